def matmul_kernel(
    a_ptr,
    b_ptr,
    c_ptr,
    M,
    N,
    K,
    stride_am,
    stride_ak,
    stride_bk,
    stride_bn,
    stride_cm,
    stride_cn,
    BLOCK_M: tl.constexpr,
    BLOCK_N: tl.constexpr,
    BLOCK_K: tl.constexpr,
    GROUP_M: tl.constexpr,
):
    pid = tl.program_id(axis=0)
    num_pid_m = tl.cdiv(M, BLOCK_M)
    num_pid_n = tl.cdiv(N, BLOCK_N)
    num_pid_in_group = GROUP_M * num_pid_n
    group_id = pid // num_pid_in_group
    first_pid_m = group_id * GROUP_M
    group_size_m = min(num_pid_m - first_pid_m, GROUP_M)
    pid_m = first_pid_m + ((pid % num_pid_in_group) % group_size_m)
    pid_n = (pid % num_pid_in_group) // group_size_m

    offs_am = (pid_m * BLOCK_M + tl.arange(0, BLOCK_M)) % M
    offs_bn = (pid_n * BLOCK_N + tl.arange(0, BLOCK_N)) % N
    offs_k = tl.arange(0, BLOCK_K)
    a_ptrs = a_ptr + offs_am[:, None] * stride_am + offs_k[None, :] * stride_ak
    b_ptrs = b_ptr + offs_k[:, None] * stride_bk + offs_bn[None, :] * stride_bn

    acc = tl.zeros((BLOCK_M, BLOCK_N), dtype=tl.float32)
    for kk in range(0, tl.cdiv(K, BLOCK_K)):
        a = tl.load(a_ptrs, mask=offs_k[None, :] < K - kk * BLOCK_K, other=0.0)
        b = tl.load(b_ptrs, mask=offs_k[:, None] < K - kk * BLOCK_K, other=0.0)
        acc = tl.dot(a, b, acc)
        a_ptrs += BLOCK_K * stride_ak
        b_ptrs += BLOCK_K * stride_bk

    c = acc.to(c_ptr.dtype.element_ty)
    offs_cm = pid_m * BLOCK_M + tl.arange(0, BLOCK_M)
    offs_cn = pid_n * BLOCK_N + tl.arange(0, BLOCK_N)
    c_ptrs = c_ptr + offs_cm[:, None] * stride_cm + offs_cn[None, :] * stride_cn
    mask = (offs_cm[:, None] < M) & (offs_cn[None, :] < N)
    tl.store(c_ptrs, c, mask=mask)

# config = {"BLOCK_K": 128, "BLOCK_M": 32, "BLOCK_N": 256, "GROUP_M": 8, "arch": "sm_100", "dtype": "bf16", "num_ctas": 1, "num_stages": 2, "num_warps": 8}
# arch = sm_100


// ===== COMPILED SASS (sm_100a) =====

	.target	sm_100a

	.elftype	@"ET_EXEC"


//--------------------- .note.nv.tkinfo           --------------------------
	.section	.note.nv.tkinfo,"",@"SHT_NOTE"
	.sectionflags	@"SHF_NOTE_NV_TKINFO"
	.tkinfo
        /*0018*/ 	.word	0x00000081
        /*0030*/ 	.string	""
        /*0030*/ 	.string	"ptxas-blackwell"
        /*0030*/ 	.string	"Cuda compilation tools, release 12.9, V12.9.86"
        /*0030*/ 	.string	"Build cuda_12.9.r12.9/compiler.36037853_0"
        /*0030*/ 	.string	"-v  -suppress-debug-info  -lineinfo  -arch sm_100a "



//--------------------- .note.nv.cuver            --------------------------
	.section	.note.nv.cuver,"",@"SHT_NOTE"
	.sectionflags	@"SHF_NOTE_NV_CUVER"
        /*0018*/ 	.short	0x0001
        /*001a*/ 	.short	0x0064
        /*001c*/ 	.short	0x0001
        /*001e*/ 	.short	0x0000
        /*0020*/ 	.short	0x0001
        /*0022*/ 	.short	0x0000


//--------------------- .nv.info                  --------------------------
	.section	.nv.info,"",@"SHT_CUDA_INFO"
	.align	4


	//----- nvinfo : EIATTR_REGCOUNT
	.align		4
        /*0000*/ 	.byte	0x04, 0x2f
        /*0002*/ 	.short	(.L_1 - .L_0)
	.align		4
.L_0:
        /*0004*/ 	.word	index@(matmul_kernel)
        /*0008*/ 	.word	0x00000020


	//----- nvinfo : EIATTR_FRAME_SIZE
	.align		4
.L_1:
        /*000c*/ 	.byte	0x04, 0x11
        /*000e*/ 	.short	(.L_3 - .L_2)
	.align		4
.L_2:
        /*0010*/ 	.word	index@(matmul_kernel)
        /*0014*/ 	.word	0x00001048


	//----- nvinfo : EIATTR_MIN_STACK_SIZE
	.align		4
.L_3:
        /*0018*/ 	.byte	0x04, 0x12
        /*001a*/ 	.short	(.L_5 - .L_4)
	.align		4
.L_4:
        /*001c*/ 	.word	index@(matmul_kernel)
        /*0020*/ 	.word	0x00001048
.L_5:


//--------------------- .nv.info.matmul_kernel    --------------------------
	.section	.nv.info.matmul_kernel,"",@"SHT_CUDA_INFO"
	.sectionflags	@""
	.align	4


	//----- nvinfo : EIATTR_CUDA_API_VERSION
	.align		4
        /*0000*/ 	.byte	0x04, 0x37
        /*0002*/ 	.short	(.L_7 - .L_6)
.L_6:
        /*0004*/ 	.word	0x00000081


	//----- nvinfo : EIATTR_KPARAM_INFO
	.align		4
.L_7:
        /*0008*/ 	.byte	0x04, 0x17
        /*000a*/ 	.short	(.L_9 - .L_8)
.L_8:
        /*000c*/ 	.word	0x00000000
        /*0010*/ 	.short	0x000d
        /*0012*/ 	.short	0x0048
        /*0014*/ 	.byte	0x00, 0xf4, 0x21, 0x00


	//----- nvinfo : EIATTR_KPARAM_INFO
	.align		4
.L_9:
        /*0018*/ 	.byte	0x04, 0x17
        /*001a*/ 	.short	(.L_11 - .L_10)
.L_10:
        /*001c*/ 	.word	0x00000000
        /*0020*/ 	.short	0x000c
        /*0022*/ 	.short	0x0040
        /*0024*/ 	.byte	0x00, 0xf4, 0x21, 0x00


	//----- nvinfo : EIATTR_KPARAM_INFO
	.align		4
.L_11:
        /*0028*/ 	.byte	0x04, 0x17
        /*002a*/ 	.short	(.L_13 - .L_12)
.L_12:
        /*002c*/ 	.word	0x00000000
        /*0030*/ 	.short	0x000b
        /*0032*/ 	.short	0x0038
        /*0034*/ 	.byte	0x00, 0xf0, 0x11, 0x00


	//----- nvinfo : EIATTR_KPARAM_INFO
	.align		4
.L_13:
        /*0038*/ 	.byte	0x04, 0x17
        /*003a*/ 	.short	(.L_15 - .L_14)
.L_14:
        /*003c*/ 	.word	0x00000000
        /*0040*/ 	.short	0x000a
        /*0042*/ 	.short	0x0034
        /*0044*/ 	.byte	0x00, 0xf0, 0x11, 0x00


	//----- nvinfo : EIATTR_KPARAM_INFO
	.align		4
.L_15:
        /*0048*/ 	.byte	0x04, 0x17
        /*004a*/ 	.short	(.L_17 - .L_16)
.L_16:
        /*004c*/ 	.word	0x00000000
        /*0050*/ 	.short	0x0009
        /*0052*/ 	.short	0x0030
        /*0054*/ 	.byte	0x00, 0xf0, 0x11, 0x00


	//----- nvinfo : EIATTR_KPARAM_INFO
	.align		4
.L_17:
        /*0058*/ 	.byte	0x04, 0x17
        /*005a*/ 	.short	(.L_19 - .L_18)
.L_18:
        /*005c*/ 	.word	0x00000000
        /*0060*/ 	.short	0x0008
        /*0062*/ 	.short	0x002c
        /*0064*/ 	.byte	0x00, 0xf0, 0x11, 0x00


	//----- nvinfo : EIATTR_KPARAM_INFO
	.align		4
.L_19:
        /*0068*/ 	.byte	0x04, 0x17
        /*006a*/ 	.short	(.L_21 - .L_20)
.L_20:
        /*006c*/ 	.word	0x00000000
        /*0070*/ 	.short	0x0007
        /*0072*/ 	.short	0x0028
        /*0074*/ 	.byte	0x00, 0xf0, 0x11, 0x00


	//----- nvinfo : EIATTR_KPARAM_INFO
	.align		4
.L_21:
        /*0078*/ 	.byte	0x04, 0x17
        /*007a*/ 	.short	(.L_23 - .L_22)
.L_22:
        /*007c*/ 	.word	0x00000000
        /*0080*/ 	.short	0x0006
        /*0082*/ 	.short	0x0024
        /*0084*/ 	.byte	0x00, 0xf0, 0x11, 0x00


	//----- nvinfo : EIATTR_KPARAM_INFO
	.align		4
.L_23:
        /*0088*/ 	.byte	0x04, 0x17
        /*008a*/ 	.short	(.L_25 - .L_24)
.L_24:
        /*008c*/ 	.word	0x00000000
        /*0090*/ 	.short	0x0005
        /*0092*/ 	.short	0x0020
        /*0094*/ 	.byte	0x00, 0xf0, 0x11, 0x00


	//----- nvinfo : EIATTR_KPARAM_INFO
	.align		4
.L_25:
        /*0098*/ 	.byte	0x04, 0x17
        /*009a*/ 	.short	(.L_27 - .L_26)
.L_26:
        /*009c*/ 	.word	0x00000000
        /*00a0*/ 	.short	0x0004
        /*00a2*/ 	.short	0x001c
        /*00a4*/ 	.byte	0x00, 0xf0, 0x11, 0x00


	//----- nvinfo : EIATTR_KPARAM_INFO
	.align		4
.L_27:
        /*00a8*/ 	.byte	0x04, 0x17
        /*00aa*/ 	.short	(.L_29 - .L_28)
.L_28:
        /*00ac*/ 	.word	0x00000000
        /*00b0*/ 	.short	0x0003
        /*00b2*/ 	.short	0x0018
        /*00b4*/ 	.byte	0x00, 0xf0, 0x11, 0x00


	//----- nvinfo : EIATTR_KPARAM_INFO
	.align		4
.L_29:
        /*00b8*/ 	.byte	0x04, 0x17
        /*00ba*/ 	.short	(.L_31 - .L_30)
.L_30:
        /*00bc*/ 	.word	0x00000000
        /*00c0*/ 	.short	0x0002
        /*00c2*/ 	.short	0x0010
        /*00c4*/ 	.byte	0x00, 0xf4, 0x21, 0x00


	//----- nvinfo : EIATTR_KPARAM_INFO
	.align		4
.L_31:
        /*00c8*/ 	.byte	0x04, 0x17
        /*00ca*/ 	.short	(.L_33 - .L_32)
.L_32:
        /*00cc*/ 	.word	0x00000000
        /*00d0*/ 	.short	0x0001
        /*00d2*/ 	.short	0x0008
        /*00d4*/ 	.byte	0x00, 0xf4, 0x21, 0x00


	//----- nvinfo : EIATTR_KPARAM_INFO
	.align		4
.L_33:
        /*00d8*/ 	.byte	0x04, 0x17
        /*00da*/ 	.short	(.L_35 - .L_34)
.L_34:
        /*00dc*/ 	.word	0x00000000
        /*00e0*/ 	.short	0x0000
        /*00e2*/ 	.short	0x0000
        /*00e4*/ 	.byte	0x00, 0xf4, 0x21, 0x00


	//----- nvinfo : EIATTR_SPARSE_MMA_MASK
	.align		4
.L_35:
        /*00e8*/ 	.byte	0x03, 0x50
        /*00ea*/ 	.short	0x0000


	//----- nvinfo : EIATTR_MAXREG_COUNT
	.align		4
        /*00ec*/ 	.byte	0x03, 0x1b
        /*00ee*/ 	.short	0x00ff


	//----- nvinfo : EIATTR_NUM_BARRIERS
	.align		4
        /*00f0*/ 	.byte	0x02, 0x4c
        /*00f2*/ 	.byte	0x01
	.zero		1


	//----- nvinfo : EIATTR_ANNOTATIONS
	.align		4
        /*00f4*/ 	.byte	0x04, 0x55
        /*00f6*/ 	.short	(.L_37 - .L_36)


	//   ....[0]....
.L_36:
        /*00f8*/ 	.word	0x00000001
        /*00fc*/ 	.byte	0x20, 0x05, 0x00, 0x00, 0x01, 0x00, 0x00, 0x00, 0x50, 0x05, 0x00, 0x00, 0x01, 0x00, 0x00, 0x00
        /* <DEDUP_REMOVED lines=1729> */
        /*6d1c*/ 	.byte	0xb0, 0xe4, 0x01, 0x00


	//----- nvinfo : EIATTR_VRC_CTA_INIT_COUNT
	.align		4
.L_37:
        /*6d20*/ 	.byte	0x02, 0x4a
	.zero		1
	.zero		1


	//----- nvinfo : EIATTR_EXIT_INSTR_OFFSETS
	.align		4
        /*6d24*/ 	.byte	0x04, 0x1c
        /*6d26*/ 	.short	(.L_39 - .L_38)


	//   ....[0]....
.L_38:
        /*6d28*/ 	.word	0x0001e7a0


	//   ....[1]....
        /*6d2c*/ 	.word	0x0001e7d0


	//----- nvinfo : EIATTR_REQNTID
	.align		4
.L_39:
        /*6d30*/ 	.byte	0x04, 0x10
        /*6d32*/ 	.short	(.L_41 - .L_40)
.L_40:
        /*6d34*/ 	.word	0x00000100
        /*6d38*/ 	.word	0x00000001
        /*6d3c*/ 	.word	0x00000001


	//----- nvinfo : EIATTR_CBANK_PARAM_SIZE
	.align		4
.L_41:
        /*6d40*/ 	.byte	0x03, 0x19
        /*6d42*/ 	.short	0x0050


	//----- nvinfo : EIATTR_PARAM_CBANK
	.align		4
        /*6d44*/ 	.byte	0x04, 0x0a
        /*6d46*/ 	.short	(.L_43 - .L_42)
	.align		4
.L_42:
        /*6d48*/ 	.word	index@(.nv.constant0.matmul_kernel)
        /*6d4c*/ 	.short	0x0380
        /*6d4e*/ 	.short	0x0050


	//----- nvinfo : EIATTR_SW_WAR
	.align		4
.L_43:
        /*6d50*/ 	.byte	0x04, 0x36
        /*6d52*/ 	.short	(.L_45 - .L_44)
.L_44:
        /*6d54*/ 	.word	0x00000008
.L_45:


//--------------------- .nv.compat                --------------------------
	.section	.nv.compat,"",@"SHT_CUDA_COMPAT_INFO"
	.align	4
        /*0000*/ 	.byte	0x02, 0x02, 0x01, 0x00, 0x02, 0x05, 0x05, 0x00, 0x02, 0x03, 0x00, 0x00, 0x02, 0x06, 0x01, 0x00


//--------------------- .nv.callgraph             --------------------------
	.section	.nv.callgraph,"",@"SHT_CUDA_CALLGRAPH"
	.align	4
	.sectionentsize	8
	.align		4
        /*0000*/ 	.word	0x00000000
	.align		4
        /*0004*/ 	.word	0xffffffff
	.align		4
        /*0008*/ 	.word	0x00000000
	.align		4
        /*000c*/ 	.word	0xfffffffe
	.align		4
        /*0010*/ 	.word	0x00000000
	.align		4
        /*0014*/ 	.word	0xfffffffd
	.align		4
        /*0018*/ 	.word	0x00000000
	.align		4
        /*001c*/ 	.word	0xfffffffc


//--------------------- .text.matmul_kernel       --------------------------
	.section	.text.matmul_kernel,"ax",@progbits
	.align	128
        .global         matmul_kernel
        .type           matmul_kernel,@function
        .size           matmul_kernel,(.L_x_4 - matmul_kernel)
        .other          matmul_kernel,@"STO_CUDA_ENTRY STV_DEFAULT"
matmul_kernel:
.text.matmul_kernel:
[----:B------:R-:W0:Y:S08]  /*0000*/  LDC R1, c[0x0][0x37c] ;  /* 0x0000df00ff017b82 */ /* 0x000e300000000800 */
[----:B------:R-:W1:Y:S01]  /*0010*/  LDC.64 R4, c[0x0][0x398] ;  /* 0x0000e600ff047b82 */ /* 0x000e620000000a00 */
[----:B------:R-:W2:Y:S01]  /*0020*/  S2R R20, SR_TID.X ;  /* 0x0000000000147919 */ /* 0x000ea20000002100 */
[----:B------:R-:W3:Y:S01]  /*0030*/  LDCU UR4, c[0x0][0x3a0] ;  /* 0x00007400ff0477ac */ /* 0x000ee20008000800 */
[----:B0-----:R-:W-:Y:S01]  /*0040*/  VIADD R1, R1, 0xffffefb8 ;  /* 0xffffefb801017836 */ /* 0x001fe20000000000 */
[----:B------:R-:W0:Y:S01]  /*0050*/  LDCU.64 UR12, c[0x0][0x358] ;  /* 0x00006b00ff0c77ac */ /* 0x000e220008000a00 */
[----:B------:R-:W4:Y:S01]  /*0060*/  LDCU UR7, c[0x0][0x3a0] ;  /* 0x00007400ff0777ac */ /* 0x000f220008000800 */
[----:B---3--:R-:W-:Y:S01]  /*0070*/  UIADD3 UR4, UPT, UPT, UR4, 0x7f, URZ ;  /* 0x0000007f04047890 */ /* 0x008fe2000fffe0ff */
[----:B-1----:R-:W-:-:S03]  /*0080*/  VIADD R0, R5, 0xff ;  /* 0x000000ff05007836 */ /* 0x002fc60000000000 */
[----:B------:R-:W-:Y:S02]  /*0090*/  UISETP.GT.AND UP0, UPT, UR4, 0x7f, UPT ;  /* 0x0000007f0400788c */ /* 0x000fe4000bf04270 */
[----:B------:R-:W-:-:S04]  /*00a0*/  SHF.R.S32.HI R3, RZ, 0x1f, R0 ;  /* 0x0000001fff037819 */ /* 0x000fc80000011400 */
[----:B------:R-:W-:-:S04]  /*00b0*/  LEA.HI R3, R3, R0, RZ, 0x8 ;  /* 0x0000000003037211 */ /* 0x000fc800078f40ff */
[----:B------:R-:W-:Y:S02]  /*00c0*/  SHF.R.S32.HI R0, RZ, 0x8, R3 ;  /* 0x00000008ff007819 */ /* 0x000fe40000011403 */
[----:B------:R-:W1:Y:S03]  /*00d0*/  S2R R3, SR_CTAID.X ;  /* 0x0000000000037919 */ /* 0x000e660000002500 */
[----:B------:R-:W-:-:S05]  /*00e0*/  IMAD.SHL.U32 R0, R0, 0x8, RZ ;  /* 0x0000000800007824 */ /* 0x000fca00078e00ff */
[-C--:B------:R-:W-:Y:S02]  /*00f0*/  IABS R9, R0.reuse ;  /* 0x0000000000097213 */ /* 0x080fe40000000000 */
[----:B------:R-:W-:Y:S02]  /*0100*/  IABS R12, R0 ;  /* 0x00000000000c7213 */ /* 0x000fe40000000000 */
[----:B------:R-:W3:Y:S08]  /*0110*/  I2F.RP R2, R9 ;  /* 0x0000000900027306 */ /* 0x000ef00000209400 */
[----:B---3--:R-:W3:Y:S01]  /*0120*/  MUFU.RCP R2, R2 ;  /* 0x0000000200027308 */ /* 0x008ee20000001000 */
[----:B-1----:R-:W-:Y:S01]  /*0130*/  IABS R10, R3 ;  /* 0x00000003000a7213 */ /* 0x002fe20000000000 */
[----:B---3--:R-:W-:-:S02]  /*0140*/  VIADD R6, R2, 0xffffffe ;  /* 0x0ffffffe02067836 */ /* 0x008fc40000000000 */
[----:B------:R-:W-:-:S04]  /*0150*/  IMAD.MOV R2, RZ, RZ, -R12 ;  /* 0x000000ffff027224 */ /* 0x000fc800078e0a0c */
[----:B------:R1:W3:Y:S02]  /*0160*/  F2I.FTZ.U32.TRUNC.NTZ R7, R6 ;  /* 0x0000000600077305 */ /* 0x0002e4000021f000 */
[----:B-1----:R-:W-:Y:S02]  /*0170*/  IMAD.MOV.U32 R6, RZ, RZ, RZ ;  /* 0x000000ffff067224 */ /* 0x002fe400078e00ff */
[----:B---3--:R-:W-:-:S04]  /*0180*/  IMAD.MOV R8, RZ, RZ, -R7 ;  /* 0x000000ffff087224 */ /* 0x008fc800078e0a07 */
[----:B------:R-:W-:Y:S02]  /*0190*/  IMAD R11, R8, R9, RZ ;  /* 0x00000009080b7224 */ /* 0x000fe400078e02ff */
[----:B------:R-:W-:Y:S02]  /*01a0*/  IMAD.MOV.U32 R8, RZ, RZ, R10 ;  /* 0x000000ffff087224 */ /* 0x000fe400078e000a */
[----:B------:R-:W-:-:S06]  /*01b0*/  IMAD.HI.U32 R7, R7, R11, R6 ;  /* 0x0000000b07077227 */ /* 0x000fcc00078e0006 */
[----:B------:R-:W-:-:S04]  /*01c0*/  IMAD.HI.U32 R7, R7, R8, RZ ;  /* 0x0000000807077227 */ /* 0x000fc800078e00ff */
[----:B------:R-:W-:-:S05]  /*01d0*/  IMAD R2, R7, R2, R8 ;  /* 0x0000000207027224 */ /* 0x000fca00078e0208 */
[----:B------:R-:W-:-:S13]  /*01e0*/  ISETP.GT.U32.AND P1, PT, R9, R2, PT ;  /* 0x000000020900720c */ /* 0x000fda0003f24070 */
[----:B------:R-:W-:Y:S02]  /*01f0*/  @!P1 IMAD.IADD R2, R2, 0x1, -R9 ;  /* 0x0000000102029824 */ /* 0x000fe400078e0a09 */
[----:B------:R-:W-:Y:S01]  /*0200*/  @!P1 VIADD R7, R7, 0x1 ;  /* 0x0000000107079836 */ /* 0x000fe20000000000 */
[----:B------:R-:W-:Y:S02]  /*0210*/  ISETP.NE.AND P1, PT, R0, RZ, PT ;  /* 0x000000ff0000720c */ /* 0x000fe40003f25270 */
[----:B------:R-:W-:Y:S02]  /*0220*/  ISETP.GE.U32.AND P0, PT, R2, R9, PT ;  /* 0x000000090200720c */ /* 0x000fe40003f06070 */
[----:B------:R-:W-:-:S04]  /*0230*/  LOP3.LUT R2, R3, R0, RZ, 0x3c, !PT ;  /* 0x0000000003027212 */ /* 0x000fc800078e3cff */
[----:B------:R-:W-:Y:S01]  /*0240*/  ISETP.GE.AND P2, PT, R2, RZ, PT ;  /* 0x000000ff0200720c */ /* 0x000fe20003f46270 */
[----:B------:R-:W-:-:S06]  /*0250*/  VIADD R2, R4, 0x1f ;  /* 0x0000001f04027836 */ /* 0x000fcc0000000000 */
[----:B------:R-:W-:-:S04]  /*0260*/  @P0 VIADD R7, R7, 0x1 ;  /* 0x0000000107070836 */ /* 0x000fc80000000000 */
[----:B------:R-:W-:Y:S01]  /*0270*/  IMAD.MOV.U32 R6, RZ, RZ, R7 ;  /* 0x000000ffff067224 */ /* 0x000fe200078e0007 */
[----:B------:R-:W-:-:S03]  /*0280*/  SHF.R.S32.HI R7, RZ, 0x1f, R2 ;  /* 0x0000001fff077819 */ /* 0x000fc60000011402 */
[----:B------:R-:W-:Y:S01]  /*0290*/  @!P2 IMAD.MOV R6, RZ, RZ, -R6 ;  /* 0x000000ffff06a224 */ /* 0x000fe200078e0a06 */
[----:B------:R-:W-:Y:S02]  /*02a0*/  @!P1 LOP3.LUT R6, RZ, R0, RZ, 0x33, !PT ;  /* 0x00000000ff069212 */ /* 0x000fe400078e33ff */
[----:B------:R-:W-:-:S03]  /*02b0*/  LEA.HI R7, R7, R2, RZ, 0x5 ;  /* 0x0000000207077211 */ /* 0x000fc600078f28ff */
[----:B------:R-:W-:Y:S02]  /*02c0*/  IMAD.SHL.U32 R2, R6, 0x8, RZ ;  /* 0x0000000806027824 */ /* 0x000fe400078e00ff */
[----:B------:R-:W-:-:S03]  /*02d0*/  IMAD.MOV R6, RZ, RZ, -R6 ;  /* 0x000000ffff067224 */ /* 0x000fc600078e0a06 */
[----:B------:R-:W-:Y:S01]  /*02e0*/  LEA.HI.SX32 R7, R7, -R2, 0x1b ;  /* 0x8000000207077211 */ /* 0x000fe200078fdaff */
[----:B------:R-:W-:Y:S02]  /*02f0*/  IMAD R15, R0, R6, R3 ;  /* 0x00000006000f7224 */ /* 0x000fe400078e0203 */
[----:B------:R-:W-:Y:S01]  /*0300*/  IMAD.MOV.U32 R6, RZ, RZ, RZ ;  /* 0x000000ffff067224 */ /* 0x000fe200078e00ff */
[----:B------:R-:W-:Y:S02]  /*0310*/  VIMNMX R8, PT, PT, R7, 0x8, PT ;  /* 0x0000000807087848 */ /* 0x000fe40003fe0100 */
[----:B------:R-:W-:Y:S02]  /*0320*/  IABS R13, R15 ;  /* 0x0000000f000d7213 */ /* 0x000fe40000000000 */
[----:B------:R-:W-:-:S04]  /*0330*/  IABS R11, R8 ;  /* 0x00000008000b7213 */ /* 0x000fc80000000000 */
[----:B------:R-:W1:Y:S08]  /*0340*/  I2F.RP R9, R11 ;  /* 0x0000000b00097306 */ /* 0x000e700000209400 */
[----:B-1----:R-:W1:Y:S02]  /*0350*/  MUFU.RCP R9, R9 ;  /* 0x0000000900097308 */ /* 0x002e640000001000 */
[----:B-1----:R-:W-:-:S06]  /*0360*/  VIADD R7, R9, 0xffffffe ;  /* 0x0ffffffe09077836 */ /* 0x002fcc0000000000 */
[----:B------:R-:W1:Y:S02]  /*0370*/  F2I.FTZ.U32.TRUNC.NTZ R7, R7 ;  /* 0x0000000700077305 */ /* 0x000e64000021f000 */
[----:B-1----:R-:W-:-:S04]  /*0380*/  IMAD.MOV R10, RZ, RZ, -R7 ;  /* 0x000000ffff0a7224 */ /* 0x002fc800078e0a07 */
[----:B------:R-:W-:-:S04]  /*0390*/  IMAD.MOV.U32 R0, RZ, RZ, R10 ;  /* 0x000000ffff007224 */ /* 0x000fc800078e000a */
[----:B------:R-:W-:Y:S01]  /*03a0*/  IMAD R3, R0, R11, RZ ;  /* 0x0000000b00037224 */ /* 0x000fe200078e02ff */
[----:B------:R-:W-:-:S03]  /*03b0*/  IABS R0, R8 ;  /* 0x0000000800007213 */ /* 0x000fc60000000000 */
[----:B------:R-:W-:-:S04]  /*03c0*/  IMAD.HI.U32 R6, R7, R3, R6 ;  /* 0x0000000307067227 */ /* 0x000fc800078e0006 */
[----:B------:R-:W-:Y:S02]  /*03d0*/  IMAD.MOV R0, RZ, RZ, -R0 ;  /* 0x000000ffff007224 */ /* 0x000fe400078e0a00 */
        /* <DEDUP_REMOVED lines=8> */
[----:B------:R-:W-:Y:S02]  /*0460*/  ISETP.GE.AND P2, PT, R0, RZ, PT ;  /* 0x000000ff0000720c */ /* 0x000fe40003f46270 */
[----:B--2---:R-:W-:-:S05]  /*0470*/  LOP3.LUT R0, R20, 0x1f, RZ, 0xc0, !PT ;  /* 0x0000001f14007812 */ /* 0x004fca00078ec0ff */
[----:B------:R-:W-:-:S06]  /*0480*/  @P0 VIADD R6, R6, 0x1 ;  /* 0x0000000106060836 */ /* 0x000fcc0000000000 */
[----:B------:R-:W-:Y:S01]  /*0490*/  @!P2 IMAD.MOV R6, RZ, RZ, -R6 ;  /* 0x000000ffff06a224 */ /* 0x000fe200078e0a06 */
[----:B------:R-:W-:-:S05]  /*04a0*/  @!P1 LOP3.LUT R6, RZ, R8, RZ, 0x33, !PT ;  /* 0x00000008ff069212 */ /* 0x000fca00078e33ff */
[----:B------:R-:W-:Y:S02]  /*04b0*/  IMAD.MOV R3, RZ, RZ, -R6 ;  /* 0x000000ffff037224 */ /* 0x000fe400078e0a06 */
[----:B------:R-:W-:Y:S02]  /*04c0*/  IMAD.SHL.U32 R19, R6, 0x100, RZ ;  /* 0x0000010006137824 */ /* 0x000fe400078e00ff */
[----:B------:R-:W-:-:S04]  /*04d0*/  IMAD R3, R8, R3, R15 ;  /* 0x0000000308037224 */ /* 0x000fc800078e020f */
[----:B------:R-:W-:Y:S01]  /*04e0*/  IMAD.IADD R3, R2, 0x1, R3 ;  /* 0x0000000102037824 */ /* 0x000fe200078e0203 */
[----:B------:R-:W-:-:S03]  /*04f0*/  SHF.R.U32.HI R2, RZ, 0x5, R20 ;  /* 0x00000005ff027819 */ /* 0x000fc60000011614 */
[----:B------:R-:W-:Y:S01]  /*0500*/  IMAD R18, R3, 0x20, R0 ;  /* 0x0000002003127824 */ /* 0x000fe200078e0200 */
[----:B------:R-:W-:-:S04]  /*0510*/  SGXT.U32 R14, R2, 0x3 ;  /* 0x00000003020e781a */ /* 0x000fc80000000000 */
[----:B------:R1:W-:Y:S01]  /*0520*/  STL [R1+0x644], R18 ;  /* 0x0006441201007387 */ /* 0x0003e20000100800 */
[C---:B------:R-:W-:Y:S02]  /*0530*/  LOP3.LUT R0, R14.reuse, 0x8, RZ, 0xfc, !PT ;  /* 0x000000080e007812 */ /* 0x040fe400078efcff */
[C---:B------:R-:W-:Y:S01]  /*0540*/  LOP3.LUT R2, R14.reuse, 0x10, RZ, 0xfc, !PT ;  /* 0x000000100e027812 */ /* 0x040fe200078efcff */
[----:B------:R1:W-:Y:S01]  /*0550*/  STL [R1+0x624], R19 ;  /* 0x0006241301007387 */ /* 0x0003e20000100800 */
[C---:B------:R-:W-:Y:S02]  /*0560*/  LOP3.LUT R0, R14.reuse, 0x18, RZ, 0xfc, !PT ;  /* 0x000000180e007812 */ /* 0x040fe400078efcff */
[C---:B------:R-:W-:Y:S02]  /*0570*/  LOP3.LUT R3, R14.reuse, 0x20, RZ, 0xfc, !PT ;  /* 0x000000200e037812 */ /* 0x040fe400078efcff */
[C---:B------:R-:W-:Y:S02]  /*0580*/  LOP3.LUT R2, R14.reuse, 0x28, RZ, 0xfc, !PT ;  /* 0x000000280e027812 */ /* 0x040fe400078efcff */
[----:B------:R-:W-:-:S02]  /*0590*/  LOP3.LUT R0, R14, 0x30, RZ, 0xfc, !PT ;  /* 0x000000300e007812 */ /* 0x000fc400078efcff */
[C---:B------:R-:W-:Y:S02]  /*05a0*/  LOP3.LUT R3, R14.reuse, 0x38, RZ, 0xfc, !PT ;  /* 0x000000380e037812 */ /* 0x040fe400078efcff */
[C---:B------:R-:W-:Y:S02]  /*05b0*/  LOP3.LUT R2, R14.reuse, 0x40, RZ, 0xfc, !PT ;  /* 0x000000400e027812 */ /* 0x040fe400078efcff */
[C---:B------:R-:W-:Y:S02]  /*05c0*/  LOP3.LUT R0, R14.reuse, 0x48, RZ, 0xfc, !PT ;  /* 0x000000480e007812 */ /* 0x040fe400078efcff */
[C---:B------:R-:W-:Y:S02]  /*05d0*/  LOP3.LUT R3, R14.reuse, 0x50, RZ, 0xfc, !PT ;  /* 0x000000500e037812 */ /* 0x040fe400078efcff */
[C---:B------:R-:W-:Y:S02]  /*05e0*/  LOP3.LUT R2, R14.reuse, 0x58, RZ, 0xfc, !PT ;  /* 0x000000580e027812 */ /* 0x040fe400078efcff */
[----:B------:R-:W-:Y:S01]  /*05f0*/  LOP3.LUT R0, R14, 0x60, RZ, 0xfc, !PT ;  /* 0x000000600e007812 */ /* 0x000fe200078efcff */
[----:B01--4-:R-:W-:Y:S06]  /*0600*/  BRA.U UP0, `(.L_x_0) ;  /* 0x0000000100347547 */ /* 0x013fec000b800000 */
[C---:B------:R-:W-:Y:S01]  /*0610*/  IMAD.SHL.U32 R2, R20.reuse, 0x20, RZ ;  /* 0x0000002014027824 */ /* 0x040fe200078e00ff */
[----:B------:R-:W-:Y:S01]  /*0620*/  CS2R R16, SRZ ;  /* 0x0000000000107805 */ /* 0x000fe2000001ff00 */
[----:B------:R-:W-:Y:S01]  /*0630*/  IMAD.SHL.U32 R0, R20, 0x8, RZ ;  /* 0x0000000814007824 */ /* 0x000fe200078e00ff */
[----:B------:R-:W-:Y:S02]  /*0640*/  CS2R R12, SRZ ;  /* 0x00000000000c7805 */ /* 0x000fe4000001ff00 */
[----:B------:R-:W-:Y:S01]  /*0650*/  CS2R R14, SRZ ;  /* 0x00000000000e7805 */ /* 0x000fe2000001ff00 */
[----:B------:R0:W-:Y:S01]  /*0660*/  STL [R1+0x648], R2 ;  /* 0x0006480201007387 */ /* 0x0001e20000100800 */
[----:B------:R-:W-:Y:S02]  /*0670*/  CS2R R8, SRZ ;  /* 0x0000000000087805 */ /* 0x000fe4000001ff00 */
[----:B------:R-:W-:Y:S02]  /*0680*/  CS2R R10, SRZ ;  /* 0x00000000000a7805 */ /* 0x000fe4000001ff00 */
[----:B------:R-:W-:Y:S01]  /*0690*/  CS2R R6, SRZ ;  /* 0x0000000000067805 */ /* 0x000fe2000001ff00 */
[----:B------:R1:W-:Y:S01]  /*06a0*/  STL [R1+0x64c], R0 ;  /* 0x00064c0001007387 */ /* 0x0003e20000100800 */
[----:B------:R-:W-:-:S02]  /*06b0*/  CS2R R4, SRZ ;  /* 0x0000000000047805 */ /* 0x000fc4000001ff00 */
[----:B0-----:R-:W-:Y:S01]  /*06c0*/  CS2R R2, SRZ ;  /* 0x0000000000027805 */ /* 0x001fe2000001ff00 */
[----:B------:R-:W-:Y:S06]  /*06d0*/  BRA `(.L_x_1) ;  /* 0x000001cc005c7947 */ /* 0x000fec0003800000 */
.L_x_0:
[----:B------:R-:W-:Y:S01]  /*06e0*/  IABS R10, R4 ;  /* 0x00000004000a7213 */ /* 0x000fe20000000000 */
[----:B------:R-:W-:Y:S01]  /*06f0*/  IMAD.MOV.U32 R8, RZ, RZ, RZ ;  /* 0x000000ffff087224 */ /* 0x000fe200078e00ff */
[----:B------:R-:W-:Y:S01]  /*0700*/  IABS R2, R5 ;  /* 0x0000000500027213 */ /* 0x000fe20000000000 */
[----:B------:R-:W0:Y:S01]  /*0710*/  LDCU UR16, c[0x0][0x3a4] ;  /* 0x00007480ff1077ac */ /* 0x000e220008000800 */
[----:B------:R-:W1:Y:S01]  /*0720*/  I2F.RP R3, R10 ;  /* 0x0000000a00037306 */ /* 0x000e620000209400 */
[----:B------:R-:W-:Y:S02]  /*0730*/  IABS R12, R18 ;  /* 0x00000012000c7213 */ /* 0x000fe40000000000 */
[----:B------:R-:W-:Y:S01]  /*0740*/  ISETP.GE.AND P6, PT, R18, RZ, PT ;  /* 0x000000ff1200720c */ /* 0x000fe20003fc6270 */
[----:B------:R-:W2:Y:S01]  /*0750*/  LDCU UR14, c[0x0][0x3b0] ;  /* 0x00007600ff0e77ac */ /* 0x000ea20008000800 */
[----:B------:R-:W-:-:S03]  /*0760*/  ISETP.NE.AND P4, PT, R4, RZ, PT ;  /* 0x000000ff0400720c */ /* 0x000fc60003f85270 */
[----:B------:R-:W3:Y:S01]  /*0770*/  I2F.RP R0, R2 ;  /* 0x0000000200007306 */ /* 0x000ee20000209400 */
[----:B------:R-:W4:Y:S01]  /*0780*/  LDCU.128 UR8, c[0x0][0x380] ;  /* 0x00007000ff0877ac */ /* 0x000f220008000c00 */
[----:B------:R-:W5:Y:S06]  /*0790*/  LDCU UR6, c[0x0][0x3ac] ;  /* 0x00007580ff0677ac */ /* 0x000f6c0008000800 */
[----:B-1----:R-:W1:Y:S01]  /*07a0*/  MUFU.RCP R3, R3 ;  /* 0x0000000300037308 */ /* 0x002e620000001000 */
[----:B------:R-:W0:Y:S01]  /*07b0*/  LDCU UR15, c[0x0][0x3a8] ;  /* 0x00007500ff0f77ac */ /* 0x000e220008000800 */
[----:B------:R-:W0:Y:S06]  /*07c0*/  LDCU UR17, c[0x0][0x3a8] ;  /* 0x00007500ff1177ac */ /* 0x000e2c0008000800 */
[----:B---3--:R-:W3:Y:S01]  /*07d0*/  MUFU.RCP R0, R0 ;  /* 0x0000000000007308 */ /* 0x008ee20000001000 */
[----:B------:R-:W0:Y:S01]  /*07e0*/  LDCU UR18, c[0x0][0x3a8] ;  /* 0x00007500ff1277ac */ /* 0x000e220008000800 */
[----:B------:R-:W0:Y:S01]  /*07f0*/  LDCU UR20, c[0x0][0x3a8] ;  /* 0x00007500ff1477ac */ /* 0x000e220008000800 */
[----:B-1----:R-:W-:Y:S01]  /*0800*/  VIADD R9, R3, 0xffffffe ;  /* 0x0ffffffe03097836 */ /* 0x002fe20000000000 */
[----:B------:R-:W-:Y:S01]  /*0810*/  SHF.R.U32.HI R3, RZ, 0x7, R20 ;  /* 0x00000007ff037819 */ /* 0x000fe20000011614 */
[----:B------:R-:W1:Y:S03]  /*0820*/  LDCU UR19, c[0x0][0x3a8] ;  /* 0x00007500ff1377ac */ /* 0x000e660008000800 */
[----:B------:R-:W-:Y:S01]  /*0830*/  SGXT.U32 R3, R3, 0x1 ;  /* 0x000000010303781a */ /* 0x000fe20000000000 */
[----:B------:R-:W0:Y:S01]  /*0840*/  F2I.FTZ.U32.TRUNC.NTZ R9, R9 ;  /* 0x0000000900097305 */ /* 0x000e22000021f000 */
[----:B------:R-:W1:Y:S01]  /*0850*/  LDCU UR21, c[0x0][0x3a8] ;  /* 0x00007500ff1577ac */ /* 0x000e620008000800 */
[----:B---3--:R-:W-:Y:S01]  /*0860*/  VIADD R6, R0, 0xffffffe ;  /* 0x0ffffffe00067836 */ /* 0x008fe20000000000 */
[----:B------:R-:W-:Y:S01]  /*0870*/  LOP3.LUT R3, R19, R3, RZ, 0xfc, !PT ;  /* 0x0000000313037212 */ /* 0x000fe200078efcff */
[----:B------:R-:W3:Y:S03]  /*0880*/  LDCU UR22, c[0x0][0x3a8] ;  /* 0x00007500ff1677ac */ /* 0x000ee60008000800 */
[----:B------:R-:W-:Y:S01]  /*0890*/  IABS R13, R3 ;  /* 0x00000003000d7213 */ /* 0x000fe20000000000 */
[----:B------:R2:W1:Y:S01]  /*08a0*/  F2I.FTZ.U32.TRUNC.NTZ R7, R6 ;  /* 0x0000000600077305 */ /* 0x000462000021f000 */
[C---:B------:R-:W-:Y:S01]  /*08b0*/  LOP3.LUT R18, R3.reuse, 0xf4, RZ, 0xfc, !PT ;  /* 0x000000f403127812 */ /* 0x040fe200078efcff */
[----:B------:R-:W1:Y:S01]  /*08c0*/  LDCU UR23, c[0x0][0x3a8] ;  /* 0x00007500ff1777ac */ /* 0x000e620008000800 */
[----:B------:R-:W-:-:S02]  /*08d0*/  LOP3.LUT R16, R3, 0xf2, RZ, 0xfc, !PT ;  /* 0x000000f203107812 */ /* 0x000fc400078efcff */
[C---:B------:R-:W-:Y:S01]  /*08e0*/  LOP3.LUT R22, R3.reuse, 0xde, RZ, 0xfc, !PT ;  /* 0x000000de03167812 */ /* 0x040fe200078efcff */
[----:B------:R-:W3:Y:S01]  /*08f0*/  LDCU UR24, c[0x0][0x3a8] ;  /* 0x00007500ff1877ac */ /* 0x000ee20008000800 */
[--C-:B0-----:R-:W-:Y:S01]  /*0900*/  IMAD.MOV R11, RZ, RZ, -R9.reuse ;  /* 0x000000ffff0b7224 */ /* 0x101fe200078e0a09 */
[----:B------:R-:W-:Y:S01]  /*0910*/  IABS R17, R16 ;  /* 0x0000001000117213 */ /* 0x000fe20000000000 */
[----:B--2---:R-:W-:Y:S01]  /*0920*/  IMAD.MOV.U32 R6, RZ, RZ, RZ ;  /* 0x000000ffff067224 */ /* 0x004fe200078e00ff */
[----:B------:R-:W-:Y:S01]  /*0930*/  LOP3.LUT R23, R3, 0xdc, RZ, 0xfc, !PT ;  /* 0x000000dc03177812 */ /* 0x000fe200078efcff */
[----:B------:R-:W-:Y:S01]  /*0940*/  IMAD R11, R11, R10, RZ ;  /* 0x0000000a0b0b7224 */ /* 0x000fe200078e02ff */
[----:B------:R-:W0:Y:S03]  /*0950*/  LDCU UR25, c[0x0][0x3a8] ;  /* 0x00007500ff1977ac */ /* 0x000e260008000800 */
[----:B------:R-:W-:Y:S01]  /*0960*/  IMAD.HI.U32 R8, R9, R11, R8 ;  /* 0x0000000b09087227 */ /* 0x000fe200078e0008 */
[----:B------:R-:W2:Y:S03]  /*0970*/  LDCU UR26, c[0x0][0x3a8] ;  /* 0x00007500ff1a77ac */ /* 0x000ea60008000800 */
[----:B------:R-:W-:Y:S01]  /*0980*/  IMAD.MOV.U32 R9, RZ, RZ, R12 ;  /* 0x000000ffff097224 */ /* 0x000fe200078e000c */
[----:B------:R-:W0:Y:S01]  /*0990*/  LDCU UR27, c[0x0][0x3a8] ;  /* 0x00007500ff1b77ac */ /* 0x000e220008000800 */
[----:B-1----:R-:W-:-:S02]  /*09a0*/  IMAD.MOV R11, RZ, RZ, -R7 ;  /* 0x000000ffff0b7224 */ /* 0x002fc400078e0a07 */
[----:B------:R-:W-:Y:S01]  /*09b0*/  IMAD.HI.U32 R8, R8, R9, RZ ;  /* 0x0000000908087227 */ /* 0x000fe200078e00ff */
[----:B------:R-:W-:-:S03]  /*09c0*/  USHF.R.S32.HI UR5, URZ, 0x1f, UR4 ;  /* 0x0000001fff057899 */ /* 0x000fc60008011404 */
[----:B------:R-:W-:Y:S02]  /*09d0*/  IMAD R11, R11, R2, RZ ;  /* 0x000000020b0b7224 */ /* 0x000fe400078e02ff */
[----:B------:R-:W-:Y:S02]  /*09e0*/  IMAD.MOV R8, RZ, RZ, -R8 ;  /* 0x000000ffff087224 */ /* 0x000fe400078e0a08 */
[----:B------:R-:W-:Y:S01]  /*09f0*/  IMAD.HI.U32 R0, R7, R11, R6 ;  /* 0x0000000b07007227 */ /* 0x000fe200078e0006 */
[----:B------:R-:W-:-:S03]  /*0a00*/  LOP3.LUT R6, R3, 0xfe, RZ, 0xfc, !PT ;  /* 0x000000fe03067812 */ /* 0x000fc600078efcff */
[----:B------:R-:W-:Y:S01]  /*0a10*/  IMAD R12, R10, R8, R9 ;  /* 0x000000080a0c7224 */ /* 0x000fe200078e0209 */
[----:B------:R-:W-:Y:S01]  /*0a20*/  IABS R8, R6 ;  /* 0x0000000600087213 */ /* 0x000fe20000000000 */
[----:B------:R-:W-:Y:S01]  /*0a30*/  IMAD.HI.U32 R7, R0, R13, RZ ;  /* 0x0000000d00077227 */ /* 0x000fe200078e00ff */
[----:B------:R-:W-:Y:S02]  /*0a40*/  LOP3.LUT R9, R3, 0xfc, RZ, 0xfc, !PT ;  /* 0x000000fc03097812 */ /* 0x000fe400078efcff */
[----:B------:R-:W-:Y:S01]  /*0a50*/  ISETP.GT.U32.AND P0, PT, R10, R12, PT ;  /* 0x0000000c0a00720c */ /* 0x000fe20003f04070 */
[----:B------:R-:W-:Y:S01]  /*0a60*/  IMAD.MOV R7, RZ, RZ, -R7 ;  /* 0x000000ffff077224 */ /* 0x000fe200078e0a07 */
[----:B------:R-:W-:Y:S01]  /*0a70*/  IABS R14, R9 ;  /* 0x00000009000e7213 */ /* 0x000fe20000000000 */
[----:B------:R-:W-:Y:S01]  /*0a80*/  IMAD.HI.U32 R11, R0, R8, RZ ;  /* 0x00000008000b7227 */ /* 0x000fe200078e00ff */
[----:B------:R-:W-:-:S03]  /*0a90*/  ISETP.GE.AND P3, PT, R6, RZ, PT ;  /* 0x000000ff0600720c */ /* 0x000fc60003f66270 */
[----:B------:R-:W-:Y:S02]  /*0aa0*/  IMAD R13, R2, R7, R13 ;  /* 0x00000007020d7224 */ /* 0x000fe400078e020d */
[----:B------:R-:W-:Y:S02]  /*0ab0*/  IMAD.MOV R11, RZ, RZ, -R11 ;  /* 0x000000ffff0b7224 */ /* 0x000fe400078e0a0b */
[----:B------:R-:W-:Y:S01]  /*0ac0*/  IMAD.HI.U32 R7, R0, R14, RZ ;  /* 0x0000000e00077227 */ /* 0x000fe200078e00ff */
[----:B------:R-:W-:-:S03]  /*0ad0*/  ISETP.GT.U32.AND P1, PT, R2, R13, PT ;  /* 0x0000000d0200720c */ /* 0x000fc60003f24070 */
[----:B------:R-:W-:Y:S01]  /*0ae0*/  @!P0 IMAD.IADD R12, R12, 0x1, -R10 ;  /* 0x000000010c0c8824 */ /* 0x000fe200078e0a0a */
[----:B------:R-:W-:Y:S01]  /*0af0*/  ISETP.GE.AND P0, PT, R9, RZ, PT ;  /* 0x000000ff0900720c */ /* 0x000fe20003f06270 */
[----:B------:R-:W-:Y:S01]  /*0b00*/  IMAD R6, R2, R11, R8 ;  /* 0x0000000b02067224 */ /* 0x000fe200078e0208 */
[C---:B------:R-:W-:Y:S01]  /*0b10*/  LOP3.LUT R9, R3.reuse, 0xf8, RZ, 0xfc, !PT ;  /* 0x000000f803097812 */ /* 0x040fe200078efcff */
[----:B------:R-:W-:Y:S01]  /*0b20*/  IMAD.MOV R7, RZ, RZ, -R7 ;  /* 0x000000ffff077224 */ /* 0x000fe200078e0a07 */
[----:B------:R-:W-:Y:S02]  /*0b30*/  ISETP.GT.U32.AND P2, PT, R10, R12, PT ;  /* 0x0000000c0a00720c */ /* 0x000fe40003f44070 */
[C---:B------:R-:W-:Y:S01]  /*0b40*/  ISETP.GT.U32.AND P5, PT, R2.reuse, R6, PT ;  /* 0x000000060200720c */ /* 0x040fe20003fa4070 */
[----:B------:R-:W-:Y:S01]  /*0b50*/  IMAD R14, R2, R7, R14 ;  /* 0x00000007020e7224 */ /* 0x000fe200078e020e */
[----:B------:R-:W-:Y:S01]  /*0b60*/  LOP3.LUT R7, R3, 0xfa, RZ, 0xfc, !PT ;  /* 0x000000fa03077812 */ /* 0x000fe200078efcff */
[----:B------:R-:W-:Y:S01]  /*0b70*/  @!P1 IMAD.IADD R13, R13, 0x1, -R2 ;  /* 0x000000010d0d9824 */ /* 0x000fe200078e0a02 */
[----:B------:R-:W-:-:S02]  /*0b80*/  IABS R11, R9 ;  /* 0x00000009000b7213 */ /* 0x000fc40000000000 */
[----:B------:R-:W-:Y:S02]  /*0b90*/  IABS R8, R7 ;  /* 0x0000000700087213 */ /* 0x000fe40000000000 */
[----:B------:R-:W-:Y:S02]  /*0ba0*/  ISETP.GE.AND P1, PT, R7, RZ, PT ;  /* 0x000000ff0700720c */ /* 0x000fe40003f26270 */
[----:B------:R-:W-:Y:S01]  /*0bb0*/  LOP3.LUT R7, R3, 0xf6, RZ, 0xfc, !PT ;  /* 0x000000f603077812 */ /* 0x000fe200078efcff */
[----:B------:R-:W-:Y:S01]  /*0bc0*/  @!P2 IMAD.IADD R12, R12, 0x1, -R10 ;  /* 0x000000010c0ca824 */ /* 0x000fe200078e0a0a */
[----:B------:R-:W-:Y:S01]  /*0bd0*/  ISETP.GT.U32.AND P2, PT, R2, R13, PT ;  /* 0x0000000d0200720c */ /* 0x000fe20003f44070 */
[----:B------:R-:W-:Y:S01]  /*0be0*/  @!P5 IMAD.IADD R6, R6, 0x1, -R2 ;  /* 0x000000010606d824 */ /* 0x000fe200078e0a02 */
[----:B------:R-:W-:Y:S01]  /*0bf0*/  IABS R10, R7 ;  /* 0x00000007000a7213 */ /* 0x000fe20000000000 */
[----:B------:R-:W-:Y:S02]  /*0c00*/  IMAD.MOV.U32 R15, RZ, RZ, R12 ;  /* 0x000000ffff0f7224 */ /* 0x000fe400078e000c */
[----:B------:R-:W-:Y:S01]  /*0c10*/  IMAD.HI.U32 R12, R0, R8, RZ ;  /* 0x00000008000c7227 */ /* 0x000fe200078e00ff */
[----:B------:R-:W-:-:S03]  /*0c20*/  ISETP.GT.U32.AND P5, PT, R2, R6, PT ;  /* 0x000000060200720c */ /* 0x000fc60003fa4070 */
[----:B------:R-:W-:Y:S01]  /*0c30*/  @!P6 IMAD.MOV R15, RZ, RZ, -R15 ;  /* 0x000000ffff0fe224 */ /* 0x000fe200078e0a0f */
[----:B------:R-:W-:Y:S01]  /*0c40*/  ISETP.GE.AND P6, PT, R3, RZ, PT ;  /* 0x000000ff0300720c */ /* 0x000fe20003fc6270 */
[----:B------:R-:W-:Y:S01]  /*0c50*/  IMAD.MOV R12, RZ, RZ, -R12 ;  /* 0x000000ffff0c7224 */ /* 0x000fe200078e0a0c */
[----:B------:R-:W-:Y:S01]  /*0c60*/  @!P4 LOP3.LUT R15, RZ, R4, RZ, 0x33, !PT ;  /* 0x00000004ff0fc212 */ /* 0x000fe200078e33ff */
[----:B------:R-:W-:Y:S01]  /*0c70*/  @!P2 IMAD.IADD R13, R13, 0x1, -R2 ;  /* 0x000000010d0da824 */ /* 0x000fe200078e0a02 */
[----:B------:R-:W-:Y:S01]  /*0c80*/  ISETP.GT.U32.AND P2, PT, R2, R14, PT ;  /* 0x0000000e0200720c */ /* 0x000fe20003f44070 */
[----:B------:R-:W-:Y:S01]  /*0c90*/  IMAD.HI.U32 R4, R0, R11, RZ ;  /* 0x0000000b00047227 */ /* 0x000fe200078e00ff */
[----:B------:R-:W-:Y:S01]  /*0ca0*/  ISETP.GE.AND P4, PT, R9, RZ, PT ;  /* 0x000000ff0900720c */ /* 0x000fe20003f86270 */
[----:B------:R1:W-:Y:S02]  /*0cb0*/  STL [R1+0x1c], R15 ;  /* 0x00001c0f01007387 */ /* 0x0003e40000100800 */
[----:B------:R-:W-:Y:S01]  /*0cc0*/  IMAD R8, R2, R12, R8 ;  /* 0x0000000c02087224 */ /* 0x000fe200078e0208 */
[----:B------:R-:W-:Y:S01]  /*0cd0*/  LOP3.LUT R12, R3, 0xee, RZ, 0xfc, !PT ;  /* 0x000000ee030c7812 */ /* 0x000fe200078efcff */
[----:B------:R-:W-:-:S02]  /*0ce0*/  IMAD.MOV R4, RZ, RZ, -R4 ;  /* 0x000000ffff047224 */ /* 0x000fc400078e0a04 */
[----:B------:R-:W-:Y:S02]  /*0cf0*/  @!P6 IMAD.MOV R13, RZ, RZ, -R13 ;  /* 0x000000ffff0de224 */ /* 0x000fe400078e0a0d */
[--C-:B------:R-:W-:Y:S01]  /*0d00*/  @!P5 IMAD.IADD R6, R6, 0x1, -R2.reuse ;  /* 0x000000010606d824 */ /* 0x100fe200078e0a02 */
[----:B------:R-:W-:Y:S01]  /*0d10*/  ISETP.GT.U32.AND P5, PT, R2, R8, PT ;  /* 0x000000080200720c */ /* 0x000fe20003fa4070 */
[----:B------:R-:W-:Y:S01]  /*0d20*/  @!P2 IMAD.IADD R14, R14, 0x1, -R2 ;  /* 0x000000010e0ea824 */ /* 0x000fe200078e0a02 */
[----:B------:R-:W-:Y:S01]  /*0d30*/  ISETP.GE.AND P2, PT, R7, RZ, PT ;  /* 0x000000ff0700720c */ /* 0x000fe20003f46270 */
[----:B------:R-:W-:-:S03]  /*0d40*/  IMAD.HI.U32 R9, R0, R10, RZ ;  /* 0x0000000a00097227 */ /* 0x000fc600078e00ff */
[C---:B------:R-:W-:Y:S01]  /*0d50*/  ISETP.GT.U32.AND P6, PT, R2.reuse, R14, PT ;  /* 0x0000000e0200720c */ /* 0x040fe20003fc4070 */
[C---:B------:R-:W-:Y:S01]  /*0d60*/  IMAD R11, R2.reuse, R4, R11 ;  /* 0x00000004020b7224 */ /* 0x040fe200078e020b */
[----:B------:R-:W-:Y:S01]  /*0d70*/  IABS R4, R12 ;  /* 0x0000000c00047213 */ /* 0x000fe20000000000 */
[----:B-1----:R-:W-:Y:S01]  /*0d80*/  IMAD.MOV.U32 R15, RZ, RZ, R6 ;  /* 0x000000ffff0f7224 */ /* 0x002fe200078e0006 */
[----:B------:R-:W-:Y:S01]  /*0d90*/  LOP3.LUT R6, R3, 0xf0, RZ, 0xfc, !PT ;  /* 0x000000f003067812 */ /* 0x000fe200078efcff */
[----:B------:R-:W-:Y:S02]  /*0da0*/  IMAD.MOV R9, RZ, RZ, -R9 ;  /* 0x000000ffff097224 */ /* 0x000fe400078e0a09 */
[----:B------:R-:W-:Y:S01]  /*0db0*/  @!P3 IMAD.MOV R15, RZ, RZ, -R15 ;  /* 0x000000ffff0fb224 */ /* 0x000fe200078e0a0f */
[C---:B------:R-:W-:Y:S01]  /*0dc0*/  ISETP.GT.U32.AND P3, PT, R2.reuse, R11, PT ;  /* 0x0000000b0200720c */ /* 0x040fe20003f64070 */
[----:B------:R-:W-:Y:S01]  /*0dd0*/  IMAD R10, R2, R9, R10 ;  /* 0x00000009020a7224 */ /* 0x000fe200078e020a */
[----:B------:R-:W-:Y:S01]  /*0de0*/  IABS R7, R6 ;  /* 0x0000000600077213 */ /* 0x000fe20000000000 */
[--C-:B------:R-:W-:Y:S01]  /*0df0*/  @!P5 IMAD.IADD R8, R8, 0x1, -R2.reuse ;  /* 0x000000010808d824 */ /* 0x100fe200078e0a02 */
[----:B------:R1:W-:Y:S01]  /*0e00*/  STL [R1], R15 ;  /* 0x0000000f01007387 */ /* 0x0003e20000100800 */
[----:B------:R-:W-:Y:S01]  /*0e10*/  @!P6 IMAD.IADD R14, R14, 0x1, -R2 ;  /* 0x000000010e0ee824 */ /* 0x000fe200078e0a02 */
[----:B------:R-:W-:Y:S01]  /*0e20*/  ISETP.GE.AND P6, PT, R18, RZ, PT ;  /* 0x000000ff1200720c */ /* 0x000fe20003fc6270 */
[----:B------:R-:W-:Y:S01]  /*0e30*/  IMAD.HI.U32 R9, R0, R7, RZ ;  /* 0x0000000700097227 */ /* 0x000fe200078e00ff */
[----:B------:R-:W-:-:S02]  /*0e40*/  ISETP.GT.U32.AND P5, PT, R2, R8, PT ;  /* 0x000000080200720c */ /* 0x000fc40003fa4070 */
[----:B------:R-:W-:Y:S01]  /*0e50*/  @!P0 IADD3 R14, PT, PT, -R14, RZ, RZ ;  /* 0x000000ff0e0e8210 */ /* 0x000fe20007ffe1ff */
[----:B------:R-:W-:Y:S01]  /*0e60*/  IMAD.MOV R9, RZ, RZ, -R9 ;  /* 0x000000ffff097224 */ /* 0x000fe200078e0a09 */
[----:B------:R-:W-:Y:S01]  /*0e70*/  ISETP.GT.U32.AND P0, PT, R2, R10, PT ;  /* 0x0000000a0200720c */ /* 0x000fe20003f04070 */
[----:B------:R-:W-:Y:S01]  /*0e80*/  @!P3 IMAD.IADD R11, R11, 0x1, -R2 ;  /* 0x000000010b0bb824 */ /* 0x000fe200078e0a02 */
[----:B------:R-:W-:Y:S01]  /*0e90*/  IABS R18, R18 ;  /* 0x0000001200127213 */ /* 0x000fe20000000000 */
[----:B-1----:R-:W-:-:S03]  /*0ea0*/  IMAD.HI.U32 R15, R0, R17, RZ ;  /* 0x00000011000f7227 */ /* 0x002fc600078e00ff */
[----:B------:R-:W-:Y:S01]  /*0eb0*/  ISETP.GT.U32.AND P3, PT, R2, R11, PT ;  /* 0x0000000b0200720c */ /* 0x000fe20003f64070 */
[----:B------:R-:W-:-:S04]  /*0ec0*/  IMAD.HI.U32 R19, R0, R18, RZ ;  /* 0x0000001200137227 */ /* 0x000fc800078e00ff */
[----:B------:R-:W-:Y:S02]  /*0ed0*/  IMAD.MOV R19, RZ, RZ, -R19 ;  /* 0x000000ffff137224 */ /* 0x000fe400078e0a13 */
[--C-:B------:R-:W-:Y:S02]  /*0ee0*/  @!P0 IMAD.IADD R10, R10, 0x1, -R2.reuse ;  /* 0x000000010a0a8824 */ /* 0x100fe400078e0a02 */
[----:B------:R-:W-:Y:S01]  /*0ef0*/  @!P5 IMAD.IADD R8, R8, 0x1, -R2 ;  /* 0x000000010808d824 */ /* 0x000fe200078e0a02 */
[----:B------:R-:W-:Y:S01]  /*0f00*/  ISETP.GE.AND P5, PT, R16, RZ, PT ;  /* 0x000000ff1000720c */ /* 0x000fe20003fa6270 */
[C---:B------:R-:W-:Y:S01]  /*0f10*/  IMAD R16, R2.reuse, R19, R18 ;  /* 0x0000001302107224 */ /* 0x040fe200078e0212 */
[C---:B------:R-:W-:Y:S01]  /*0f20*/  ISETP.GT.U32.AND P0, PT, R2.reuse, R10, PT ;  /* 0x0000000a0200720c */ /* 0x040fe20003f04070 */
[----:B------:R-:W-:Y:S02]  /*0f30*/  IMAD.MOV R15, RZ, RZ, -R15 ;  /* 0x000000ffff0f7224 */ /* 0x000fe400078e0a0f */
[----:B------:R-:W-:Y:S01]  /*0f40*/  @!P3 IMAD.IADD R11, R11, 0x1, -R2 ;  /* 0x000000010b0bb824 */ /* 0x000fe200078e0a02 */
[C---:B------:R-:W-:Y:S01]  /*0f50*/  ISETP.GT.U32.AND P3, PT, R2.reuse, R16, PT ;  /* 0x000000100200720c */ /* 0x040fe20003f64070 */
[----:B------:R-:W-:-:S02]  /*0f60*/  IMAD R17, R2, R15, R17 ;  /* 0x0000000f02117224 */ /* 0x000fc400078e0211 */
[----:B------:R-:W-:-:S04]  /*0f70*/  IMAD.HI.U32 R15, R0, R4, RZ ;  /* 0x00000004000f7227 */ /* 0x000fc800078e00ff */
[----:B------:R-:W-:Y:S02]  /*0f80*/  IMAD.MOV.U32 R21, RZ, RZ, R8 ;  /* 0x000000ffff157224 */ /* 0x000fe400078e0008 */
[----:B------:R-:W-:Y:S02]  /*0f90*/  IMAD.MOV R8, RZ, RZ, -R15 ;  /* 0x000000ffff087224 */ /* 0x000fe400078e0a0f */
[----:B------:R-:W-:Y:S02]  /*0fa0*/  @!P0 IMAD.IADD R10, R10, 0x1, -R2 ;  /* 0x000000010a0a8824 */ /* 0x000fe400078e0a02 */
[----:B------:R-:W-:Y:S01]  /*0fb0*/  @!P1 IMAD.MOV R21, RZ, RZ, -R21 ;  /* 0x000000ffff159224 */ /* 0x000fe200078e0a15 */
[C---:B------:R-:W-:Y:S01]  /*0fc0*/  ISETP.GT.U32.AND P1, PT, R2.reuse, R17, PT ;  /* 0x000000110200720c */ /* 0x040fe20003f24070 */
[----:B------:R-:W-:Y:S01]  /*0fd0*/  IMAD R4, R2, R8, R4 ;  /* 0x0000000802047224 */ /* 0x000fe200078e0204 */
[----:B------:R-:W-:Y:S01]  /*0fe0*/  LOP3.LUT R8, R3, 0xea, RZ, 0xfc, !PT ;  /* 0x000000ea03087812 */ /* 0x000fe200078efcff */
[----:B------:R-:W-:Y:S01]  /*0ff0*/  IMAD.MOV.U32 R15, RZ, RZ, R10 ;  /* 0x000000ffff0f7224 */ /* 0x000fe200078e000a */
[----:B------:R1:W-:Y:S01]  /*1000*/  STL [R1+0x54], R21 ;  /* 0x0000541501007387 */ /* 0x0003e20000100800 */
[----:B------:R-:W-:Y:S01]  /*1010*/  IMAD.MOV.U32 R20, RZ, RZ, R11 ;  /* 0x000000ffff147224 */ /* 0x000fe200078e000b */
[----:B------:R-:W-:Y:S01]  /*1020*/  IABS R10, R8 ;  /* 0x00000008000a7213 */ /* 0x000fe20000000000 */
[----:B------:R-:W-:-:S02]  /*1030*/  @!P3 IMAD.IADD R16, R16, 0x1, -R2 ;  /* 0x000000011010b824 */ /* 0x000fc400078e0a02 */
[----:B------:R-:W-:Y:S01]  /*1040*/  @!P2 IMAD.MOV R15, RZ, RZ, -R15 ;  /* 0x000000ffff0fa224 */ /* 0x000fe200078e0a0f */
[----:B------:R-:W-:Y:S01]  /*1050*/  ISETP.GT.U32.AND P2, PT, R2, R4, PT ;  /* 0x000000040200720c */ /* 0x000fe20003f44070 */
[----:B------:R-:W-:Y:S01]  /*1060*/  @!P4 IMAD.MOV R20, RZ, RZ, -R20 ;  /* 0x000000ffff14c224 */ /* 0x000fe200078e0a14 */
[----:B------:R-:W-:Y:S01]  /*1070*/  ISETP.GE.AND P4, PT, R6, RZ, PT ;  /* 0x000000ff0600720c */ /* 0x000fe20003f86270 */
[C---:B------:R-:W-:Y:S01]  /*1080*/  IMAD R6, R2.reuse, R9, R7 ;  /* 0x0000000902067224 */ /* 0x040fe200078e0207 */
[C---:B------:R-:W-:Y:S01]  /*1090*/  ISETP.GT.U32.AND P3, PT, R2.reuse, R16, PT ;  /* 0x000000100200720c */ /* 0x040fe20003f64070 */
[--C-:B------:R-:W-:Y:S01]  /*10a0*/  @!P1 IMAD.IADD R17, R17, 0x1, -R2.reuse ;  /* 0x0000000111119824 */ /* 0x100fe200078e0a02 */
[C---:B------:R-:W-:Y:S01]  /*10b0*/  LOP3.LUT R7, R3.reuse, 0xec, RZ, 0xfc, !PT ;  /* 0x000000ec03077812 */ /* 0x040fe200078efcff */
[----:B------:R-:W-:Y:S01]  /*10c0*/  STL [R1+0x58], R20 ;  /* 0x0000581401007387 */ /* 0x000fe20000100800 */
[C---:B------:R-:W-:Y:S02]  /*10d0*/  ISETP.GT.U32.AND P0, PT, R2.reuse, R6, PT ;  /* 0x000000060200720c */ /* 0x040fe40003f04070 */
[----:B------:R-:W-:Y:S01]  /*10e0*/  IABS R11, R7 ;  /* 0x00000007000b7213 */ /* 0x000fe20000000000 */
[----:B------:R0:W-:Y:S01]  /*10f0*/  STL [R1+0x6c], R15 ;  /* 0x00006c0f01007387 */ /* 0x0001e20000100800 */
[----:B------:R-:W-:Y:S01]  /*1100*/  ISETP.GT.U32.AND P1, PT, R2, R17, PT ;  /* 0x000000110200720c */ /* 0x000fe20003f24070 */
[----:B------:R-:W-:Y:S01]  /*1110*/  @!P2 IMAD.IADD R4, R4, 0x1, -R2 ;  /* 0x000000010404a824 */ /* 0x000fe200078e0a02 */
[C---:B------:R-:W-:Y:S01]  /*1120*/  LOP3.LUT R9, R3.reuse, 0xe8, RZ, 0xfc, !PT ;  /* 0x000000e803097812 */ /* 0x040fe200078efcff */
[----:B------:R-:W-:Y:S01]  /*1130*/  IMAD.HI.U32 R18, R0, R11, RZ ;  /* 0x0000000b00127227 */ /* 0x000fe200078e00ff */
[----:B-1----:R-:W-:-:S02]  /*1140*/  LOP3.LUT R21, R3, 0xd8, RZ, 0xfc, !PT ;  /* 0x000000d803157812 */ /* 0x002fc400078efcff */
[----:B------:R-:W-:Y:S01]  /*1150*/  ISETP.GT.U32.AND P2, PT, R2, R4, PT ;  /* 0x000000040200720c */ /* 0x000fe20003f44070 */
[----:B------:R-:W-:Y:S01]  /*1160*/  @!P3 IMAD.IADD R16, R16, 0x1, -R2 ;  /* 0x000000011010b824 */ /* 0x000fe200078e0a02 */
[----:B------:R-:W-:Y:S01]  /*1170*/  ISETP.GE.AND P3, PT, R12, RZ, PT ;  /* 0x000000ff0c00720c */ /* 0x000fe20003f66270 */
[----:B------:R-:W-:Y:S01]  /*1180*/  IMAD.MOV R18, RZ, RZ, -R18 ;  /* 0x000000ffff127224 */ /* 0x000fe200078e0a12 */
[----:B0-----:R-:W-:Y:S01]  /*1190*/  IABS R15, R9 ;  /* 0x00000009000f7213 */ /* 0x001fe20000000000 */
[----:B------:R-:W-:-:S04]  /*11a0*/  IMAD.HI.U32 R12, R0, R10, RZ ;  /* 0x0000000a000c7227 */ /* 0x000fc800078e00ff */
[----:B------:R-:W-:Y:S02]  /*11b0*/  IMAD R11, R2, R18, R11 ;  /* 0x00000012020b7224 */ /* 0x000fe400078e020b */
[----:B------:R-:W-:Y:S02]  /*11c0*/  IMAD.MOV R12, RZ, RZ, -R12 ;  /* 0x000000ffff0c7224 */ /* 0x000fe400078e0a0c */
[--C-:B------:R-:W-:Y:S02]  /*11d0*/  @!P0 IMAD.IADD R6, R6, 0x1, -R2.reuse ;  /* 0x0000000106068824 */ /* 0x100fe400078e0a02 */
[----:B------:R-:W-:Y:S01]  /*11e0*/  @!P1 IMAD.IADD R17, R17, 0x1, -R2 ;  /* 0x0000000111119824 */ /* 0x000fe200078e0a02 */
[C---:B------:R-:W-:Y:S01]  /*11f0*/  ISETP.GT.U32.AND P1, PT, R2.reuse, R11, PT ;  /* 0x0000000b0200720c */ /* 0x040fe20003f24070 */
[C---:B------:R-:W-:Y:S01]  /*1200*/  IMAD R10, R2.reuse, R12, R10 ;  /* 0x0000000c020a7224 */ /* 0x040fe200078e020a */
[----:B------:R-:W-:Y:S01]  /*1210*/  ISETP.GT.U32.AND P0, PT, R2, R6, PT ;  /* 0x000000060200720c */ /* 0x000fe20003f04070 */
[----:B------:R-:W-:-:S02]  /*1220*/  @!P2 IMAD.IADD R4, R4, 0x1, -R2 ;  /* 0x000000010404a824 */ /* 0x000fc400078e0a02 */
[----:B------:R-:W-:Y:S01]  /*1230*/  IMAD.MOV.U32 R20, RZ, RZ, R16 ;  /* 0x000000ffff147224 */ /* 0x000fe200078e0010 */
[----:B------:R-:W-:Y:S01]  /*1240*/  ISETP.GT.U32.AND P2, PT, R2, R10, PT ;  /* 0x0000000a0200720c */ /* 0x000fe20003f44070 */
[----:B------:R-:W-:Y:S02]  /*1250*/  IMAD.MOV.U32 R19, RZ, RZ, R17 ;  /* 0x000000ffff137224 */ /* 0x000fe400078e0011 */
[----:B------:R-:W-:Y:S01]  /*1260*/  @!P6 IMAD.MOV R20, RZ, RZ, -R20 ;  /* 0x000000ffff14e224 */ /* 0x000fe200078e0a14 */
[----:B------:R-:W-:Y:S01]  /*1270*/  ISETP.GE.AND P6, PT, R7, RZ, PT ;  /* 0x000000ff0700720c */ /* 0x000fe20003fc6270 */
[----:B------:R-:W-:Y:S01]  /*1280*/  IMAD.HI.U32 R16, R0, R15, RZ ;  /* 0x0000000f00107227 */ /* 0x000fe200078e00ff */
[----:B------:R-:W-:Y:S02]  /*1290*/  LOP3.LUT R7, R3, 0xe6, RZ, 0xfc, !PT ;  /* 0x000000e603077812 */ /* 0x000fe400078efcff */
[----:B------:R-:W-:Y:S01]  /*12a0*/  STL [R1+0x70], R20 ;  /* 0x0000701401007387 */ /* 0x000fe20000100800 */
[----:B------:R-:W-:-:S02]  /*12b0*/  @!P1 IMAD.IADD R11, R11, 0x1, -R2 ;  /* 0x000000010b0b9824 */ /* 0x000fc400078e0a02 */
[--C-:B------:R-:W-:Y:S01]  /*12c0*/  @!P0 IMAD.IADD R6, R6, 0x1, -R2.reuse ;  /* 0x0000000106068824 */ /* 0x100fe200078e0a02 */
[----:B------:R-:W-:Y:S01]  /*12d0*/  ISETP.GE.AND P0, PT, R9, RZ, PT ;  /* 0x000000ff0900720c */ /* 0x000fe20003f06270 */
[----:B------:R-:W-:Y:S01]  /*12e0*/  @!P2 IMAD.IADD R10, R10, 0x1, -R2 ;  /* 0x000000010a0aa824 */ /* 0x000fe200078e0a02 */
[----:B------:R-:W-:Y:S01]  /*12f0*/  ISETP.GT.U32.AND P1, PT, R2, R11, PT ;  /* 0x0000000b0200720c */ /* 0x000fe20003f24070 */
[----:B------:R-:W-:Y:S01]  /*1300*/  IMAD.MOV.U32 R18, RZ, RZ, R6 ;  /* 0x000000ffff127224 */ /* 0x000fe200078e0006 */
[----:B------:R-:W-:Y:S01]  /*1310*/  IABS R9, R7 ;  /* 0x0000000700097213 */ /* 0x000fe20000000000 */
[----:B------:R-:W-:Y:S01]  /*1320*/  @!P5 IMAD.MOV R19, RZ, RZ, -R19 ;  /* 0x000000ffff13d224 */ /* 0x000fe200078e0a13 */
[----:B------:R-:W-:Y:S01]  /*1330*/  LOP3.LUT R6, R3, 0xe4, RZ, 0xfc, !PT ;  /* 0x000000e403067812 */ /* 0x000fe200078efcff */
[----:B------:R-:W-:Y:S01]  /*1340*/  IMAD.MOV R16, RZ, RZ, -R16 ;  /* 0x000000ffff107224 */ /* 0x000fe200078e0a10 */
[----:B------:R-:W-:Y:S01]  /*1350*/  ISETP.GE.AND P5, PT, R8, RZ, PT ;  /* 0x000000ff0800720c */ /* 0x000fe20003fa6270 */
[----:B------:R-:W-:Y:S01]  /*1360*/  IMAD.HI.U32 R8, R0, R9, RZ ;  /* 0x0000000900087227 */ /* 0x000fe200078e00ff */
[C---:B------:R-:W-:Y:S01]  /*1370*/  ISETP.GT.U32.AND P2, PT, R2.reuse, R10, PT ;  /* 0x0000000a0200720c */ /* 0x040fe20003f44070 */
[----:B------:R0:W-:Y:S01]  /*1380*/  STL [R1+0x74], R19 ;  /* 0x0000741301007387 */ /* 0x0001e20000100800 */
[----:B------:R-:W-:Y:S01]  /*1390*/  IABS R24, R6 ;  /* 0x0000000600187213 */ /* 0x000fe20000000000 */
[----:B------:R-:W-:-:S02]  /*13a0*/  IMAD R15, R2, R16, R15 ;  /* 0x00000010020f7224 */ /* 0x000fc400078e020f */
[----:B------:R-:W-:Y:S02]  /*13b0*/  IMAD.MOV.U32 R17, RZ, RZ, R4 ;  /* 0x000000ffff117224 */ /* 0x000fe400078e0004 */
[----:B------:R-:W-:Y:S02]  /*13c0*/  IMAD.MOV R8, RZ, RZ, -R8 ;  /* 0x000000ffff087224 */ /* 0x000fe400078e0a08 */
[----:B------:R-:W-:-:S04]  /*13d0*/  IMAD.HI.U32 R4, R0, R24, RZ ;  /* 0x0000001800047227 */ /* 0x000fc800078e00ff */
[----:B------:R-:W-:Y:S01]  /*13e0*/  @!P4 IMAD.MOV R18, RZ, RZ, -R18 ;  /* 0x000000ffff12c224 */ /* 0x000fe200078e0a12 */
[----:B------:R-:W-:Y:S01]  /*13f0*/  ISETP.GE.AND P4, PT, R7, RZ, PT ;  /* 0x000000ff0700720c */ /* 0x000fe20003f86270 */
[----:B------:R-:W-:Y:S01]  /*1400*/  @!P1 IMAD.IADD R11, R11, 0x1, -R2 ;  /* 0x000000010b0b9824 */ /* 0x000fe200078e0a02 */
[C---:B------:R-:W-:Y:S01]  /*1410*/  ISETP.GT.U32.AND P1, PT, R2.reuse, R15, PT ;  /* 0x0000000f0200720c */ /* 0x040fe20003f24070 */
[----:B------:R-:W-:Y:S01]  /*1420*/  @!P3 IMAD.MOV R17, RZ, RZ, -R17 ;  /* 0x000000ffff11b224 */ /* 0x000fe200078e0a11 */
[----:B------:R-:W-:Y:S01]  /*1430*/  STL [R1+0x78], R18 ;  /* 0x0000781201007387 */ /* 0x000fe20000100800 */
[----:B------:R-:W-:Y:S01]  /*1440*/  IMAD R9, R2, R8, R9 ;  /* 0x0000000802097224 */ /* 0x000fe200078e0209 */
[----:B------:R-:W-:Y:S01]  /*1450*/  ISETP.GE.AND P3, PT, R6, RZ, PT ;  /* 0x000000ff0600720c */ /* 0x000fe20003f66270 */
[----:B------:R-:W-:Y:S01]  /*1460*/  IMAD.MOV R4, RZ, RZ, -R4 ;  /* 0x000000ffff047224 */ /* 0x000fe200078e0a04 */
[----:B------:R1:W-:Y:S01]  /*1470*/  STL [R1+0x7c], R17 ;  /* 0x00007c1101007387 */ /* 0x0003e20000100800 */
[----:B------:R-:W-:Y:S01]  /*1480*/  @!P2 IMAD.IADD R10, R10, 0x1, -R2 ;  /* 0x000000010a0aa824 */ /* 0x000fe200078e0a02 */
[C---:B------:R-:W-:Y:S01]  /*1490*/  ISETP.GT.U32.AND P2, PT, R2.reuse, R9, PT ;  /* 0x000000090200720c */ /* 0x040fe20003f44070 */
[C---:B------:R-:W-:Y:S01]  /*14a0*/  IMAD R24, R2.reuse, R4, R24 ;  /* 0x0000000402187224 */ /* 0x040fe200078e0218 */
[C---:B------:R-:W-:Y:S01]  /*14b0*/  LOP3.LUT R6, R3.reuse, 0xe2, RZ, 0xfc, !PT ;  /* 0x000000e203067812 */ /* 0x040fe200078efcff */
[----:B------:R-:W-:Y:S01]  /*14c0*/  IMAD.MOV.U32 R16, RZ, RZ, R10 ;  /* 0x000000ffff107224 */ /* 0x000fe200078e000a */
[----:B------:R-:W-:Y:S01]  /*14d0*/  LOP3.LUT R7, R3, 0xe0, RZ, 0xfc, !PT ;  /* 0x000000e003077812 */ /* 0x000fe200078efcff */
[----:B------:R-:W-:Y:S01]  /*14e0*/  @!P1 IMAD.IADD R15, R15, 0x1, -R2 ;  /* 0x000000010f0f9824 */ /* 0x000fe200078e0a02 */
[----:B------:R-:W-:Y:S01]  /*14f0*/  IABS R12, R6 ;  /* 0x00000006000c7213 */ /* 0x000fe20000000000 */
[----:B------:R-:W-:Y:S01]  /*1500*/  @!P5 IMAD.MOV R16, RZ, RZ, -R16 ;  /* 0x000000ffff10d224 */ /* 0x000fe200078e0a10 */
[----:B0-----:R-:W-:Y:S01]  /*1510*/  IABS R19, R7 ;  /* 0x0000000700137213 */ /* 0x001fe20000000000 */
[----:B-1----:R-:W-:Y:S01]  /*1520*/  IMAD.MOV.U32 R17, RZ, RZ, R11 ;  /* 0x000000ffff117224 */ /* 0x002fe200078e000b */
[----:B------:R-:W-:Y:S01]  /*1530*/  ISETP.GT.U32.AND P1, PT, R2, R15, PT ;  /* 0x0000000f0200720c */ /* 0x000fe20003f24070 */
[----:B------:R-:W-:Y:S01]  /*1540*/  IMAD.HI.U32 R8, R0, R12, RZ ;  /* 0x0000000c00087227 */ /* 0x000fe200078e00ff */
[----:B------:R-:W-:-:S02]  /*1550*/  IABS R18, R23 ;  /* 0x0000001700127213 */ /* 0x000fc40000000000 */
[----:B------:R-:W-:Y:S01]  /*1560*/  ISETP.GE.AND P5, PT, R6, RZ, PT ;  /* 0x000000ff0600720c */ /* 0x000fe20003fa6270 */
[----:B------:R-:W-:Y:S01]  /*1570*/  @!P6 IMAD.MOV R17, RZ, RZ, -R17 ;  /* 0x000000ffff11e224 */ /* 0x000fe200078e0a11 */
[----:B------:R-:W-:Y:S01]  /*1580*/  ISETP.GT.U32.AND P6, PT, R2, R24, PT ;  /* 0x000000180200720c */ /* 0x000fe20003fc4070 */
[----:B------:R-:W-:Y:S01]  /*1590*/  @!P2 IMAD.IADD R9, R9, 0x1, -R2 ;  /* 0x000000010909a824 */ /* 0x000fe200078e0a02 */
[----:B------:R-:W-:Y:S01]  /*15a0*/  LOP3.LUT R6, R3, 0xda, RZ, 0xfc, !PT ;  /* 0x000000da03067812 */ /* 0x000fe200078efcff */
[----:B------:R-:W-:Y:S01]  /*15b0*/  IMAD.MOV R8, RZ, RZ, -R8 ;  /* 0x000000ffff087224 */ /* 0x000fe200078e0a08 */
[----:B------:R0:W-:Y:S01]  /*15c0*/  STL [R1+0x19c], R17 ;  /* 0x00019c1101007387 */ /* 0x0001e20000100800 */
[----:B------:R-:W-:Y:S01]  /*15d0*/  IMAD.HI.U32 R4, R0, R19, RZ ;  /* 0x0000001300047227 */ /* 0x000fe200078e00ff */
[C---:B------:R-:W-:Y:S02]  /*15e0*/  ISETP.GT.U32.AND P2, PT, R2.reuse, R9, PT ;  /* 0x000000090200720c */ /* 0x040fe40003f44070 */
[----:B------:R1:W-:Y:S01]  /*15f0*/  STL [R1+0x1bc], R16 ;  /* 0x0001bc1001007387 */ /* 0x0003e20000100800 */
[----:B------:R-:W-:Y:S01]  /*1600*/  @!P1 IMAD.IADD R15, R15, 0x1, -R2 ;  /* 0x000000010f0f9824 */ /* 0x000fe200078e0a02 */
[----:B------:R-:W-:Y:S01]  /*1610*/  ISETP.GE.AND P1, PT, R7, RZ, PT ;  /* 0x000000ff0700720c */ /* 0x000fe20003f26270 */
[----:B------:R-:W-:Y:S01]  /*1620*/  IMAD R12, R2, R8, R12 ;  /* 0x00000008020c7224 */ /* 0x000fe200078e020c */
[----:B------:R-:W-:Y:S01]  /*1630*/  IABS R7, R22 ;  /* 0x0000001600077213 */ /* 0x000fe20000000000 */
[----:B------:R-:W-:Y:S01]  /*1640*/  @!P6 IMAD.IADD R24, R24, 0x1, -R2 ;  /* 0x000000011818e824 */ /* 0x000fe200078e0a02 */
[----:B0-----:R-:W-:Y:S01]  /*1650*/  IABS R17, R6 ;  /* 0x0000000600117213 */ /* 0x001fe20000000000 */
[----:B------:R-:W-:Y:S01]  /*1660*/  IMAD.MOV R4, RZ, RZ, -R4 ;  /* 0x000000ffff047224 */ /* 0x000fe200078e0a04 */
[----:B------:R-:W-:Y:S01]  /*1670*/  IABS R8, R21 ;  /* 0x0000001500087213 */ /* 0x000fe20000000000 */
[----:B------:R-:W-:Y:S01]  /*1680*/  IMAD.HI.U32 R10, R0, R7, RZ ;  /* 0x00000007000a7227 */ /* 0x000fe200078e00ff */
[----:B------:R-:W-:-:S02]  /*1690*/  ISETP.GT.U32.AND P6, PT, R2, R24, PT ;  /* 0x000000180200720c */ /* 0x000fc40003fc4070 */
[----:B-1----:R-:W-:Y:S01]  /*16a0*/  LOP3.LUT R16, R3, 0xd6, RZ, 0xfc, !PT ;  /* 0x000000d603107812 */ /* 0x002fe200078efcff */
[----:B------:R-:W-:Y:S01]  /*16b0*/  @!P2 IMAD.IADD R9, R9, 0x1, -R2 ;  /* 0x000000010909a824 */ /* 0x000fe200078e0a02 */
[C---:B------:R-:W-:Y:S01]  /*16c0*/  ISETP.GT.U32.AND P2, PT, R2.reuse, R12, PT ;  /* 0x0000000c0200720c */ /* 0x040fe20003f44070 */
[----:B------:R-:W-:Y:S01]  /*16d0*/  IMAD R19, R2, R4, R19 ;  /* 0x0000000402137224 */ /* 0x000fe200078e0213 */
[----:B------:R-:W-:Y:S01]  /*16e0*/  IABS R4, R16 ;  /* 0x0000001000047213 */ /* 0x000fe20000000000 */
[----:B------:R-:W-:Y:S02]  /*16f0*/  IMAD.MOV R10, RZ, RZ, -R10 ;  /* 0x000000ffff0a7224 */ /* 0x000fe400078e0a0a */
[----:B------:R-:W-:-:S04]  /*1700*/  IMAD.HI.U32 R25, R0, R18, RZ ;  /* 0x0000001200197227 */ /* 0x000fc800078e00ff */
[--C-:B------:R-:W-:Y:S01]  /*1710*/  @!P6 IMAD.IADD R24, R24, 0x1, -R2.reuse ;  /* 0x000000011818e824 */ /* 0x100fe200078e0a02 */
[C---:B------:R-:W-:Y:S01]  /*1720*/  ISETP.GT.U32.AND P6, PT, R2.reuse, R19, PT ;  /* 0x000000130200720c */ /* 0x040fe20003fc4070 */
[----:B------:R-:W-:Y:S02]  /*1730*/  IMAD R7, R2, R10, R7 ;  /* 0x0000000a02077224 */ /* 0x000fe400078e0207 */
[----:B------:R-:W-:Y:S02]  /*1740*/  IMAD.MOV R25, RZ, RZ, -R25 ;  /* 0x000000ffff197224 */ /* 0x000fe400078e0a19 */
[----:B------:R-:W-:Y:S01]  /*1750*/  @!P2 IMAD.IADD R12, R12, 0x1, -R2 ;  /* 0x000000010c0ca824 */ /* 0x000fe200078e0a02 */
[C---:B------:R-:W-:Y:S01]  /*1760*/  ISETP.GT.U32.AND P2, PT, R2.reuse, R7, PT ;  /* 0x000000070200720c */ /* 0x040fe20003f44070 */
[----:B------:R-:W-:Y:S02]  /*1770*/  IMAD R18, R2, R25, R18 ;  /* 0x0000001902127224 */ /* 0x000fe400078e0212 */
[----:B------:R-:W-:-:S04]  /*1780*/  IMAD.HI.U32 R20, R0, R17, RZ ;  /* 0x0000001100147227 */ /* 0x000fc800078e00ff */
[----:B------:R-:W-:Y:S01]  /*1790*/  @!P6 IADD3 R19, PT, PT, R19, -R2, RZ ;  /* 0x800000021313e210 */ /* 0x000fe20007ffe0ff */
[----:B------:R-:W-:Y:S01]  /*17a0*/  IMAD.HI.U32 R10, R0, R8, RZ ;  /* 0x00000008000a7227 */ /* 0x000fe200078e00ff */
[----:B------:R-:W-:-:S03]  /*17b0*/  ISETP.GT.U32.AND P6, PT, R2, R18, PT ;  /* 0x000000120200720c */ /* 0x000fc60003fc4070 */
[----:B------:R-:W-:Y:S02]  /*17c0*/  IMAD.MOV R20, RZ, RZ, -R20 ;  /* 0x000000ffff147224 */ /* 0x000fe400078e0a14 */
[----:B------:R-:W-:Y:S01]  /*17d0*/  @!P2 IMAD.IADD R7, R7, 0x1, -R2 ;  /* 0x000000010707a824 */ /* 0x000fe200078e0a02 */
[C---:B------:R-:W-:Y:S01]  /*17e0*/  ISETP.GT.U32.AND P2, PT, R2.reuse, R12, PT ;  /* 0x0000000c0200720c */ /* 0x040fe20003f44070 */
[----:B------:R-:W-:Y:S02]  /*17f0*/  IMAD.MOV R25, RZ, RZ, -R10 ;  /* 0x000000ffff197224 */ /* 0x000fe400078e0a0a */
[C---:B------:R-:W-:Y:S01]  /*1800*/  IMAD R10, R2.reuse, R20, R17 ;  /* 0x00000014020a7224 */ /* 0x040fe200078e0211 */
[----:B------:R-:W-:Y:S01]  /*1810*/  LOP3.LUT R17, R3, 0xd4, RZ, 0xfc, !PT ;  /* 0x000000d403117812 */ /* 0x000fe200078efcff */
[----:B------:R-:W-:Y:S01]  /*1820*/  @!P0 IMAD.MOV R15, RZ, RZ, -R15 ;  /* 0x000000ffff0f8224 */ /* 0x000fe200078e0a0f */
[----:B------:R-:W-:Y:S01]  /*1830*/  ISETP.GT.U32.AND P0, PT, R2, R19, PT ;  /* 0x000000130200720c */ /* 0x000fe20003f04070 */
[----:B------:R-:W-:Y:S01]  /*1840*/  @!P6 IMAD.IADD R18, R18, 0x1, -R2 ;  /* 0x000000011212e824 */ /* 0x000fe200078e0a02 */
[C---:B------:R-:W-:Y:S01]  /*1850*/  ISETP.GT.U32.AND P6, PT, R2.reuse, R7, PT ;  /* 0x000000070200720c */ /* 0x040fe20003fc4070 */
[----:B------:R-:W-:Y:S01]  /*1860*/  @!P3 IMAD.MOV R24, RZ, RZ, -R24 ;  /* 0x000000ffff18b224 */ /* 0x000fe200078e0a18 */
[----:B------:R-:W-:Y:S01]  /*1870*/  ISETP.GT.U32.AND P3, PT, R2, R10, PT ;  /* 0x0000000a0200720c */ /* 0x000fe20003f64070 */
[----:B------:R-:W-:Y:S01]  /*1880*/  IMAD.HI.U32 R11, R0, R4, RZ ;  /* 0x00000004000b7227 */ /* 0x000fe200078e00ff */
[----:B------:R-:W-:-:S03]  /*1890*/  IABS R20, R17 ;  /* 0x0000001100147213 */ /* 0x000fc60000000000 */
[----:B------:R-:W-:Y:S02]  /*18a0*/  IMAD R8, R2, R25, R8 ;  /* 0x0000001902087224 */ /* 0x000fe400078e0208 */
[----:B------:R-:W-:Y:S02]  /*18b0*/  IMAD.MOV.U32 R26, RZ, RZ, R9 ;  /* 0x000000ffff1a7224 */ /* 0x000fe400078e0009 */
[----:B------:R-:W-:Y:S02]  /*18c0*/  IMAD.MOV R11, RZ, RZ, -R11 ;  /* 0x000000ffff0b7224 */ /* 0x000fe400078e0a0b */
[----:B------:R-:W-:Y:S01]  /*18d0*/  @!P2 IMAD.IADD R12, R12, 0x1, -R2 ;  /* 0x000000010c0ca824 */ /* 0x000fe200078e0a02 */
[C---:B------:R-:W-:Y:S01]  /*18e0*/  ISETP.GT.U32.AND P2, PT, R2.reuse, R8, PT ;  /* 0x000000080200720c */ /* 0x040fe20003f44070 */
[----:B------:R-:W-:Y:S01]  /*18f0*/  @!P4 IMAD.MOV R26, RZ, RZ, -R26 ;  /* 0x000000ffff1ac224 */ /* 0x000fe200078e0a1a */
[C---:B------:R-:W-:Y:S01]  /*1900*/  ISETP.GT.U32.AND P4, PT, R2.reuse, R18, PT ;  /* 0x000000120200720c */ /* 0x040fe20003f84070 */
[----:B------:R-:W-:Y:S01]  /*1910*/  IMAD R4, R2, R11, R4 ;  /* 0x0000000b02047224 */ /* 0x000fe200078e0204 */
[----:B------:R-:W-:Y:S01]  /*1920*/  LOP3.LUT R11, R3, 0xd2, RZ, 0xfc, !PT ;  /* 0x000000d2030b7812 */ /* 0x000fe200078efcff */
[--C-:B------:R-:W-:Y:S01]  /*1930*/  @!P0 IMAD.IADD R19, R19, 0x1, -R2.reuse ;  /* 0x0000000113138824 */ /* 0x100fe200078e0a02 */
[----:B------:R0:W-:Y:S01]  /*1940*/  STL [R1+0x84], R26 ;  /* 0x0000841a01007387 */ /* 0x0001e20000100800 */
[--C-:B------:R-:W-:Y:S01]  /*1950*/  @!P6 IMAD.IADD R7, R7, 0x1, -R2.reuse ;  /* 0x000000010707e824 */ /* 0x100fe200078e0a02 */
[----:B------:R-:W-:Y:S01]  /*1960*/  ISETP.GE.AND P0, PT, R22, RZ, PT ;  /* 0x000000ff1600720c */ /* 0x000fe20003f06270 */
[--C-:B------:R-:W-:Y:S01]  /*1970*/  @!P3 IMAD.IADD R10, R10, 0x1, -R2.reuse ;  /* 0x000000010a0ab824 */ /* 0x100fe200078e0a02 */
[----:B------:R1:W-:Y:S01]  /*1980*/  STL [R1+0x88], R24 ;  /* 0x0000881801007387 */ /* 0x0003e20000100800 */
[----:B------:R-:W-:Y:S01]  /*1990*/  ISETP.GT.U32.AND P6, PT, R2, R4, PT ;  /* 0x000000040200720c */ /* 0x000fe20003fc4070 */
[----:B------:R-:W-:Y:S01]  /*19a0*/  IMAD.MOV.U32 R25, RZ, RZ, R19 ;  /* 0x000000ffff197224 */ /* 0x000fe200078e0013 */
[----:B------:R-:W-:Y:S01]  /*19b0*/  IABS R9, R11 ;  /* 0x0000000b00097213 */ /* 0x000fe20000000000 */
[----:B------:R-:W-:Y:S01]  /*19c0*/  @!P2 IMAD.IADD R8, R8, 0x1, -R2 ;  /* 0x000000010808a824 */ /* 0x000fe200078e0a02 */
[----:B------:R-:W-:Y:S01]  /*19d0*/  ISETP.GE.AND P3, PT, R6, RZ, PT ;  /* 0x000000ff0600720c */ /* 0x000fe20003f66270 */
[----:B0-----:R-:W-:Y:S01]  /*19e0*/  IMAD.MOV.U32 R26, RZ, RZ, R12 ;  /* 0x000000ffff1a7224 */ /* 0x001fe200078e000c */
[----:B------:R-:W-:Y:S01]  /*19f0*/  LOP3.LUT R12, R3, 0xd0, RZ, 0xfc, !PT ;  /* 0x000000d0030c7812 */ /* 0x000fe200078efcff */
[----:B------:R-:W-:Y:S01]  /*1a00*/  IMAD.HI.U32 R22, R0, R9, RZ ;  /* 0x0000000900167227 */ /* 0x000fe200078e00ff */
[----:B------:R-:W-:-:S03]  /*1a10*/  ISETP.GE.AND P2, PT, R21, RZ, PT ;  /* 0x000000ff1500720c */ /* 0x000fc60003f46270 */
[----:B-1----:R-:W-:-:S04]  /*1a20*/  IMAD.HI.U32 R24, R0, R20, RZ ;  /* 0x0000001400187227 */ /* 0x002fc800078e00ff */
[----:B------:R-:W-:Y:S01]  /*1a30*/  @!P5 IMAD.MOV R26, RZ, RZ, -R26 ;  /* 0x000000ffff1ad224 */ /* 0x000fe200078e0a1a */
[C---:B------:R-:W-:Y:S01]  /*1a40*/  ISETP.GT.U32.AND P5, PT, R2.reuse, R10, PT ;  /* 0x0000000a0200720c */ /* 0x040fe20003fa4070 */
[----:B------:R-:W-:Y:S02]  /*1a50*/  IMAD.MOV R24, RZ, RZ, -R24 ;  /* 0x000000ffff187224 */ /* 0x000fe400078e0a18 */
[----:B------:R-:W-:Y:S01]  /*1a60*/  IMAD.MOV.U32 R19, RZ, RZ, R7 ;  /* 0x000000ffff137224 */ /* 0x000fe200078e0007 */
[----:B------:R-:W-:Y:S01]  /*1a70*/  STL [R1+0x8c], R26 ;  /* 0x00008c1a01007387 */ /* 0x000fe20000100800 */
[----:B------:R-:W-:Y:S01]  /*1a80*/  IMAD R6, R2, R24, R20 ;  /* 0x0000001802067224 */ /* 0x000fe200078e0214 */
[----:B------:R-:W-:Y:S01]  /*1a90*/  LOP3.LUT R7, R3, 0xce, RZ, 0xfc, !PT ;  /* 0x000000ce03077812 */ /* 0x000fe200078efcff */
[----:B------:R-:W-:Y:S02]  /*1aa0*/  IMAD.MOV R22, RZ, RZ, -R22 ;  /* 0x000000ffff167224 */ /* 0x000fe400078e0a16 */
[--C-:B------:R-:W-:Y:S01]  /*1ab0*/  @!P4 IMAD.IADD R18, R18, 0x1, -R2.reuse ;  /* 0x000000011212c824 */ /* 0x100fe200078e0a02 */
[----:B------:R-:W-:Y:S01]  /*1ac0*/  ISETP.GE.AND P4, PT, R23, RZ, PT ;  /* 0x000000ff1700720c */ /* 0x000fe20003f86270 */
[----:B------:R-:W-:Y:S01]  /*1ad0*/  @!P1 IMAD.MOV R25, RZ, RZ, -R25 ;  /* 0x000000ffff199224 */ /* 0x000fe200078e0a19 */
[----:B------:R-:W-:Y:S01]  /*1ae0*/  ISETP.GT.U32.AND P1, PT, R2, R8, PT ;  /* 0x000000080200720c */ /* 0x000fe20003f24070 */
[----:B------:R-:W-:-:S02]  /*1af0*/  @!P6 IMAD.IADD R4, R4, 0x1, -R2 ;  /* 0x000000010404e824 */ /* 0x000fc400078e0a02 */
[----:B------:R-:W-:Y:S01]  /*1b00*/  @!P0 IMAD.MOV R19, RZ, RZ, -R19 ;  /* 0x000000ffff138224 */ /* 0x000fe200078e0a13 */
[C---:B------:R-:W-:Y:S01]  /*1b10*/  ISETP.GT.U32.AND P0, PT, R2.reuse, R6, PT ;  /* 0x000000060200720c */ /* 0x040fe20003f04070 */
[C---:B------:R-:W-:Y:S01]  /*1b20*/  IMAD R9, R2.reuse, R22, R9 ;  /* 0x0000001602097224 */ /* 0x040fe200078e0209 */
[----:B------:R-:W-:Y:S01]  /*1b30*/  ISETP.GT.U32.AND P6, PT, R2, R4, PT ;  /* 0x000000040200720c */ /* 0x000fe20003fc4070 */
[----:B------:R-:W-:Y:S01]  /*1b40*/  @!P5 IMAD.IADD R10, R10, 0x1, -R2 ;  /* 0x000000010a0ad824 */ /* 0x000fe200078e0a02 */
[----:B------:R-:W-:Y:S02]  /*1b50*/  STL [R1+0x94], R25 ;  /* 0x0000941901007387 */ /* 0x000fe40000100800 */
[----:B------:R-:W-:Y:S01]  /*1b60*/  ISETP.GT.U32.AND P5, PT, R2, R9, PT ;  /* 0x000000090200720c */ /* 0x000fe20003fa4070 */
[----:B------:R-:W-:Y:S01]  /*1b70*/  @!P4 IMAD.MOV R18, RZ, RZ, -R18 ;  /* 0x000000ffff12c224 */ /* 0x000fe200078e0a12 */
[----:B------:R0:W-:Y:S01]  /*1b80*/  STL [R1+0xb4], R19 ;  /* 0x0000b41301007387 */ /* 0x0001e20000100800 */
[----:B------:R-:W-:Y:S01]  /*1b90*/  @!P1 IMAD.IADD R8, R8, 0x1, -R2 ;  /* 0x0000000108089824 */ /* 0x000fe200078e0a02 */
[----:B------:R-:W-:Y:S01]  /*1ba0*/  ISETP.GE.AND P4, PT, R16, RZ, PT ;  /* 0x000000ff1000720c */ /* 0x000fe20003f86270 */
[----:B------:R-:W-:Y:S01]  /*1bb0*/  IMAD.MOV.U32 R20, RZ, RZ, R10 ;  /* 0x000000ffff147224 */ /* 0x000fe200078e000a */
[----:B------:R-:W-:Y:S01]  /*1bc0*/  ISETP.GE.AND P1, PT, R17, RZ, PT ;  /* 0x000000ff1100720c */ /* 0x000fe20003f26270 */
[--C-:B------:R-:W-:Y:S01]  /*1bd0*/  @!P0 IMAD.IADD R6, R6, 0x1, -R2.reuse ;  /* 0x0000000106068824 */ /* 0x100fe200078e0a02 */
[----:B------:R-:W-:Y:S01]  /*1be0*/  IABS R16, R7 ;  /* 0x0000000700107213 */ /* 0x000fe20000000000 */
[----:B------:R-:W-:Y:S01]  /*1bf0*/  @!P6 IMAD.IADD R4, R4, 0x1, -R2 ;  /* 0x000000010404e824 */ /* 0x000fe200078e0a02 */
[----:B------:R1:W-:Y:S01]  /*1c00*/  STL [R1+0xb8], R18 ;  /* 0x0000b81201007387 */ /* 0x0003e20000100800 */
[----:B------:R-:W-:Y:S01]  /*1c10*/  @!P3 IMAD.MOV R20, RZ, RZ, -R20 ;  /* 0x000000ffff14b224 */ /* 0x000fe200078e0a14 */
[----:B0-----:R-:W-:Y:S01]  /*1c20*/  IABS R19, R12 ;  /* 0x0000000c00137213 */ /* 0x001fe20000000000 */
[----:B------:R-:W-:Y:S01]  /*1c30*/  @!P5 IMAD.IADD R9, R9, 0x1, -R2 ;  /* 0x000000010909d824 */ /* 0x000fe200078e0a02 */
[----:B------:R-:W-:-:S02]  /*1c40*/  ISETP.GT.U32.AND P3, PT, R2, R6, PT ;  /* 0x000000060200720c */ /* 0x000fc40003f64070 */
[----:B------:R-:W-:Y:S01]  /*1c50*/  ISETP.GE.AND P6, PT, R11, RZ, PT ;  /* 0x000000ff0b00720c */ /* 0x000fe20003fc6270 */
[----:B------:R-:W-:Y:S01]  /*1c60*/  IMAD.HI.U32 R17, R0, R19, RZ ;  /* 0x0000001300117227 */ /* 0x000fe200078e00ff */
[----:B------:R-:W-:Y:S01]  /*1c70*/  ISETP.GT.U32.AND P5, PT, R2, R9, PT ;  /* 0x000000090200720c */ /* 0x000fe20003fa4070 */
[----:B------:R-:W-:Y:S01]  /*1c80*/  STL [R1+0xbc], R20 ;  /* 0x0000bc1401007387 */ /* 0x000fe20000100800 */
[----:B------:R-:W-:Y:S01]  /*1c90*/  ISETP.GE.AND P0, PT, R12, RZ, PT ;  /* 0x000000ff0c00720c */ /* 0x000fe20003f06270 */
[----:B------:R-:W-:Y:S02]  /*1ca0*/  IMAD.MOV R17, RZ, RZ, -R17 ;  /* 0x000000ffff117224 */ /* 0x000fe400078e0a11 */
[----:B-1----:R-:W-:Y:S02]  /*1cb0*/  IMAD.MOV.U32 R18, RZ, RZ, R8 ;  /* 0x000000ffff127224 */ /* 0x002fe400078e0008 */
[----:B------:R-:W-:Y:S02]  /*1cc0*/  IMAD R19, R2, R17, R19 ;  /* 0x0000001102137224 */ /* 0x000fe400078e0213 */
[----:B------:R-:W-:Y:S01]  /*1cd0*/  IMAD.MOV.U32 R8, RZ, RZ, R4 ;  /* 0x000000ffff087224 */ /* 0x000fe200078e0004 */
[----:B------:R-:W-:Y:S01]  /*1ce0*/  LOP3.LUT R4, R3, 0xca, RZ, 0xfc, !PT ;  /* 0x000000ca03047812 */ /* 0x000fe200078efcff */
[----:B------:R-:W-:-:S03]  /*1cf0*/  IMAD.HI.U32 R11, R0, R16, RZ ;  /* 0x00000010000b7227 */ /* 0x000fc600078e00ff */
[----:B------:R-:W-:Y:S01]  /*1d00*/  IABS R10, R4 ;  /* 0x00000004000a7213 */ /* 0x000fe20000000000 */
[----:B------:R-:W-:Y:S01]  /*1d10*/  @!P4 IMAD.MOV R8, RZ, RZ, -R8 ;  /* 0x000000ffff08c224 */ /* 0x000fe200078e0a08 */
[----:B------:R-:W-:Y:S01]  /*1d20*/  ISETP.GT.U32.AND P4, PT, R2, R19, PT ;  /* 0x000000130200720c */ /* 0x000fe20003f84070 */
[----:B------:R-:W-:Y:S02]  /*1d30*/  IMAD.MOV R11, RZ, RZ, -R11 ;  /* 0x000000ffff0b7224 */ /* 0x000fe400078e0a0b */
[----:B------:R-:W-:Y:S01]  /*1d40*/  @!P2 IMAD.MOV R18, RZ, RZ, -R18 ;  /* 0x000000ffff12a224 */ /* 0x000fe200078e0a12 */
[----:B------:R-:W-:Y:S01]  /*1d50*/  ISETP.GE.AND P2, PT, R7, RZ, PT ;  /* 0x000000ff0700720c */ /* 0x000fe20003f46270 */
[----:B------:R-:W-:Y:S01]  /*1d60*/  @!P3 IMAD.IADD R6, R6, 0x1, -R2 ;  /* 0x000000010606b824 */ /* 0x000fe200078e0a02 */
[----:B------:R-:W-:Y:S01]  /*1d70*/  LOP3.LUT R7, R3, 0xc8, RZ, 0xfc, !PT ;  /* 0x000000c803077812 */ /* 0x000fe200078efcff */
[----:B------:R-:W-:Y:S01]  /*1d80*/  IMAD R16, R2, R11, R16 ;  /* 0x0000000b02107224 */ /* 0x000fe200078e0210 */
[----:B------:R0:W-:Y:S01]  /*1d90*/  STL [R1+0xc8], R18 ;  /* 0x0000c81201007387 */ /* 0x0001e20000100800 */
[----:B------:R-:W-:Y:S01]  /*1da0*/  @!P5 IMAD.IADD R9, R9, 0x1, -R2 ;  /* 0x000000010909d824 */ /* 0x000fe200078e0a02 */
[----:B------:R-:W-:-:S02]  /*1db0*/  IABS R12, R7 ;  /* 0x00000007000c7213 */ /* 0x000fc40000000000 */
[----:B------:R1:W-:Y:S01]  /*1dc0*/  STL [R1+0xcc], R8 ;  /* 0x0000cc0801007387 */ /* 0x0003e20000100800 */
[C---:B------:R-:W-:Y:S01]  /*1dd0*/  ISETP.GT.U32.AND P5, PT, R2.reuse, R16, PT ;  /* 0x000000100200720c */ /* 0x040fe20003fa4070 */
[----:B------:R-:W-:Y:S01]  /*1de0*/  @!P4 IMAD.IADD R19, R19, 0x1, -R2 ;  /* 0x000000011313c824 */ /* 0x000fe200078e0a02 */
[----:B------:R-:W-:Y:S01]  /*1df0*/  LOP3.LUT R11, R3, 0xc4, RZ, 0xfc, !PT ;  /* 0x000000c4030b7812 */ /* 0x000fe200078efcff */
[----:B------:R-:W-:Y:S01]  /*1e00*/  @!P6 IMAD.MOV R9, RZ, RZ, -R9 ;  /* 0x000000ffff09e224 */ /* 0x000fe200078e0a09 */
[----:B------:R-:W-:Y:S02]  /*1e10*/  ISETP.GE.AND P6, PT, R7, RZ, PT ;  /* 0x000000ff0700720c */ /* 0x000fe40003fc6270 */
[----:B0-----:R-:W-:Y:S02]  /*1e20*/  LOP3.LUT R18, R3, 0xcc, RZ, 0xfc, !PT ;  /* 0x000000cc03127812 */ /* 0x001fe400078efcff */
[----:B------:R-:W-:Y:S01]  /*1e30*/  ISETP.GT.U32.AND P4, PT, R2, R19, PT ;  /* 0x000000130200720c */ /* 0x000fe20003f84070 */
[----:B-1----:R-:W-:Y:S01]  /*1e40*/  IMAD.MOV.U32 R8, RZ, RZ, R6 ;  /* 0x000000ffff087224 */ /* 0x002fe200078e0006 */
[----:B------:R-:W-:Y:S01]  /*1e50*/  ISETP.GE.AND P3, PT, R18, RZ, PT ;  /* 0x000000ff1200720c */ /* 0x000fe20003f66270 */
[----:B------:R-:W-:Y:S01]  /*1e60*/  IMAD.HI.U32 R6, R0, R10, RZ ;  /* 0x0000000a00067227 */ /* 0x000fe200078e00ff */
[----:B------:R-:W-:-:S02]  /*1e70*/  IABS R18, R18 ;  /* 0x0000001200127213 */ /* 0x000fc40000000000 */
[----:B------:R-:W-:Y:S01]  /*1e80*/  IABS R20, R11 ;  /* 0x0000000b00147213 */ /* 0x000fe20000000000 */
[----:B------:R-:W-:Y:S01]  /*1e90*/  @!P1 IMAD.MOV R8, RZ, RZ, -R8 ;  /* 0x000000ffff089224 */ /* 0x000fe200078e0a08 */
[----:B------:R-:W-:Y:S01]  /*1ea0*/  ISETP.GE.AND P1, PT, R4, RZ, PT ;  /* 0x000000ff0400720c */ /* 0x000fe20003f26270 */
[--C-:B------:R-:W-:Y:S02]  /*1eb0*/  @!P5 IMAD.IADD R16, R16, 0x1, -R2.reuse ;  /* 0x000000011010d824 */ /* 0x100fe400078e0a02 */
[----:B------:R-:W-:Y:S01]  /*1ec0*/  IMAD.HI.U32 R4, R0, R12, RZ ;  /* 0x0000000c00047227 */ /* 0x000fe200078e00ff */
[----:B------:R0:W-:Y:S02]  /*1ed0*/  STL [R1+0xd0], R8 ;  /* 0x0000d00801007387 */ /* 0x0001e40000100800 */
[----:B------:R-:W-:Y:S01]  /*1ee0*/  ISETP.GT.U32.AND P5, PT, R2, R16, PT ;  /* 0x000000100200720c */ /* 0x000fe20003fa4070 */
[----:B------:R-:W-:Y:S01]  /*1ef0*/  @!P4 IMAD.IADD R19, R19, 0x1, -R2 ;  /* 0x000000011313c824 */ /* 0x000fe200078e0a02 */
[----:B------:R1:W-:Y:S01]  /*1f00*/  STL [R1+0xd4], R9 ;  /* 0x0000d40901007387 */ /* 0x0003e20000100800 */
[----:B------:R-:W-:Y:S01]  /*1f10*/  IMAD.MOV R7, RZ, RZ, -R4 ;  /* 0x000000ffff077224 */ /* 0x000fe200078e0a04 */
[----:B------:R-:W-:Y:S01]  /*1f20*/  LOP3.LUT R4, R3, 0xc6, RZ, 0xfc, !PT ;  /* 0x000000c603047812 */ /* 0x000fe200078efcff */
[----:B------:R-:W-:-:S02]  /*1f30*/  IMAD.MOV R6, RZ, RZ, -R6 ;  /* 0x000000ffff067224 */ /* 0x000fc400078e0a06 */
[----:B------:R-:W-:Y:S01]  /*1f40*/  IMAD R12, R2, R7, R12 ;  /* 0x00000007020c7224 */ /* 0x000fe200078e020c */
[----:B------:R-:W-:Y:S01]  /*1f50*/  IABS R7, R4 ;  /* 0x0000000400077213 */ /* 0x000fe20000000000 */
[----:B0-----:R-:W-:Y:S01]  /*1f60*/  IMAD.HI.U32 R8, R0, R18, RZ ;  /* 0x0000001200087227 */ /* 0x001fe200078e00ff */
[----:B-1----:R-:W-:-:S03]  /*1f70*/  LOP3.LUT R9, R3, 0xc2, RZ, 0xfc, !PT ;  /* 0x000000c203097812 */ /* 0x002fc600078efcff */
[----:B------:R-:W-:Y:S02]  /*1f80*/  IMAD.MOV R8, RZ, RZ, -R8 ;  /* 0x000000ffff087224 */ /* 0x000fe400078e0a08 */
[----:B------:R-:W-:Y:S01]  /*1f90*/  IMAD.MOV.U32 R21, RZ, RZ, R19 ;  /* 0x000000ffff157224 */ /* 0x000fe200078e0013 */
[----:B------:R-:W-:Y:S01]  /*1fa0*/  IABS R17, R9 ;  /* 0x0000000900117213 */ /* 0x000fe20000000000 */
[C---:B------:R-:W-:Y:S02]  /*1fb0*/  IMAD R18, R2.reuse, R8, R18 ;  /* 0x0000000802127224 */ /* 0x040fe400078e0212 */
[C---:B------:R-:W-:Y:S01]  /*1fc0*/  IMAD R10, R2.reuse, R6, R10 ;  /* 0x00000006020a7224 */ /* 0x040fe200078e020a */
[----:B------:R-:W-:Y:S01]  /*1fd0*/  LOP3.LUT R6, R3, 0xc0, RZ, 0xfc, !PT ;  /* 0x000000c003067812 */ /* 0x000fe200078efcff */
[----:B------:R-:W-:Y:S01]  /*1fe0*/  @!P0 IMAD.MOV R21, RZ, RZ, -R21 ;  /* 0x000000ffff158224 */ /* 0x000fe200078e0a15 */
[----:B------:R-:W-:Y:S01]  /*1ff0*/  ISETP.GT.U32.AND P4, PT, R2, R18, PT ;  /* 0x000000120200720c */ /* 0x000fe20003f84070 */
[----:B------:R-:W-:Y:S01]  /*2000*/  @!P5 IMAD.IADD R16, R16, 0x1, -R2 ;  /* 0x000000011010d824 */ /* 0x000fe200078e0a02 */
[C---:B------:R-:W-:Y:S01]  /*2010*/  ISETP.GT.U32.AND P0, PT, R2.reuse, R12, PT ;  /* 0x0000000c0200720c */ /* 0x040fe20003f04070 */
[----:B------:R-:W-:Y:S01]  /*2020*/  IMAD.MOV.U32 R19, RZ, RZ, R20 ;  /* 0x000000ffff137224 */ /* 0x000fe200078e0014 */
[----:B------:R-:W-:Y:S01]  /*2030*/  ISETP.GT.U32.AND P5, PT, R2, R10, PT ;  /* 0x0000000a0200720c */ /* 0x000fe20003fa4070 */
[----:B------:R-:W-:Y:S01]  /*2040*/  IMAD.HI.U32 R20, R0, R7, RZ ;  /* 0x0000000700147227 */ /* 0x000fe200078e00ff */
[----:B------:R0:W-:Y:S01]  /*2050*/  STL [R1+0xd8], R21 ;  /* 0x0000d81501007387 */ /* 0x0001e20000100800 */
[----:B------:R-:W-:-:S02]  /*2060*/  IABS R8, R6 ;  /* 0x0000000600087213 */ /* 0x000fc40000000000 */
[----:B------:R-:W-:-:S04]  /*2070*/  IMAD.MOV R20, RZ, RZ, -R20 ;  /* 0x000000ffff147224 */ /* 0x000fc800078e0a14 */
[----:B------:R-:W-:Y:S02]  /*2080*/  @!P4 IMAD.IADD R18, R18, 0x1, -R2 ;  /* 0x000000011212c824 */ /* 0x000fe400078e0a02 */
[----:B------:R-:W-:Y:S01]  /*2090*/  @!P0 IADD3 R12, PT, PT, R12, -R2, RZ ;  /* 0x800000020c0c8210 */ /* 0x000fe20007ffe0ff */
[----:B0-----:R-:W-:Y:S02]  /*20a0*/  IMAD.MOV.U32 R21, RZ, RZ, R16 ;  /* 0x000000ffff157224 */ /* 0x001fe400078e0010 */
[----:B------:R-:W-:Y:S01]  /*20b0*/  ISETP.GT.U32.AND P4, PT, R2, R18, PT ;  /* 0x000000120200720c */ /* 0x000fe20003f84070 */
[----:B------:R-:W-:Y:S01]  /*20c0*/  @!P5 IMAD.IADD R10, R10, 0x1, -R2 ;  /* 0x000000010a0ad824 */ /* 0x000fe200078e0a02 */
[----:B------:R-:W-:Y:S01]  /*20d0*/  ISETP.GT.U32.AND P0, PT, R2, R12, PT ;  /* 0x0000000c0200720c */ /* 0x000fe20003f04070 */
[----:B------:R-:W-:Y:S01]  /*20e0*/  @!P2 IMAD.MOV R21, RZ, RZ, -R21 ;  /* 0x000000ffff15a224 */ /* 0x000fe200078e0a15 */
[----:B------:R-:W-:Y:S01]  /*20f0*/  ISETP.GE.AND P2, PT, R4, RZ, PT ;  /* 0x000000ff0400720c */ /* 0x000fe20003f46270 */
[C---:B------:R-:W-:Y:S01]  /*2100*/  IMAD R4, R2.reuse, R20, R7 ;  /* 0x0000001402047224 */ /* 0x040fe200078e0207 */
[----:B------:R-:W-:Y:S01]  /*2110*/  ISETP.GT.U32.AND P5, PT, R2, R10, PT ;  /* 0x0000000a0200720c */ /* 0x000fe20003fa4070 */
[----:B------:R-:W-:Y:S01]  /*2120*/  IMAD.MOV.U32 R16, RZ, RZ, R17 ;  /* 0x000000ffff107224 */ /* 0x000fe200078e0011 */
[----:B------:R0:W-:Y:S01]  /*2130*/  STL [R1+0xdc], R21 ;  /* 0x0000dc1501007387 */ /* 0x0001e20000100800 */
[----:B------:R-:W-:-:S04]  /*2140*/  IMAD.HI.U32 R20, R0, R19, RZ ;  /* 0x0000001300147227 */ /* 0x000fc800078e00ff */
[----:B------:R-:W-:Y:S01]  /*2150*/  @!P4 IMAD.IADD R18, R18, 0x1, -R2 ;  /* 0x000000011212c824 */ /* 0x000fe200078e0a02 */
[----:B------:R-:W-:Y:S01]  /*2160*/  ISETP.GT.U32.AND P4, PT, R2, R4, PT ;  /* 0x000000040200720c */ /* 0x000fe20003f84070 */
[----:B------:R-:W-:-:S04]  /*2170*/  IMAD.HI.U32 R7, R0, R16, RZ ;  /* 0x0000001000077227 */ /* 0x000fc800078e00ff */
[----:B------:R-:W-:-:S04]  /*2180*/  IMAD.HI.U32 R17, R0, R8, RZ ;  /* 0x0000000800117227 */ /* 0x000fc800078e00ff */
[----:B------:R-:W-:Y:S02]  /*2190*/  IMAD.MOV R7, RZ, RZ, -R7 ;  /* 0x000000ffff077224 */ /* 0x000fe400078e0a07 */
[----:B------:R-:W-:Y:S02]  /*21a0*/  IMAD.MOV R20, RZ, RZ, -R20 ;  /* 0x000000ffff147224 */ /* 0x000fe400078e0a14 */
[----:B------:R-:W-:Y:S02]  /*21b0*/  IMAD.MOV R17, RZ, RZ, -R17 ;  /* 0x000000ffff117224 */ /* 0x000fe400078e0a11 */
[----:B------:R-:W-:Y:S01]  /*21c0*/  IMAD R16, R2, R7, R16 ;  /* 0x0000000702107224 */ /* 0x000fe200078e0210 */
[----:B------:R-:W-:Y:S01]  /*21d0*/  LOP3.LUT R7, R3, 0xbe, RZ, 0xfc, !PT ;  /* 0x000000be03077812 */ /* 0x000fe200078efcff */
[--C-:B------:R-:W-:Y:S02]  /*21e0*/  @!P0 IMAD.IADD R12, R12, 0x1, -R2.reuse ;  /* 0x000000010c0c8824 */ /* 0x100fe400078e0a02 */
[----:B------:R-:W-:Y:S01]  /*21f0*/  @!P5 IMAD.IADD R10, R10, 0x1, -R2 ;  /* 0x000000010a0ad824 */ /* 0x000fe200078e0a02 */
[----:B------:R-:W-:Y:S01]  /*2200*/  ISETP.GE.AND P5, PT, R11, RZ, PT ;  /* 0x000000ff0b00720c */ /* 0x000fe20003fa6270 */
[----:B0-----:R-:W-:Y:S01]  /*2210*/  IMAD.MOV.U32 R21, RZ, RZ, R18 ;  /* 0x000000ffff157224 */ /* 0x001fe200078e0012 */
[C---:B------:R-:W-:Y:S01]  /*2220*/  ISETP.GT.U32.AND P0, PT, R2.reuse, R16, PT ;  /* 0x000000100200720c */ /* 0x040fe20003f04070 */
[----:B------:R-:W-:-:S02]  /*2230*/  IMAD R11, R2, R20, R19 ;  /* 0x00000014020b7224 */ /* 0x000fc400078e0213 */
[----:B------:R-:W-:Y:S01]  /*2240*/  IMAD R8, R2, R17, R8 ;  /* 0x0000001102087224 */ /* 0x000fe200078e0208 */
[----:B------:R-:W-:Y:S01]  /*2250*/  IABS R17, R7 ;  /* 0x0000000700117213 */ /* 0x000fe20000000000 */
[----:B------:R-:W-:Y:S02]  /*2260*/  IMAD.MOV.U32 R18, RZ, RZ, R12 ;  /* 0x000000ffff127224 */ /* 0x000fe400078e000c */
[----:B------:R-:W-:Y:S02]  /*2270*/  @!P4 IMAD.IADD R4, R4, 0x1, -R2 ;  /* 0x000000010404c824 */ /* 0x000fe400078e0a02 */
[----:B------:R-:W-:Y:S01]  /*2280*/  @!P3 IMAD.MOV R21, RZ, RZ, -R21 ;  /* 0x000000ffff15b224 */ /* 0x000fe200078e0a15 */
[C---:B------:R-:W-:Y:S01]  /*2290*/  ISETP.GT.U32.AND P3, PT, R2.reuse, R11, PT ;  /* 0x0000000b0200720c */ /* 0x040fe20003f64070 */
[----:B------:R-:W-:Y:S01]  /*22a0*/  @!P6 IMAD.MOV R18, RZ, RZ, -R18 ;  /* 0x000000ffff12e224 */ /* 0x000fe200078e0a12 */
[C---:B------:R-:W-:Y:S01]  /*22b0*/  ISETP.GT.U32.AND P6, PT, R2.reuse, R8, PT ;  /* 0x000000080200720c */ /* 0x040fe20003fc4070 */
[----:B------:R-:W-:Y:S01]  /*22c0*/  IMAD.MOV.U32 R19, RZ, RZ, R10 ;  /* 0x000000ffff137224 */ /* 0x000fe200078e000a */
[----:B------:R-:W-:Y:S01]  /*22d0*/  ISETP.GT.U32.AND P4, PT, R2, R4, PT ;  /* 0x000000040200720c */ /* 0x000fe20003f84070 */
[----:B------:R-:W-:Y:S01]  /*22e0*/  IMAD.MOV.U32 R10, RZ, RZ, R17 ;  /* 0x000000ffff0a7224 */ /* 0x000fe200078e0011 */
[----:B------:R-:W-:Y:S01]  /*22f0*/  STL [R1+0xe4], R21 ;  /* 0x0000e41501007387 */ /* 0x000fe20000100800 */
[----:B------:R-:W-:Y:S01]  /*2300*/  @!P1 IMAD.MOV R19, RZ, RZ, -R19 ;  /* 0x000000ffff139224 */ /* 0x000fe200078e0a13 */
[----:B------:R-:W-:Y:S01]  /*2310*/  ISETP.GE.AND P1, PT, R9, RZ, PT ;  /* 0x000000ff0900720c */ /* 0x000fe20003f26270 */
[----:B------:R-:W-:Y:S01]  /*2320*/  IMAD.HI.U32 R12, R0, R10, RZ ;  /* 0x0000000a000c7227 */ /* 0x000fe200078e00ff */
[----:B------:R-:W-:-:S02]  /*2330*/  LOP3.LUT R9, R3, 0xbc, RZ, 0xfc, !PT ;  /* 0x000000bc03097812 */ /* 0x000fc400078efcff */
[----:B------:R-:W-:Y:S01]  /*2340*/  STL [R1+0xe8], R19 ;  /* 0x0000e81301007387 */ /* 0x000fe20000100800 */
[----:B------:R-:W-:Y:S01]  /*2350*/  @!P0 IMAD.IADD R16, R16, 0x1, -R2 ;  /* 0x0000000110108824 */ /* 0x000fe200078e0a02 */
[----:B------:R-:W-:Y:S01]  /*2360*/  IABS R17, R9 ;  /* 0x0000000900117213 */ /* 0x000fe20000000000 */
[----:B------:R-:W-:Y:S01]  /*2370*/  IMAD.MOV R12, RZ, RZ, -R12 ;  /* 0x000000ffff0c7224 */ /* 0x000fe200078e0a0c */
[----:B------:R0:W-:Y:S01]  /*2380*/  STL [R1+0xf0], R18 ;  /* 0x0000f01201007387 */ /* 0x0001e20000100800 */
[--C-:B------:R-:W-:Y:S01]  /*2390*/  @!P3 IMAD.IADD R11, R11, 0x1, -R2.reuse ;  /* 0x000000010b0bb824 */ /* 0x100fe200078e0a02 */
[----:B------:R-:W-:Y:S01]  /*23a0*/  ISETP.GE.AND P3, PT, R7, RZ, PT ;  /* 0x000000ff0700720c */ /* 0x000fe20003f66270 */
[--C-:B------:R-:W-:Y:S01]  /*23b0*/  @!P6 IMAD.IADD R8, R8, 0x1, -R2.reuse ;  /* 0x000000010808e824 */ /* 0x100fe200078e0a02 */
[----:B------:R-:W-:Y:S01]  /*23c0*/  ISETP.GT.U32.AND P6, PT, R2, R16, PT ;  /* 0x000000100200720c */ /* 0x000fe20003fc4070 */
[----:B------:R-:W-:Y:S01]  /*23d0*/  @!P4 IMAD.IADD R4, R4, 0x1, -R2 ;  /* 0x000000010404c824 */ /* 0x000fe200078e0a02 */
[C---:B------:R-:W-:Y:S01]  /*23e0*/  ISETP.GT.U32.AND P0, PT, R2.reuse, R11, PT ;  /* 0x0000000b0200720c */ /* 0x040fe20003f04070 */
[----:B------:R-:W-:Y:S01]  /*23f0*/  IMAD R10, R2, R12, R10 ;  /* 0x0000000c020a7224 */ /* 0x000fe200078e020a */
[----:B------:R-:W-:Y:S01]  /*2400*/  ISETP.GE.AND P4, PT, R6, RZ, PT ;  /* 0x000000ff0600720c */ /* 0x000fe20003f86270 */
[----:B------:R-:W-:Y:S01]  /*2410*/  IMAD.HI.U32 R12, R0, R17, RZ ;  /* 0x00000011000c7227 */ /* 0x000fe200078e00ff */
[----:B------:R-:W-:-:S02]  /*2420*/  LOP3.LUT R6, R3, 0xb6, RZ, 0xfc, !PT ;  /* 0x000000b603067812 */ /* 0x000fc400078efcff */
[C---:B------:R-:W-:Y:S01]  /*2430*/  LOP3.LUT R7, R3.reuse, 0xba, RZ, 0xfc, !PT ;  /* 0x000000ba03077812 */ /* 0x040fe200078efcff */
[----:B0-----:R-:W-:Y:S01]  /*2440*/  IMAD.MOV.U32 R18, RZ, RZ, R4 ;  /* 0x000000ffff127224 */ /* 0x001fe200078e0004 */
[----:B------:R-:W-:Y:S01]  /*2450*/  IABS R19, R6 ;  /* 0x0000000600137213 */ /* 0x000fe20000000000 */
[----:B------:R-:W-:Y:S01]  /*2460*/  IMAD.MOV R12, RZ, RZ, -R12 ;  /* 0x000000ffff0c7224 */ /* 0x000fe200078e0a0c */
[----:B------:R-:W-:Y:S01]  /*2470*/  LOP3.LUT R4, R3, 0xb8, RZ, 0xfc, !PT ;  /* 0x000000b803047812 */ /* 0x000fe200078efcff */
[----:B------:R-:W-:Y:S01]  /*2480*/  @!P2 IMAD.MOV R18, RZ, RZ, -R18 ;  /* 0x000000ffff12a224 */ /* 0x000fe200078e0a12 */
[C---:B------:R-:W-:Y:S01]  /*2490*/  ISETP.GT.U32.AND P2, PT, R2.reuse, R8, PT ;  /* 0x000000080200720c */ /* 0x040fe20003f44070 */
[----:B------:R-:W-:Y:S01]  /*24a0*/  IMAD R17, R2, R12, R17 ;  /* 0x0000000c02117224 */ /* 0x000fe200078e0211 */
[----:B------:R-:W-:Y:S01]  /*24b0*/  IABS R12, R4 ;  /* 0x00000004000c7213 */ /* 0x000fe20000000000 */
[--C-:B------:R-:W-:Y:S01]  /*24c0*/  @!P6 IMAD.IADD R16, R16, 0x1, -R2.reuse ;  /* 0x000000011010e824 */ /* 0x100fe200078e0a02 */
[----:B------:R0:W-:Y:S01]  /*24d0*/  STL [R1+0xf4], R18 ;  /* 0x0000f41201007387 */ /* 0x0001e20000100800 */
[----:B------:R-:W-:Y:S01]  /*24e0*/  @!P0 IMAD.IADD R11, R11, 0x1, -R2 ;  /* 0x000000010b0b8824 */ /* 0x000fe200078e0a02 */
[----:B------:R-:W-:Y:S01]  /*24f0*/  ISETP.GT.U32.AND P6, PT, R2, R17, PT ;  /* 0x000000110200720c */ /* 0x000fe20003fc4070 */
[----:B------:R-:W-:Y:S01]  /*2500*/  IMAD.HI.U32 R20, R0, R12, RZ ;  /* 0x0000000c00147227 */ /* 0x000fe200078e00ff */
[----:B------:R-:W-:-:S03]  /*2510*/  ISETP.GT.U32.AND P0, PT, R2, R10, PT ;  /* 0x0000000a0200720c */ /* 0x000fc60003f04070 */
[----:B------:R-:W-:Y:S02]  /*2520*/  IMAD.MOV.U32 R21, RZ, RZ, R11 ;  /* 0x000000ffff157224 */ /* 0x000fe400078e000b */
[----:B------:R-:W-:Y:S01]  /*2530*/  @!P2 IMAD.IADD R8, R8, 0x1, -R2 ;  /* 0x000000010808a824 */ /* 0x000fe200078e0a02 */
[----:B0-----:R-:W-:Y:S01]  /*2540*/  IABS R18, R7 ;  /* 0x0000000700127213 */ /* 0x001fe20000000000 */
[----:B------:R-:W-:Y:S01]  /*2550*/  IMAD.MOV R11, RZ, RZ, -R20 ;  /* 0x000000ffff0b7224 */ /* 0x000fe200078e0a14 */
[----:B------:R-:W-:Y:S01]  /*2560*/  ISETP.GE.AND P2, PT, R9, RZ, PT ;  /* 0x000000ff0900720c */ /* 0x000fe20003f46270 */
[----:B------:R-:W-:Y:S02]  /*2570*/  IMAD.MOV.U32 R9, RZ, RZ, R19 ;  /* 0x000000ffff097224 */ /* 0x000fe400078e0013 */
[----:B------:R-:W-:-:S04]  /*2580*/  IMAD.HI.U32 R19, R0, R18, RZ ;  /* 0x0000001200137227 */ /* 0x000fc800078e00ff */
[--C-:B------:R-:W-:Y:S02]  /*2590*/  @!P6 IMAD.IADD R17, R17, 0x1, -R2.reuse ;  /* 0x000000011111e824 */ /* 0x100fe400078e0a02 */
[----:B------:R-:W-:Y:S02]  /*25a0*/  IMAD.MOV R19, RZ, RZ, -R19 ;  /* 0x000000ffff137224 */ /* 0x000fe400078e0a13 */
[----:B------:R-:W-:Y:S01]  /*25b0*/  @!P0 IMAD.IADD R10, R10, 0x1, -R2 ;  /* 0x000000010a0a8824 */ /* 0x000fe200078e0a02 */
[----:B------:R-:W-:Y:S01]  /*25c0*/  ISETP.GE.AND P0, PT, R7, RZ, PT ;  /* 0x000000ff0700720c */ /* 0x000fe20003f06270 */
[----:B------:R-:W-:Y:S01]  /*25d0*/  IMAD.HI.U32 R7, R0, R9, RZ ;  /* 0x0000000900077227 */ /* 0x000fe200078e00ff */
[----:B------:R-:W-:-:S03]  /*25e0*/  ISETP.GT.U32.AND P6, PT, R2, R17, PT ;  /* 0x000000110200720c */ /* 0x000fc60003fc4070 */
[C---:B------:R-:W-:Y:S01]  /*25f0*/  IMAD R18, R2.reuse, R19, R18 ;  /* 0x0000001302127224 */ /* 0x040fe200078e0212 */
[----:B------:R-:W-:Y:S01]  /*2600*/  LOP3.LUT R19, R3, 0xb4, RZ, 0xfc, !PT ;  /* 0x000000b403137812 */ /* 0x000fe200078efcff */
[----:B------:R-:W-:Y:S01]  /*2610*/  @!P5 IMAD.MOV R21, RZ, RZ, -R21 ;  /* 0x000000ffff15d224 */ /* 0x000fe200078e0a15 */
[C---:B------:R-:W-:Y:S01]  /*2620*/  ISETP.GT.U32.AND P5, PT, R2.reuse, R10, PT ;  /* 0x0000000a0200720c */ /* 0x040fe20003fa4070 */
[----:B------:R-:W-:Y:S02]  /*2630*/  IMAD.MOV R7, RZ, RZ, -R7 ;  /* 0x000000ffff077224 */ /* 0x000fe400078e0a07 */
[C---:B------:R-:W-:Y:S01]  /*2640*/  IMAD R12, R2.reuse, R11, R12 ;  /* 0x0000000b020c7224 */ /* 0x040fe200078e020c */
[----:B------:R-:W-:Y:S01]  /*2650*/  STL [R1+0xf8], R21 ;  /* 0x0000f81501007387 */ /* 0x000fe20000100800 */
[----:B------:R-:W-:Y:S01]  /*2660*/  @!P1 IMAD.MOV R16, RZ, RZ, -R16 ;  /* 0x000000ffff109224 */ /* 0x000fe200078e0a10 */
[C---:B------:R-:W-:Y:S01]  /*2670*/  ISETP.GT.U32.AND P1, PT, R2.reuse, R18, PT ;  /* 0x000000120200720c */ /* 0x040fe20003f24070 */
[C---:B------:R-:W-:Y:S01]  /*2680*/  IMAD R9, R2.reuse, R7, R9 ;  /* 0x0000000702097224 */ /* 0x040fe200078e0209 */
[----:B------:R-:W-:Y:S01]  /*2690*/  IABS R7, R19 ;  /* 0x0000001300077213 */ /* 0x000fe20000000000 */
[----:B------:R-:W-:Y:S01]  /*26a0*/  @!P4 IMAD.MOV R8, RZ, RZ, -R8 ;  /* 0x000000ffff08c224 */ /* 0x000fe200078e0a08 */
[C---:B------:R-:W-:Y:S01]  /*26b0*/  ISETP.GT.U32.AND P4, PT, R2.reuse, R12, PT ;  /* 0x0000000c0200720c */ /* 0x040fe20003f84070 */
[--C-:B------:R-:W-:Y:S01]  /*26c0*/  @!P6 IMAD.IADD R17, R17, 0x1, -R2.reuse ;  /* 0x000000011111e824 */ /* 0x100fe200078e0a02 */
[----:B------:R-:W-:Y:S01]  /*26d0*/  ISETP.GT.U32.AND P6, PT, R2, R9, PT ;  /* 0x000000090200720c */ /* 0x000fe20003fc4070 */
[----:B------:R-:W-:Y:S01]  /*26e0*/  @!P5 IMAD.IADD R10, R10, 0x1, -R2 ;  /* 0x000000010a0ad824 */ /* 0x000fe200078e0a02 */
[----:B------:R-:W-:Y:S01]  /*26f0*/  ISETP.GE.AND P5, PT, R4, RZ, PT ;  /* 0x000000ff0400720c */ /* 0x000fe20003fa6270 */
[----:B------:R0:W-:Y:S01]  /*2700*/  STL [R1+0xfc], R16 ;  /* 0x0000fc1001007387 */ /* 0x0001e20000100800 */
[----:B------:R-:W-:Y:S01]  /*2710*/  LOP3.LUT R4, R3, 0xb2, RZ, 0xfc, !PT ;  /* 0x000000b203047812 */ /* 0x000fe200078efcff */
[----:B------:R-:W-:-:S02]  /*2720*/  IMAD.HI.U32 R11, R0, R7, RZ ;  /* 0x00000007000b7227 */ /* 0x000fc400078e00ff */
[----:B------:R1:W-:Y:S02]  /*2730*/  STL [R1+0x130], R8 ;  /* 0x0001300801007387 */ /* 0x0003e40000100800 */
[--C-:B------:R-:W-:Y:S01]  /*2740*/  @!P1 IMAD.IADD R18, R18, 0x1, -R2.reuse ;  /* 0x0000000112129824 */ /* 0x100fe200078e0a02 */
[----:B------:R-:W-:Y:S01]  /*2750*/  ISETP.GE.AND P1, PT, R6, RZ, PT ;  /* 0x000000ff0600720c */ /* 0x000fe20003f26270 */
[--C-:B------:R-:W-:Y:S01]  /*2760*/  @!P4 IMAD.IADD R12, R12, 0x1, -R2.reuse ;  /* 0x000000010c0cc824 */ /* 0x100fe200078e0a02 */
[----:B------:R-:W-:Y:S01]  /*2770*/  LOP3.LUT R6, R3, 0xb0, RZ, 0xfc, !PT ;  /* 0x000000b003067812 */ /* 0x000fe200078efcff */
[----:B------:R-:W-:Y:S01]  /*2780*/  @!P6 IMAD.IADD R9, R9, 0x1, -R2 ;  /* 0x000000010909e824 */ /* 0x000fe200078e0a02 */
[C---:B------:R-:W-:Y:S01]  /*2790*/  ISETP.GT.U32.AND P4, PT, R2.reuse, R18, PT ;  /* 0x000000120200720c */ /* 0x040fe20003f84070 */
[----:B0-----:R-:W-:Y:S01]  /*27a0*/  IMAD.MOV.U32 R16, RZ, RZ, R10 ;  /* 0x000000ffff107224 */ /* 0x001fe200078e000a */
[C---:B------:R-:W-:Y:S01]  /*27b0*/  ISETP.GT.U32.AND P6, PT, R2.reuse, R12, PT ;  /* 0x0000000c0200720c */ /* 0x040fe20003fc4070 */
[----:B------:R-:W-:Y:S01]  /*27c0*/  IMAD.MOV R11, RZ, RZ, -R11 ;  /* 0x000000ffff0b7224 */ /* 0x000fe200078e0a0b */
[----:B-1----:R-:W-:Y:S01]  /*27d0*/  IABS R8, R4 ;  /* 0x0000000400087213 */ /* 0x002fe20000000000 */
[----:B------:R-:W-:Y:S01]  /*27e0*/  @!P3 IMAD.MOV R16, RZ, RZ, -R16 ;  /* 0x000000ffff10b224 */ /* 0x000fe200078e0a10 */
[----:B------:R-:W-:Y:S01]  /*27f0*/  IABS R21, R6 ;  /* 0x0000000600157213 */ /* 0x000fe20000000000 */
[----:B------:R-:W-:Y:S01]  /*2800*/  IMAD R7, R2, R11, R7 ;  /* 0x0000000b02077224 */ /* 0x000fe200078e0207 */
[----:B------:R-:W-:Y:S01]  /*2810*/  LOP3.LUT R11, R3, 0xae, RZ, 0xfc, !PT ;  /* 0x000000ae030b7812 */ /* 0x000fe200078efcff */
[----:B------:R-:W-:Y:S01]  /*2820*/  IMAD.HI.U32 R10, R0, R8, RZ ;  /* 0x00000008000a7227 */ /* 0x000fe200078e00ff */
[----:B------:R-:W-:Y:S01]  /*2830*/  ISETP.GT.U32.AND P3, PT, R2, R9, PT ;  /* 0x000000090200720c */ /* 0x000fe20003f64070 */
[----:B------:R0:W-:Y:S02]  /*2840*/  STL [R1+0x134], R16 ;  /* 0x0001341001007387 */ /* 0x0001e40000100800 */
[----:B------:R-:W-:-:S02]  /*2850*/  IMAD.MOV R10, RZ, RZ, -R10 ;  /* 0x000000ffff0a7224 */ /* 0x000fc400078e0a0a */
[----:B------:R-:W-:Y:S01]  /*2860*/  @!P4 IMAD.IADD R18, R18, 0x1, -R2 ;  /* 0x000000011212c824 */ /* 0x000fe200078e0a02 */
[C---:B------:R-:W-:Y:S01]  /*2870*/  ISETP.GT.U32.AND P4, PT, R2.reuse, R7, PT ;  /* 0x000000070200720c */ /* 0x040fe20003f84070 */
[----:B------:R-:W-:Y:S01]  /*2880*/  IMAD R8, R2, R10, R8 ;  /* 0x0000000a02087224 */ /* 0x000fe200078e0208 */
[----:B------:R-:W-:Y:S01]  /*2890*/  IABS R10, R11 ;  /* 0x0000000b000a7213 */ /* 0x000fe20000000000 */
[----:B------:R-:W-:Y:S02]  /*28a0*/  @!P6 IMAD.IADD R12, R12, 0x1, -R2 ;  /* 0x000000010c0ce824 */ /* 0x000fe400078e0a02 */
[----:B------:R-:W-:Y:S01]  /*28b0*/  IMAD.HI.U32 R22, R0, R21, RZ ;  /* 0x0000001500167227 */ /* 0x000fe200078e00ff */
[----:B------:R-:W-:Y:S02]  /*28c0*/  ISETP.GT.U32.AND P6, PT, R2, R8, PT ;  /* 0x000000080200720c */ /* 0x000fe40003fc4070 */
[----:B0-----:R-:W-:Y:S01]  /*28d0*/  LOP3.LUT R16, R3, 0xac, RZ, 0xfc, !PT ;  /* 0x000000ac03107812 */ /* 0x001fe200078efcff */
[----:B------:R-:W-:-:S02]  /*28e0*/  IMAD.MOV R22, RZ, RZ, -R22 ;  /* 0x000000ffff167224 */ /* 0x000fc400078e0a16 */
[----:B------:R-:W-:-:S04]  /*28f0*/  IMAD.HI.U32 R20, R0, R10, RZ ;  /* 0x0000000a00147227 */ /* 0x000fc800078e00ff */
[----:B------:R-:W-:Y:S01]  /*2900*/  @!P4 IMAD.IADD R7, R7, 0x1, -R2 ;  /* 0x000000010707c824 */ /* 0x000fe200078e0a02 */
[----:B------:R-:W-:Y:S01]  /*2910*/  ISETP.GE.AND P4, PT, R4, RZ, PT ;  /* 0x000000ff0400720c */ /* 0x000fe20003f86270 */
[----:B------:R-:W-:Y:S02]  /*2920*/  IMAD.MOV.U32 R23, RZ, RZ, R18 ;  /* 0x000000ffff177224 */ /* 0x000fe400078e0012 */
[----:B------:R-:W-:Y:S01]  /*2930*/  @!P6 IMAD.IADD R8, R8, 0x1, -R2 ;  /* 0x000000010808e824 */ /* 0x000fe200078e0a02 */
[C---:B------:R-:W-:Y:S01]  /*2940*/  ISETP.GT.U32.AND P6, PT, R2.reuse, R7, PT ;  /* 0x000000070200720c */ /* 0x040fe20003fc4070 */
[C---:B------:R-:W-:Y:S02]  /*2950*/  IMAD R4, R2.reuse, R22, R21 ;  /* 0x0000001602047224 */ /* 0x040fe400078e0215 */
[----:B------:R-:W-:Y:S02]  /*2960*/  IMAD.MOV R20, RZ, RZ, -R20 ;  /* 0x000000ffff147224 */ /* 0x000fe400078e0a14 */
[----:B------:R-:W-:Y:S01]  /*2970*/  @!P0 IMAD.MOV R23, RZ, RZ, -R23 ;  /* 0x000000ffff178224 */ /* 0x000fe200078e0a17 */
[C---:B------:R-:W-:Y:S01]  /*2980*/  ISETP.GT.U32.AND P0, PT, R2.reuse, R8, PT ;  /* 0x000000080200720c */ /* 0x040fe20003f04070 */
[----:B------:R-:W-:Y:S01]  /*2990*/  @!P2 IMAD.MOV R17, RZ, RZ, -R17 ;  /* 0x000000ffff11a224 */ /* 0x000fe200078e0a11 */
[C---:B------:R-:W-:Y:S01]  /*29a0*/  ISETP.GT.U32.AND P2, PT, R2.reuse, R4, PT ;  /* 0x000000040200720c */ /* 0x040fe20003f44070 */
[----:B------:R-:W-:-:S02]  /*29b0*/  IMAD R10, R2, R20, R10 ;  /* 0x00000014020a7224 */ /* 0x000fc400078e020a */
[----:B------:R-:W-:Y:S01]  /*29c0*/  @!P3 IMAD.IADD R9, R9, 0x1, -R2 ;  /* 0x000000010909b824 */ /* 0x000fe200078e0a02 */
[----:B------:R-:W-:Y:S01]  /*29d0*/  STL [R1+0x138], R17 ;  /* 0x0001381101007387 */ /* 0x000fe20000100800 */
[----:B------:R-:W-:Y:S01]  /*29e0*/  @!P5 IMAD.MOV R12, RZ, RZ, -R12 ;  /* 0x000000ffff0cd224 */ /* 0x000fe200078e0a0c */
[----:B------:R-:W-:Y:S01]  /*29f0*/  ISETP.GE.AND P3, PT, R19, RZ, PT ;  /* 0x000000ff1300720c */ /* 0x000fe20003f66270 */
[--C-:B------:R-:W-:Y:S01]  /*2a00*/  @!P6 IMAD.IADD R7, R7, 0x1, -R2.reuse ;  /* 0x000000010707e824 */ /* 0x100fe200078e0a02 */
[----:B------:R-:W-:Y:S01]  /*2a10*/  ISETP.GT.U32.AND P6, PT, R2, R10, PT ;  /* 0x0000000a0200720c */ /* 0x000fe20003fc4070 */
[----:B------:R-:W-:Y:S01]  /*2a20*/  @!P1 IMAD.MOV R9, RZ, RZ, -R9 ;  /* 0x000000ffff099224 */ /* 0x000fe200078e0a09 */
[----:B------:R-:W-:Y:S01]  /*2a30*/  STL [R1+0x13c], R23 ;  /* 0x00013c1701007387 */ /* 0x000fe20000100800 */
[----:B------:R-:W-:Y:S02]  /*2a40*/  IABS R19, R16 ;  /* 0x0000001000137213 */ /* 0x000fe40000000000 */
[----:B------:R-:W-:Y:S01]  /*2a50*/  @!P0 IADD3 R8, PT, PT, R8, -R2, RZ ;  /* 0x8000000208088210 */ /* 0x000fe20007ffe0ff */
[----:B------:R0:W-:Y:S01]  /*2a60*/  STL [R1+0x140], R12 ;  /* 0x0001400c01007387 */ /* 0x0001e20000100800 */
[----:B------:R-:W-:Y:S01]  /*2a70*/  ISETP.GE.AND P0, PT, R16, RZ, PT ;  /* 0x000000ff1000720c */ /* 0x000fe20003f06270 */
[----:B------:R-:W-:Y:S01]  /*2a80*/  @!P2 IMAD.IADD R4, R4, 0x1, -R2 ;  /* 0x000000010404a824 */ /* 0x000fe200078e0a02 */
[----:B------:R-:W-:Y:S01]  /*2a90*/  ISETP.GE.AND P5, PT, R6, RZ, PT ;  /* 0x000000ff0600720c */ /* 0x000fe20003fa6270 */
[----:B------:R1:W-:Y:S01]  /*2aa0*/  STL [R1+0x144], R9 ;  /* 0x0001440901007387 */ /* 0x0003e20000100800 */
[----:B------:R-:W-:Y:S01]  /*2ab0*/  IMAD.HI.U32 R6, R0, R19, RZ ;  /* 0x0000001300067227 */ /* 0x000fe200078e00ff */
[----:B------:R-:W-:-:S02]  /*2ac0*/  ISETP.GE.AND P1, PT, R11, RZ, PT ;  /* 0x000000ff0b00720c */ /* 0x000fc40003f26270 */
[C---:B------:R-:W-:Y:S01]  /*2ad0*/  LOP3.LUT R11, R3.reuse, 0xa8, RZ, 0xfc, !PT ;  /* 0x000000a8030b7812 */ /* 0x040fe200078efcff */
[----:B------:R-:W-:Y:S01]  /*2ae0*/  @!P6 IMAD.IADD R10, R10, 0x1, -R2 ;  /* 0x000000010a0ae824 */ /* 0x000fe200078e0a02 */
[C---:B------:R-:W-:Y:S01]  /*2af0*/  ISETP.GT.U32.AND P6, PT, R2.reuse, R4, PT ;  /* 0x000000040200720c */ /* 0x040fe20003fc4070 */
[----:B0-----:R-:W-:Y:S01]  /*2b00*/  IMAD.MOV.U32 R12, RZ, RZ, R7 ;  /* 0x000000ffff0c7224 */ /* 0x001fe200078e0007 */
[----:B------:R-:W-:Y:S01]  /*2b10*/  IABS R17, R11 ;  /* 0x0000000b00117213 */ /* 0x000fe20000000000 */
[----:B------:R-:W-:Y:S01]  /*2b20*/  IMAD.MOV R6, RZ, RZ, -R6 ;  /* 0x000000ffff067224 */ /* 0x000fe200078e0a06 */
[----:B-1----:R-:W-:Y:S01]  /*2b30*/  LOP3.LUT R9, R3, 0xaa, RZ, 0xfc, !PT ;  /* 0x000000aa03097812 */ /* 0x002fe200078efcff */
[----:B------:R-:W-:Y:S02]  /*2b40*/  @!P4 IMAD.MOV R8, RZ, RZ, -R8 ;  /* 0x000000ffff08c224 */ /* 0x000fe400078e0a08 */
[C---:B------:R-:W-:Y:S01]  /*2b50*/  IMAD R21, R2.reuse, R6, R19 ;  /* 0x0000000602157224 */ /* 0x040fe200078e0213 */
[----:B------:R-:W-:Y:S01]  /*2b60*/  IABS R16, R9 ;  /* 0x0000000900107213 */ /* 0x000fe20000000000 */
[----:B------:R-:W-:Y:S01]  /*2b70*/  @!P3 IMAD.MOV R12, RZ, RZ, -R12 ;  /* 0x000000ffff0cb224 */ /* 0x000fe200078e0a0c */
[----:B------:R-:W-:-:S02]  /*2b80*/  ISETP.GT.U32.AND P3, PT, R2, R10, PT ;  /* 0x0000000a0200720c */ /* 0x000fc40003f64070 */
[----:B------:R-:W-:Y:S01]  /*2b90*/  ISETP.GT.U32.AND P4, PT, R2, R21, PT ;  /* 0x000000150200720c */ /* 0x000fe20003f84070 */
[----:B------:R-:W-:Y:S01]  /*2ba0*/  IMAD.HI.U32 R7, R0, R16, RZ ;  /* 0x0000001000077227 */ /* 0x000fe200078e00ff */
[----:B------:R-:W-:Y:S01]  /*2bb0*/  ISETP.GE.AND P2, PT, R9, RZ, PT ;  /* 0x000000ff0900720c */ /* 0x000fe20003f46270 */
[----:B------:R0:W-:Y:S01]  /*2bc0*/  STL [R1+0x148], R12 ;  /* 0x0001480c01007387 */ /* 0x0001e20000100800 */
[C---:B------:R-:W-:Y:S01]  /*2bd0*/  LOP3.LUT R9, R3.reuse, 0xa6, RZ, 0xfc, !PT ;  /* 0x000000a603097812 */ /* 0x040fe200078efcff */
[----:B------:R-:W-:Y:S01]  /*2be0*/  IMAD.MOV R7, RZ, RZ, -R7 ;  /* 0x000000ffff077224 */ /* 0x000fe200078e0a07 */
[----:B------:R-:W-:Y:S01]  /*2bf0*/  LOP3.LUT R6, R3, 0xa4, RZ, 0xfc, !PT ;  /* 0x000000a403067812 */ /* 0x000fe200078efcff */
[----:B------:R-:W-:Y:S01]  /*2c00*/  @!P6 IMAD.IADD R4, R4, 0x1, -R2 ;  /* 0x000000010404e824 */ /* 0x000fe200078e0a02 */
[----:B------:R-:W-:Y:S01]  /*2c10*/  IABS R19, R9 ;  /* 0x0000000900137213 */ /* 0x000fe20000000000 */
[----:B------:R-:W-:Y:S01]  /*2c20*/  IMAD R16, R2, R7, R16 ;  /* 0x0000000702107224 */ /* 0x000fe200078e0210 */
[----:B------:R-:W-:Y:S01]  /*2c30*/  IABS R18, R6 ;  /* 0x0000000600127213 */ /* 0x000fe20000000000 */
[----:B------:R1:W-:Y:S01]  /*2c40*/  STL [R1+0x14c], R8 ;  /* 0x00014c0801007387 */ /* 0x0003e20000100800 */
[----:B------:R-:W-:-:S02]  /*2c50*/  IMAD.HI.U32 R7, R0, R17, RZ ;  /* 0x0000001100077227 */ /* 0x000fc400078e00ff */
[----:B------:R-:W-:Y:S02]  /*2c60*/  ISETP.GT.U32.AND P6, PT, R2, R16, PT ;  /* 0x000000100200720c */ /* 0x000fe40003fc4070 */
[----:B------:R-:W-:Y:S01]  /*2c70*/  @!P4 IMAD.IADD R21, R21, 0x1, -R2 ;  /* 0x000000011515c824 */ /* 0x000fe200078e0a02 */
[----:B------:R-:W-:Y:S01]  /*2c80*/  ISETP.GE.AND P4, PT, R9, RZ, PT ;  /* 0x000000ff0900720c */ /* 0x000fe20003f86270 */
[----:B0-----:R-:W-:Y:S01]  /*2c90*/  IMAD.MOV.U32 R12, RZ, RZ, R4 ;  /* 0x000000ffff0c7224 */ /* 0x001fe200078e0004 */
[----:B------:R-:W-:Y:S01]  /*2ca0*/  LOP3.LUT R4, R3, 0x9e, RZ, 0xfc, !PT ;  /* 0x0000009e03047812 */ /* 0x000fe200078efcff */
[----:B------:R-:W-:Y:S01]  /*2cb0*/  @!P3 IMAD.IADD R10, R10, 0x1, -R2 ;  /* 0x000000010a0ab824 */ /* 0x000fe200078e0a02 */
[----:B------:R-:W-:Y:S01]  /*2cc0*/  ISETP.GE.AND P3, PT, R11, RZ, PT ;  /* 0x000000ff0b00720c */ /* 0x000fe20003f66270 */
[----:B-1----:R-:W-:-:S04]  /*2cd0*/  IMAD.HI.U32 R8, R0, R19, RZ ;  /* 0x0000001300087227 */ /* 0x002fc800078e00ff */
[----:B------:R-:W-:Y:S02]  /*2ce0*/  @!P5 IMAD.MOV R12, RZ, RZ, -R12 ;  /* 0x000000ffff0cd224 */ /* 0x000fe400078e0a0c */
[----:B------:R-:W-:Y:S01]  /*2cf0*/  @!P6 IMAD.IADD R16, R16, 0x1, -R2 ;  /* 0x000000011010e824 */ /* 0x000fe200078e0a02 */
[----:B------:R-:W-:Y:S01]  /*2d00*/  ISETP.GT.U32.AND P6, PT, R2, R21, PT ;  /* 0x000000150200720c */ /* 0x000fe20003fc4070 */
[----:B------:R-:W-:Y:S01]  /*2d10*/  IMAD.MOV R11, RZ, RZ, -R7 ;  /* 0x000000ffff0b7224 */ /* 0x000fe200078e0a07 */
[----:B------:R0:W-:Y:S01]  /*2d20*/  STL [R1+0x154], R12 ;  /* 0x0001540c01007387 */ /* 0x0001e20000100800 */
[----:B------:R-:W-:Y:S01]  /*2d30*/  IMAD.HI.U32 R7, R0, R18, RZ ;  /* 0x0000001200077227 */ /* 0x000fe200078e00ff */
[----:B------:R-:W-:-:S03]  /*2d40*/  ISETP.GT.U32.AND P5, PT, R2, R16, PT ;  /* 0x000000100200720c */ /* 0x000fc60003fa4070 */
[----:B------:R-:W-:Y:S02]  /*2d50*/  IMAD.MOV R8, RZ, RZ, -R8 ;  /* 0x000000ffff087224 */ /* 0x000fe400078e0a08 */
[----:B------:R-:W-:Y:S02]  /*2d60*/  IMAD.MOV R7, RZ, RZ, -R7 ;  /* 0x000000ffff077224 */ /* 0x000fe400078e0a07 */
[C---:B------:R-:W-:Y:S01]  /*2d70*/  IMAD R19, R2.reuse, R8, R19 ;  /* 0x0000000802137224 */ /* 0x040fe200078e0213 */
[C---:B------:R-:W-:Y:S01]  /*2d80*/  LOP3.LUT R8, R3.reuse, 0xa0, RZ, 0xfc, !PT ;  /* 0x000000a003087812 */ /* 0x040fe200078efcff */
[C---:B------:R-:W-:Y:S01]  /*2d90*/  IMAD R17, R2.reuse, R11, R17 ;  /* 0x0000000b02117224 */ /* 0x040fe200078e0211 */
[C---:B------:R-:W-:Y:S01]  /*2da0*/  LOP3.LUT R11, R3.reuse, 0xa2, RZ, 0xfc, !PT ;  /* 0x000000a2030b7812 */ /* 0x040fe200078efcff */
[----:B------:R-:W-:Y:S01]  /*2db0*/  IMAD.MOV.U32 R9, RZ, RZ, R10 ;  /* 0x000000ffff097224 */ /* 0x000fe200078e000a */
[----:B0-----:R-:W-:Y:S01]  /*2dc0*/  LOP3.LUT R12, R3, 0x9c, RZ, 0xfc, !PT ;  /* 0x0000009c030c7812 */ /* 0x001fe200078efcff */
[C---:B------:R-:W-:Y:S01]  /*2dd0*/  IMAD R18, R2.reuse, R7, R18 ;  /* 0x0000000702127224 */ /* 0x040fe200078e0212 */
[----:B------:R-:W-:Y:S01]  /*2de0*/  IABS R20, R11 ;  /* 0x0000000b00147213 */ /* 0x000fe20000000000 */
[--C-:B------:R-:W-:Y:S01]  /*2df0*/  @!P6 IMAD.IADD R21, R21, 0x1, -R2.reuse ;  /* 0x000000011515e824 */ /* 0x100fe200078e0a02 */
[C---:B------:R-:W-:Y:S01]  /*2e00*/  ISETP.GT.U32.AND P6, PT, R2.reuse, R19, PT ;  /* 0x000000130200720c */ /* 0x040fe20003fc4070 */
[----:B------:R-:W-:Y:S01]  /*2e10*/  @!P1 IMAD.MOV R9, RZ, RZ, -R9 ;  /* 0x000000ffff099224 */ /* 0x000fe200078e0a09 */
[----:B------:R-:W-:Y:S01]  /*2e20*/  ISETP.GT.U32.AND P1, PT, R2, R17, PT ;  /* 0x000000110200720c */ /* 0x000fe20003f24070 */
[----:B------:R-:W-:Y:S01]  /*2e30*/  @!P5 IMAD.IADD R16, R16, 0x1, -R2 ;  /* 0x000000011010d824 */ /* 0x000fe200078e0a02 */
[----:B------:R-:W-:Y:S01]  /*2e40*/  ISETP.GT.U32.AND P5, PT, R2, R18, PT ;  /* 0x000000120200720c */ /* 0x000fe20003fa4070 */
[----:B------:R-:W-:Y:S01]  /*2e50*/  IMAD.MOV.U32 R24, RZ, RZ, R21 ;  /* 0x000000ffff187224 */ /* 0x000fe200078e0015 */
[----:B------:R0:W-:Y:S01]  /*2e60*/  STL [R1+0x158], R9 ;  /* 0x0001580901007387 */ /* 0x0001e20000100800 */
[----:B------:R-:W-:Y:S01]  /*2e70*/  IMAD.HI.U32 R22, R0, R20, RZ ;  /* 0x0000001400167227 */ /* 0x000fe200078e00ff */
[----:B------:R-:W-:-:S02]  /*2e80*/  IABS R10, R4 ;  /* 0x00000004000a7213 */ /* 0x000fc40000000000 */
[----:B------:R-:W-:Y:S01]  /*2e90*/  IABS R7, R12 ;  /* 0x0000000c00077213 */ /* 0x000fe20000000000 */
[----:B------:R-:W-:Y:S02]  /*2ea0*/  IMAD.MOV.U32 R23, RZ, RZ, R16 ;  /* 0x000000ffff177224 */ /* 0x000fe400078e0010 */
[--C-:B------:R-:W-:Y:S02]  /*2eb0*/  @!P6 IMAD.IADD R19, R19, 0x1, -R2.reuse ;  /* 0x000000011313e824 */ /* 0x100fe400078e0a02 */
[--C-:B------:R-:W-:Y:S01]  /*2ec0*/  @!P1 IMAD.IADD R17, R17, 0x1, -R2.reuse ;  /* 0x0000000111119824 */ /* 0x100fe200078e0a02 */
[----:B0-----:R-:W-:Y:S01]  /*2ed0*/  IABS R9, R8 ;  /* 0x0000000800097213 */ /* 0x001fe20000000000 */
[----:B------:R-:W-:Y:S01]  /*2ee0*/  @!P5 IMAD.IADD R18, R18, 0x1, -R2 ;  /* 0x000000011212d824 */ /* 0x000fe200078e0a02 */
[----:B------:R-:W-:Y:S01]  /*2ef0*/  ISETP.GE.AND P1, PT, R6, RZ, PT ;  /* 0x000000ff0600720c */ /* 0x000fe20003f26270 */
[----:B------:R-:W-:Y:S01]  /*2f00*/  @!P0 IMAD.MOV R24, RZ, RZ, -R24 ;  /* 0x000000ffff188224 */ /* 0x000fe200078e0a18 */
[----:B------:R-:W-:Y:S01]  /*2f10*/  ISETP.GT.U32.AND P5, PT, R2, R19, PT ;  /* 0x000000130200720c */ /* 0x000fe20003fa4070 */
[----:B------:R-:W-:Y:S01]  /*2f20*/  IMAD.HI.U32 R6, R0, R9, RZ ;  /* 0x0000000900067227 */ /* 0x000fe200078e00ff */
[----:B------:R-:W-:-:S02]  /*2f30*/  ISETP.GT.U32.AND P6, PT, R2, R17, PT ;  /* 0x000000110200720c */ /* 0x000fc40003fc4070 */
[C---:B------:R-:W-:Y:S01]  /*2f40*/  ISETP.GT.U32.AND P0, PT, R2.reuse, R18, PT ;  /* 0x000000120200720c */ /* 0x040fe20003f04070 */
[----:B------:R-:W-:Y:S01]  /*2f50*/  IMAD.MOV R6, RZ, RZ, -R6 ;  /* 0x000000ffff067224 */ /* 0x000fe200078e0a06 */
[----:B------:R-:W-:Y:S01]  /*2f60*/  STL [R1+0x15c], R24 ;  /* 0x00015c1801007387 */ /* 0x000fe20000100800 */
[----:B------:R-:W-:Y:S02]  /*2f70*/  IMAD.MOV R22, RZ, RZ, -R22 ;  /* 0x000000ffff167224 */ /* 0x000fe400078e0a16 */
[----:B------:R-:W-:Y:S01]  /*2f80*/  @!P2 IMAD.MOV R23, RZ, RZ, -R23 ;  /* 0x000000ffff17a224 */ /* 0x000fe200078e0a17 */
[----:B------:R-:W-:Y:S01]  /*2f90*/  ISETP.GE.AND P2, PT, R11, RZ, PT ;  /* 0x000000ff0b00720c */ /* 0x000fe20003f46270 */
[C---:B------:R-:W-:Y:S01]  /*2fa0*/  IMAD R9, R2.reuse, R6, R9 ;  /* 0x0000000602097224 */ /* 0x040fe200078e0209 */
[----:B------:R-:W-:Y:S01]  /*2fb0*/  LOP3.LUT R6, R3, 0x9a, RZ, 0xfc, !PT ;  /* 0x0000009a03067812 */ /* 0x000fe200078efcff */
[----:B------:R-:W-:Y:S01]  /*2fc0*/  IMAD R11, R2, R22, R20 ;  /* 0x00000016020b7224 */ /* 0x000fe200078e0214 */
[----:B------:R0:W-:Y:S01]  /*2fd0*/  STL [R1+0x164], R23 ;  /* 0x0001641701007387 */ /* 0x0001e20000100800 */
[----:B------:R-:W-:Y:S01]  /*2fe0*/  IMAD.HI.U32 R21, R0, R10, RZ ;  /* 0x0000000a00157227 */ /* 0x000fe200078e00ff */
[----:B------:R-:W-:-:S02]  /*2ff0*/  IABS R16, R6 ;  /* 0x0000000600107213 */ /* 0x000fc40000000000 */
[----:B------:R-:W-:Y:S01]  /*3000*/  LOP3.LUT R22, R3, 0x8e, RZ, 0xfc, !PT ;  /* 0x0000008e03167812 */ /* 0x000fe200078efcff */
[----:B------:R-:W-:-:S04]  /*3010*/  IMAD.HI.U32 R20, R0, R7, RZ ;  /* 0x0000000700147227 */ /* 0x000fc800078e00ff */
[--C-:B------:R-:W-:Y:S01]  /*3020*/  @!P5 IMAD.IADD R19, R19, 0x1, -R2.reuse ;  /* 0x000000011313d824 */ /* 0x100fe200078e0a02 */
[C---:B------:R-:W-:Y:S01]  /*3030*/  ISETP.GT.U32.AND P5, PT, R2.reuse, R9, PT ;  /* 0x000000090200720c */ /* 0x040fe20003fa4070 */
[----:B------:R-:W-:Y:S01]  /*3040*/  @!P6 IMAD.IADD R17, R17, 0x1, -R2 ;  /* 0x000000011111e824 */ /* 0x000fe200078e0a02 */
[----:B------:R-:W-:Y:S01]  /*3050*/  ISETP.GT.U32.AND P6, PT, R2, R11, PT ;  /* 0x0000000b0200720c */ /* 0x000fe20003fc4070 */
[----:B------:R-:W-:Y:S02]  /*3060*/  IMAD.MOV R21, RZ, RZ, -R21 ;  /* 0x000000ffff157224 */ /* 0x000fe400078e0a15 */
[----:B------:R-:W-:Y:S02]  /*3070*/  IMAD.MOV R20, RZ, RZ, -R20 ;  /* 0x000000ffff147224 */ /* 0x000fe400078e0a14 */
[----:B------:R-:W-:Y:S01]  /*3080*/  @!P0 IMAD.IADD R18, R18, 0x1, -R2 ;  /* 0x0000000112128824 */ /* 0x000fe200078e0a02 */
[----:B------:R-:W-:Y:S01]  /*3090*/  ISETP.GE.AND P0, PT, R8, RZ, PT ;  /* 0x000000ff0800720c */ /* 0x000fe20003f06270 */
[C---:B------:R-:W-:Y:S01]  /*30a0*/  IMAD R8, R2.reuse, R21, R10 ;  /* 0x0000001502087224 */ /* 0x040fe200078e020a */
[----:B------:R-:W-:Y:S01]  /*30b0*/  LOP3.LUT R10, R3, 0x98, RZ, 0xfc, !PT ;  /* 0x00000098030a7812 */ /* 0x000fe200078efcff */
[----:B------:R-:W-:-:S02]  /*30c0*/  IMAD R7, R2, R20, R7 ;  /* 0x0000001402077224 */ /* 0x000fc400078e0207 */
[----:B------:R-:W-:Y:S02]  /*30d0*/  IMAD.MOV.U32 R21, RZ, RZ, R19 ;  /* 0x000000ffff157224 */ /* 0x000fe400078e0013 */
[----:B0-----:R-:W-:Y:S01]  /*30e0*/  IMAD.MOV.U32 R23, RZ, RZ, R17 ;  /* 0x000000ffff177224 */ /* 0x001fe200078e0011 */
[----:B------:R-:W-:Y:S01]  /*30f0*/  IABS R17, R10 ;  /* 0x0000000a00117213 */ /* 0x000fe20000000000 */
[----:B------:R-:W-:Y:S01]  /*3100*/  @!P4 IMAD.MOV R21, RZ, RZ, -R21 ;  /* 0x000000ffff15c224 */ /* 0x000fe200078e0a15 */
[C---:B------:R-:W-:Y:S01]  /*3110*/  ISETP.GT.U32.AND P4, PT, R2.reuse, R7, PT ;  /* 0x000000070200720c */ /* 0x040fe20003f84070 */
[--C-:B------:R-:W-:Y:S02]  /*3120*/  @!P5 IMAD.IADD R9, R9, 0x1, -R2.reuse ;  /* 0x000000010909d824 */ /* 0x100fe400078e0a02 */
[----:B------:R-:W-:Y:S01]  /*3130*/  @!P6 IMAD.IADD R11, R11, 0x1, -R2 ;  /* 0x000000010b0be824 */ /* 0x000fe200078e0a02 */
[C---:B------:R-:W-:Y:S01]  /*3140*/  ISETP.GT.U32.AND P6, PT, R2.reuse, R8, PT ;  /* 0x000000080200720c */ /* 0x040fe20003fc4070 */
[----:B------:R-:W-:Y:S01]  /*3150*/  @!P3 IMAD.MOV R23, RZ, RZ, -R23 ;  /* 0x000000ffff17b224 */ /* 0x000fe200078e0a17 */
[----:B------:R-:W-:Y:S01]  /*3160*/  ISETP.GT.U32.AND P3, PT, R2, R9, PT ;  /* 0x000000090200720c */ /* 0x000fe20003f64070 */
[----:B------:R-:W-:Y:S01]  /*3170*/  IMAD.HI.U32 R20, R0, R16, RZ ;  /* 0x0000001000147227 */ /* 0x000fe200078e00ff */
[----:B------:R-:W-:-:S02]  /*3180*/  ISETP.GT.U32.AND P5, PT, R2, R11, PT ;  /* 0x0000000b0200720c */ /* 0x000fc40003fa4070 */
[----:B------:R-:W-:Y:S01]  /*3190*/  STL [R1+0x168], R23 ;  /* 0x0001681701007387 */ /* 0x000fe20000100800 */
[----:B------:R-:W-:Y:S02]  /*31a0*/  IMAD.MOV R19, RZ, RZ, -R20 ;  /* 0x000000ffff137224 */ /* 0x000fe400078e0a14 */
[----:B------:R-:W-:Y:S01]  /*31b0*/  @!P1 IMAD.MOV R18, RZ, RZ, -R18 ;  /* 0x000000ffff129224 */ /* 0x000fe200078e0a12 */
[----:B------:R-:W-:Y:S01]  /*31c0*/  ISETP.GE.AND P1, PT, R4, RZ, PT ;  /* 0x000000ff0400720c */ /* 0x000fe20003f26270 */
[----:B------:R-:W-:Y:S01]  /*31d0*/  @!P4 IMAD.IADD R7, R7, 0x1, -R2 ;  /* 0x000000010707c824 */ /* 0x000fe200078e0a02 */
[----:B------:R0:W-:Y:S01]  /*31e0*/  STL [R1+0x170], R21 ;  /* 0x0001701501007387 */ /* 0x0001e20000100800 */
[----:B------:R-:W-:Y:S01]  /*31f0*/  IMAD R4, R2, R19, R16 ;  /* 0x0000001302047224 */ /* 0x000fe200078e0210 */
[----:B------:R-:W-:Y:S01]  /*3200*/  LOP3.LUT R16, R3, 0x96, RZ, 0xfc, !PT ;  /* 0x0000009603107812 */ /* 0x000fe200078efcff */
[--C-:B------:R-:W-:Y:S01]  /*3210*/  @!P6 IMAD.IADD R8, R8, 0x1, -R2.reuse ;  /* 0x000000010808e824 */ /* 0x100fe200078e0a02 */
[C---:B------:R-:W-:Y:S01]  /*3220*/  ISETP.GT.U32.AND P4, PT, R2.reuse, R7, PT ;  /* 0x000000070200720c */ /* 0x040fe20003f84070 */
[--C-:B------:R-:W-:Y:S01]  /*3230*/  @!P3 IMAD.IADD R9, R9, 0x1, -R2.reuse ;  /* 0x000000010909b824 */ /* 0x100fe200078e0a02 */
[C---:B------:R-:W-:Y:S01]  /*3240*/  ISETP.GT.U32.AND P3, PT, R2.reuse, R4, PT ;  /* 0x000000040200720c */ /* 0x040fe20003f64070 */
[----:B------:R-:W-:Y:S01]  /*3250*/  @!P5 IMAD.IADD R11, R11, 0x1, -R2 ;  /* 0x000000010b0bd824 */ /* 0x000fe200078e0a02 */
[----:B------:R-:W-:Y:S01]  /*3260*/  ISETP.GT.U32.AND P6, PT, R2, R8, PT ;  /* 0x000000080200720c */ /* 0x000fe20003fc4070 */
[----:B------:R1:W-:Y:S01]  /*3270*/  STL [R1+0x178], R18 ;  /* 0x0001781201007387 */ /* 0x0003e20000100800 */
[----:B------:R-:W-:Y:S01]  /*3280*/  ISETP.GE.AND P5, PT, R12, RZ, PT ;  /* 0x000000ff0c00720c */ /* 0x000fe20003fa6270 */
[----:B------:R-:W-:Y:S01]  /*3290*/  IMAD.HI.U32 R12, R0, R17, RZ ;  /* 0x00000011000c7227 */ /* 0x000fe200078e00ff */
[----:B0-----:R-:W-:-:S03]  /*32a0*/  IABS R21, R16 ;  /* 0x0000001000157213 */ /* 0x001fc60000000000 */
[----:B------:R-:W-:Y:S01]  /*32b0*/  @!P0 IMAD.MOV R9, RZ, RZ, -R9 ;  /* 0x000000ffff098224 */ /* 0x000fe200078e0a09 */
[----:B------:R-:W-:Y:S01]  /*32c0*/  ISETP.GE.AND P0, PT, R16, RZ, PT ;  /* 0x000000ff1000720c */ /* 0x000fe20003f06270 */
[----:B------:R-:W-:Y:S02]  /*32d0*/  @!P4 IMAD.IADD R7, R7, 0x1, -R2 ;  /* 0x000000010707c824 */ /* 0x000fe400078e0a02 */
[----:B-1----:R-:W-:Y:S01]  /*32e0*/  IMAD.MOV.U32 R18, RZ, RZ, R11 ;  /* 0x000000ffff127224 */ /* 0x002fe200078e000b */
[----:B------:R-:W-:Y:S01]  /*32f0*/  LOP3.LUT R11, R3, 0x92, RZ, 0xfc, !PT ;  /* 0x00000092030b7812 */ /* 0x000fe200078efcff */
[----:B------:R-:W-:Y:S02]  /*3300*/  IMAD.MOV R12, RZ, RZ, -R12 ;  /* 0x000000ffff0c7224 */ /* 0x000fe400078e0a0c */
[----:B------:R-:W-:Y:S01]  /*3310*/  @!P2 IMAD.MOV R18, RZ, RZ, -R18 ;  /* 0x000000ffff12a224 */ /* 0x000fe200078e0a12 */
[----:B------:R-:W-:Y:S01]  /*3320*/  ISETP.GE.AND P2, PT, R6, RZ, PT ;  /* 0x000000ff0600720c */ /* 0x000fe20003f46270 */
[----:B------:R-:W-:-:S02]  /*3330*/  @!P3 IMAD.IADD R4, R4, 0x1, -R2 ;  /* 0x000000010404b824 */ /* 0x000fc400078e0a02 */
[----:B------:R-:W-:Y:S01]  /*3340*/  @!P6 IMAD.IADD R8, R8, 0x1, -R2 ;  /* 0x000000010808e824 */ /* 0x000fe200078e0a02 */
[----:B------:R-:W-:Y:S01]  /*3350*/  STL [R1+0x194], R18 ;  /* 0x0001941201007387 */ /* 0x000fe20000100800 */
[C---:B------:R-:W-:Y:S01]  /*3360*/  IMAD R6, R2.reuse, R12, R17 ;  /* 0x0000000c02067224 */ /* 0x040fe200078e0211 */
[C---:B------:R-:W-:Y:S01]  /*3370*/  ISETP.GT.U32.AND P3, PT, R2.reuse, R4, PT ;  /* 0x000000040200720c */ /* 0x040fe20003f64070 */
[----:B------:R-:W-:Y:S01]  /*3380*/  @!P1 IMAD.MOV R8, RZ, RZ, -R8 ;  /* 0x000000ffff089224 */ /* 0x000fe200078e0a08 */
[----:B------:R0:W-:Y:S01]  /*3390*/  STL [R1+0x198], R9 ;  /* 0x0001980901007387 */ /* 0x0001e20000100800 */
[----:B------:R-:W-:Y:S02]  /*33a0*/  LOP3.LUT R12, R3, 0x94, RZ, 0xfc, !PT ;  /* 0x00000094030c7812 */ /* 0x000fe400078efcff */
[----:B------:R-:W-:Y:S01]  /*33b0*/  ISETP.GT.U32.AND P4, PT, R2, R6, PT ;  /* 0x000000060200720c */ /* 0x000fe20003f84070 */
[----:B------:R1:W-:Y:S01]  /*33c0*/  STL [R1+0x1b0], R8 ;  /* 0x0001b00801007387 */ /* 0x0003e20000100800 */
[----:B------:R-:W-:-:S02]  /*33d0*/  ISETP.GE.AND P1, PT, R12, RZ, PT ;  /* 0x000000ff0c00720c */ /* 0x000fc40003f26270 */
[----:B------:R-:W-:Y:S02]  /*33e0*/  IABS R12, R12 ;  /* 0x0000000c000c7213 */ /* 0x000fe40000000000 */
[----:B------:R-:W-:Y:S01]  /*33f0*/  ISETP.GE.AND P6, PT, R10, RZ, PT ;  /* 0x000000ff0a00720c */ /* 0x000fe20003fc6270 */
[----:B0-----:R-:W-:Y:S01]  /*3400*/  IMAD.MOV.U32 R9, RZ, RZ, R7 ;  /* 0x000000ffff097224 */ /* 0x001fe200078e0007 */
[C---:B------:R-:W-:Y:S01]  /*3410*/  LOP3.LUT R10, R3.reuse, 0x90, RZ, 0xfc, !PT ;  /* 0x00000090030a7812 */ /* 0x040fe200078efcff */
[--C-:B------:R-:W-:Y:S01]  /*3420*/  @!P3 IMAD.IADD R4, R4, 0x1, -R2.reuse ;  /* 0x000000010404b824 */ /* 0x100fe200078e0a02 */
[----:B------:R-:W-:Y:S01]  /*3430*/  LOP3.LUT R18, R3, 0x8c, RZ, 0xfc, !PT ;  /* 0x0000008c03127812 */ /* 0x000fe200078efcff */
[----:B------:R-:W-:Y:S01]  /*3440*/  @!P5 IMAD.MOV R9, RZ, RZ, -R9 ;  /* 0x000000ffff09d224 */ /* 0x000fe200078e0a09 */
[----:B------:R-:W-:Y:S01]  /*3450*/  ISETP.GE.AND P5, PT, R11, RZ, PT ;  /* 0x000000ff0b00720c */ /* 0x000fe20003fa6270 */
[----:B------:R-:W-:Y:S01]  /*3460*/  @!P4 IMAD.IADD R6, R6, 0x1, -R2 ;  /* 0x000000010606c824 */ /* 0x000fe200078e0a02 */
[----:B------:R-:W-:Y:S01]  /*3470*/  IABS R11, R11 ;  /* 0x0000000b000b7213 */ /* 0x000fe20000000000 */
[----:B------:R-:W-:Y:S01]  /*3480*/  IMAD.MOV.U32 R16, RZ, RZ, R4 ;  /* 0x000000ffff107224 */ /* 0x000fe200078e0004 */
[----:B------:R0:W-:Y:S01]  /*3490*/  STL [R1+0x1b8], R9 ;  /* 0x0001b80901007387 */ /* 0x0001e20000100800 */
[----:B-1----:R-:W-:Y:S01]  /*34a0*/  IMAD.HI.U32 R8, R0, R12, RZ ;  /* 0x0000000c00087227 */ /* 0x002fe200078e00ff */
[----:B------:R-:W-:-:S02]  /*34b0*/  ISETP.GT.U32.AND P4, PT, R2, R6, PT ;  /* 0x000000060200720c */ /* 0x000fc40003f84070 */
[----:B------:R-:W-:Y:S01]  /*34c0*/  ISETP.GE.AND P3, PT, R10, RZ, PT ;  /* 0x000000ff0a00720c */ /* 0x000fe20003f66270 */
[----:B------:R-:W-:Y:S01]  /*34d0*/  @!P2 IMAD.MOV R16, RZ, RZ, -R16 ;  /* 0x000000ffff10a224 */ /* 0x000fe200078e0a10 */
[----:B------:R-:W-:Y:S01]  /*34e0*/  IABS R10, R10 ;  /* 0x0000000a000a7213 */ /* 0x000fe20000000000 */
[C---:B------:R-:W-:Y:S01]  /*34f0*/  IMAD.HI.U32 R7, R0.reuse, R11, RZ ;  /* 0x0000000b00077227 */ /* 0x040fe200078e00ff */
[----:B------:R-:W-:Y:S02]  /*3500*/  IABS R20, R18 ;  /* 0x0000001200147213 */ /* 0x000fe40000000000 */
[----:B------:R1:W-:Y:S01]  /*3510*/  STL [R1+0x1b4], R16 ;  /* 0x0001b41001007387 */ /* 0x0003e20000100800 */
[----:B0-----:R-:W-:-:S04]  /*3520*/  IMAD.HI.U32 R9, R0, R21, RZ ;  /* 0x0000001500097227 */ /* 0x001fc800078e00ff */
[----:B------:R-:W-:Y:S01]  /*3530*/  IMAD.MOV R8, RZ, RZ, -R8 ;  /* 0x000000ffff087224 */ /* 0x000fe200078e0a08 */
[----:B------:R-:W-:Y:S01]  /*3540*/  IADD3 R9, PT, PT, -R9, RZ, RZ ;  /* 0x000000ff09097210 */ /* 0x000fe20007ffe1ff */
[----:B------:R-:W-:Y:S02]  /*3550*/  IMAD.MOV R7, RZ, RZ, -R7 ;  /* 0x000000ffff077224 */ /* 0x000fe400078e0a07 */
[----:B------:R-:W-:Y:S02]  /*3560*/  @!P4 IMAD.IADD R6, R6, 0x1, -R2 ;  /* 0x000000010606c824 */ /* 0x000fe400078e0a02 */
[C---:B------:R-:W-:Y:S02]  /*3570*/  IMAD R21, R2.reuse, R9, R21 ;  /* 0x0000000902157224 */ /* 0x040fe400078e0215 */
[C---:B------:R-:W-:Y:S02]  /*3580*/  IMAD R12, R2.reuse, R8, R12 ;  /* 0x00000008020c7224 */ /* 0x040fe400078e020c */
[C---:B------:R-:W-:Y:S01]  /*3590*/  IMAD R11, R2.reuse, R7, R11 ;  /* 0x00000007020b7224 */ /* 0x040fe200078e020b */
[C---:B------:R-:W-:Y:S01]  /*35a0*/  ISETP.GT.U32.AND P2, PT, R2.reuse, R21, PT ;  /* 0x000000150200720c */ /* 0x040fe20003f44070 */
[----:B------:R-:W-:Y:S01]  /*35b0*/  IMAD.MOV.U32 R9, RZ, RZ, R6 ;  /* 0x000000ffff097224 */ /* 0x000fe200078e0006 */
[----:B------:R-:W-:Y:S01]  /*35c0*/  ISETP.GT.U32.AND P4, PT, R2, R12, PT ;  /* 0x0000000c0200720c */ /* 0x000fe20003f84070 */
[----:B------:R-:W-:Y:S01]  /*35d0*/  IMAD.HI.U32 R4, R0, R10, RZ ;  /* 0x0000000a00047227 */ /* 0x000fe200078e00ff */
[----:B------:R-:W-:-:S03]  /*35e0*/  IABS R6, R22 ;  /* 0x0000001600067213 */ /* 0x000fc60000000000 */
[----:B------:R-:W-:Y:S01]  /*35f0*/  @!P6 IMAD.MOV R9, RZ, RZ, -R9 ;  /* 0x000000ffff09e224 */ /* 0x000fe200078e0a09 */
[----:B------:R-:W-:Y:S01]  /*3600*/  ISETP.GT.U32.AND P6, PT, R2, R11, PT ;  /* 0x0000000b0200720c */ /* 0x000fe20003fc4070 */
[----:B------:R-:W-:Y:S02]  /*3610*/  IMAD.MOV R4, RZ, RZ, -R4 ;  /* 0x000000ffff047224 */ /* 0x000fe400078e0a04 */
[----:B-1----:R-:W-:Y:S01]  /*3620*/  IMAD.HI.U32 R16, R0, R6, RZ ;  /* 0x0000000600107227 */ /* 0x002fe200078e00ff */
[----:B------:R0:W-:Y:S03]  /*3630*/  STL [R1+0x1c0], R9 ;  /* 0x0001c00901007387 */ /* 0x0001e60000100800 */
[----:B------:R-:W-:Y:S02]  /*3640*/  @!P2 IMAD.IADD R21, R21, 0x1, -R2 ;  /* 0x000000011515a824 */ /* 0x000fe400078e0a02 */
[----:B------:R-:W-:Y:S01]  /*3650*/  IMAD R10, R2, R4, R10 ;  /* 0x00000004020a7224 */ /* 0x000fe200078e020a */
[----:B------:R-:W-:Y:S01]  /*3660*/  LOP3.LUT R4, R3, 0x8a, RZ, 0xfc, !PT ;  /* 0x0000008a03047812 */ /* 0x000fe200078efcff */
[--C-:B------:R-:W-:Y:S01]  /*3670*/  @!P4 IMAD.IADD R12, R12, 0x1, -R2.reuse ;  /* 0x000000010c0cc824 */ /* 0x100fe200078e0a02 */
[----:B------:R-:W-:Y:S01]  /*3680*/  ISETP.GT.U32.AND P2, PT, R2, R21, PT ;  /* 0x000000150200720c */ /* 0x000fe20003f44070 */
[----:B------:R-:W-:Y:S01]  /*3690*/  @!P6 IMAD.IADD R11, R11, 0x1, -R2 ;  /* 0x000000010b0be824 */ /* 0x000fe200078e0a02 */
[----:B0-----:R-:W-:Y:S01]  /*36a0*/  LOP3.LUT R9, R3, 0x88, RZ, 0xfc, !PT ;  /* 0x0000008803097812 */ /* 0x001fe200078efcff */
[----:B------:R-:W-:Y:S01]  /*36b0*/  IMAD.HI.U32 R8, R0, R20, RZ ;  /* 0x0000001400087227 */ /* 0x000fe200078e00ff */
[----:B------:R-:W-:-:S02]  /*36c0*/  ISETP.GT.U32.AND P4, PT, R2, R12, PT ;  /* 0x0000000c0200720c */ /* 0x000fc40003f84070 */
[C---:B------:R-:W-:Y:S01]  /*36d0*/  ISETP.GT.U32.AND P6, PT, R2.reuse, R11, PT ;  /* 0x0000000b0200720c */ /* 0x040fe20003fc4070 */
[----:B------:R-:W-:Y:S01]  /*36e0*/  IMAD.MOV R16, RZ, RZ, -R16 ;  /* 0x000000ffff107224 */ /* 0x000fe200078e0a10 */
[----:B------:R-:W-:Y:S01]  /*36f0*/  IABS R7, R4 ;  /* 0x0000000400077213 */ /* 0x000fe20000000000 */
[----:B------:R-:W-:Y:S01]  /*3700*/  IMAD.MOV R8, RZ, RZ, -R8 ;  /* 0x000000ffff087224 */ /* 0x000fe200078e0a08 */
[----:B------:R-:W-:Y:S01]  /*3710*/  IABS R19, R9 ;  /* 0x0000000900137213 */ /* 0x000fe20000000000 */
[C---:B------:R-:W-:Y:S02]  /*3720*/  IMAD R6, R2.reuse, R16, R6 ;  /* 0x0000001002067224 */ /* 0x040fe400078e0206 */
[----:B------:R-:W-:Y:S01]  /*3730*/  @!P2 IMAD.IADD R21, R21, 0x1, -R2 ;  /* 0x000000011515a824 */ /* 0x000fe200078e0a02 */
[C---:B------:R-:W-:Y:S01]  /*3740*/  ISETP.GT.U32.AND P2, PT, R2.reuse, R10, PT ;  /* 0x0000000a0200720c */ /* 0x040fe20003f44070 */
[----:B------:R-:W-:Y:S01]  /*3750*/  IMAD R20, R2, R8, R20 ;  /* 0x0000000802147224 */ /* 0x000fe200078e0214 */
[----:B------:R-:W-:Y:S01]  /*3760*/  LOP3.LUT R8, R3, 0x86, RZ, 0xfc, !PT ;  /* 0x0000008603087812 */ /* 0x000fe200078efcff */
[----:B------:R-:W-:-:S02]  /*3770*/  IMAD.MOV.U32 R23, RZ, RZ, R21 ;  /* 0x000000ffff177224 */ /* 0x000fc400078e0015 */
[--C-:B------:R-:W-:Y:S01]  /*3780*/  @!P4 IMAD.IADD R12, R12, 0x1, -R2.reuse ;  /* 0x000000010c0cc824 */ /* 0x100fe200078e0a02 */
[C---:B------:R-:W-:Y:S01]  /*3790*/  ISETP.GT.U32.AND P4, PT, R2.reuse, R6, PT ;  /* 0x000000060200720c */ /* 0x040fe20003f84070 */
[----:B------:R-:W-:Y:S01]  /*37a0*/  @!P0 IMAD.MOV R23, RZ, RZ, -R23 ;  /* 0x000000ffff178224 */ /* 0x000fe200078e0a17 */
[----:B------:R-:W-:Y:S01]  /*37b0*/  IABS R21, R8 ;  /* 0x0000000800157213 */ /* 0x000fe20000000000 */
[--C-:B------:R-:W-:Y:S01]  /*37c0*/  @!P6 IMAD.IADD R11, R11, 0x1, -R2.reuse ;  /* 0x000000010b0be824 */ /* 0x100fe200078e0a02 */
[----:B------:R-:W-:Y:S01]  /*37d0*/  ISETP.GT.U32.AND P6, PT, R2, R20, PT ;  /* 0x000000140200720c */ /* 0x000fe20003fc4070 */
[----:B------:R-:W-:Y:S01]  /*37e0*/  IMAD.HI.U32 R17, R0, R7, RZ ;  /* 0x0000000700117227 */ /* 0x000fe200078e00ff */
[----:B------:R0:W-:Y:S03]  /*37f0*/  STL [R1+0x1ac], R23 ;  /* 0x0001ac1701007387 */ /* 0x0001e60000100800 */
[----:B------:R-:W-:Y:S01]  /*3800*/  @!P2 IMAD.IADD R10, R10, 0x1, -R2 ;  /* 0x000000010a0aa824 */ /* 0x000fe200078e0a02 */
[----:B------:R-:W-:Y:S01]  /*3810*/  ISETP.GE.AND P2, PT, R22, RZ, PT ;  /* 0x000000ff1600720c */ /* 0x000fe20003f46270 */
[----:B------:R-:W-:-:S03]  /*3820*/  IMAD.HI.U32 R16, R0, R19, RZ ;  /* 0x0000001300107227 */ /* 0x000fc600078e00ff */
[C---:B------:R-:W-:Y:S01]  /*3830*/  ISETP.GT.U32.AND P0, PT, R2.reuse, R10, PT ;  /* 0x0000000a0200720c */ /* 0x040fe20003f04070 */
[----:B------:R-:W-:Y:S02]  /*3840*/  IMAD.MOV R17, RZ, RZ, -R17 ;  /* 0x000000ffff117224 */ /* 0x000fe400078e0a11 */
[----:B------:R-:W-:Y:S02]  /*3850*/  IMAD.MOV R16, RZ, RZ, -R16 ;  /* 0x000000ffff107224 */ /* 0x000fe400078e0a10 */
[----:B------:R-:W-:Y:S01]  /*3860*/  IMAD R7, R2, R17, R7 ;  /* 0x0000001102077224 */ /* 0x000fe200078e0207 */
[----:B------:R-:W-:Y:S01]  /*3870*/  LOP3.LUT R17, R3, 0x80, RZ, 0xfc, !PT ;  /* 0x0000008003117812 */ /* 0x000fe200078efcff */
[--C-:B------:R-:W-:Y:S01]  /*3880*/  @!P4 IMAD.IADD R6, R6, 0x1, -R2.reuse ;  /* 0x000000010606c824 */ /* 0x100fe200078e0a02 */
[----:B------:R-:W-:Y:S01]  /*3890*/  ISETP.GE.AND P4, PT, R18, RZ, PT ;  /* 0x000000ff1200720c */ /* 0x000fe20003f86270 */
[----:B------:R-:W-:Y:S02]  /*38a0*/  IMAD R19, R2, R16, R19 ;  /* 0x0000001002137224 */ /* 0x000fe400078e0213 */
[----:B------:R-:W-:-:S02]  /*38b0*/  @!P6 IMAD.IADD R20, R20, 0x1, -R2 ;  /* 0x000000011414e824 */ /* 0x000fc400078e0a02 */
[----:B------:R-:W-:Y:S01]  /*38c0*/  @!P0 IMAD.IADD R10, R10, 0x1, -R2 ;  /* 0x000000010a0a8824 */ /* 0x000fe200078e0a02 */
[C---:B------:R-:W-:Y:S01]  /*38d0*/  ISETP.GT.U32.AND P0, PT, R2.reuse, R7, PT ;  /* 0x000000070200720c */ /* 0x040fe20003f04070 */
[----:B0-----:R-:W-:Y:S01]  /*38e0*/  IMAD.MOV.U32 R23, RZ, RZ, R12 ;  /* 0x000000ffff177224 */ /* 0x001fe200078e000c */
[C---:B------:R-:W-:Y:S01]  /*38f0*/  ISETP.GT.U32.AND P6, PT, R2.reuse, R20, PT ;  /* 0x000000140200720c */ /* 0x040fe20003fc4070 */
[----:B------:R-:W-:Y:S02]  /*3900*/  IMAD.MOV.U32 R16, RZ, RZ, R10 ;  /* 0x000000ffff107224 */ /* 0x000fe400078e000a */
[----:B------:R-:W-:Y:S02]  /*3910*/  IMAD.MOV.U32 R18, RZ, RZ, R21 ;  /* 0x000000ffff127224 */ /* 0x000fe400078e0015 */
[----:B------:R-:W-:Y:S01]  /*3920*/  @!P1 IMAD.MOV R23, RZ, RZ, -R23 ;  /* 0x000000ffff179224 */ /* 0x000fe200078e0a17 */
[C---:B------:R-:W-:Y:S01]  /*3930*/  ISETP.GT.U32.AND P1, PT, R2.reuse, R6, PT ;  /* 0x000000060200720c */ /* 0x040fe20003f24070 */
[----:B------:R-:W-:Y:S01]  /*3940*/  @!P3 IMAD.MOV R16, RZ, RZ, -R16 ;  /* 0x000000ffff10b224 */ /* 0x000fe200078e0a10 */
[----:B------:R-:W-:Y:S01]  /*3950*/  ISETP.GT.U32.AND P3, PT, R2, R19, PT ;  /* 0x000000130200720c */ /* 0x000fe20003f64070 */
[----:B------:R-:W-:Y:S01]  /*3960*/  IMAD.HI.U32 R12, R0, R18, RZ ;  /* 0x00000012000c7227 */ /* 0x000fe200078e00ff */
[----:B------:R-:W-:Y:S03]  /*3970*/  STL [R1+0x1a8], R23 ;  /* 0x0001a81701007387 */ /* 0x000fe60000100800 */
[----:B------:R-:W-:-:S02]  /*3980*/  IMAD.MOV R12, RZ, RZ, -R12 ;  /* 0x000000ffff0c7224 */ /* 0x000fc400078e0a0c */
[----:B------:R-:W-:Y:S01]  /*3990*/  @!P5 IMAD.MOV R11, RZ, RZ, -R11 ;  /* 0x000000ffff0bd224 */ /* 0x000fe200078e0a0b */
[----:B------:R-:W-:Y:S01]  /*39a0*/  ISETP.GE.AND P5, PT, R4, RZ, PT ;  /* 0x000000ff0400720c */ /* 0x000fe20003fa6270 */
[----:B------:R-:W-:Y:S01]  /*39b0*/  IMAD R18, R2, R12, R18 ;  /* 0x0000000c02127224 */ /* 0x000fe200078e0212 */
[----:B------:R-:W-:Y:S01]  /*39c0*/  LOP3.LUT R4, R3, 0x84, RZ, 0xfc, !PT ;  /* 0x0000008403047812 */ /* 0x000fe200078efcff */
[--C-:B------:R-:W-:Y:S01]  /*39d0*/  @!P0 IMAD.IADD R7, R7, 0x1, -R2.reuse ;  /* 0x0000000107078824 */ /* 0x100fe200078e0a02 */
[----:B------:R0:W-:Y:S01]  /*39e0*/  STL [R1+0x16c], R11 ;  /* 0x00016c0b01007387 */ /* 0x0001e20000100800 */
[--C-:B------:R-:W-:Y:S01]  /*39f0*/  @!P6 IMAD.IADD R20, R20, 0x1, -R2.reuse ;  /* 0x000000011414e824 */ /* 0x100fe200078e0a02 */
[----:B------:R-:W-:Y:S01]  /*3a00*/  IABS R10, R4 ;  /* 0x00000004000a7213 */ /* 0x000fe20000000000 */
[--C-:B------:R-:W-:Y:S01]  /*3a10*/  @!P1 IMAD.IADD R6, R6, 0x1, -R2.reuse ;  /* 0x0000000106069824 */ /* 0x100fe200078e0a02 */
[----:B------:R-:W-:Y:S01]  /*3a20*/  ISETP.GT.U32.AND P6, PT, R2, R18, PT ;  /* 0x000000120200720c */ /* 0x000fe20003fc4070 */
[----:B------:R-:W-:Y:S01]  /*3a30*/  @!P3 IMAD.IADD R19, R19, 0x1, -R2 ;  /* 0x000000011313b824 */ /* 0x000fe200078e0a02 */
[----:B------:R-:W-:Y:S01]  /*3a40*/  ISETP.GE.AND P1, PT, R9, RZ, PT ;  /* 0x000000ff0900720c */ /* 0x000fe20003f26270 */
[----:B------:R-:W-:Y:S01]  /*3a50*/  IMAD.HI.U32 R9, R0, R10, RZ ;  /* 0x0000000a00097227 */ /* 0x000fe200078e00ff */
[----:B------:R-:W-:Y:S01]  /*3a60*/  ISETP.GT.U32.AND P3, PT, R2, R7, PT ;  /* 0x000000070200720c */ /* 0x000fe20003f64070 */
[----:B------:R1:W-:Y:S01]  /*3a70*/  STL [R1+0x1a0], R16 ;  /* 0x0001a01001007387 */ /* 0x0003e20000100800 */
[----:B0-----:R-:W-:Y:S01]  /*3a80*/  LOP3.LUT R11, R3, 0x82, RZ, 0xfc, !PT ;  /* 0x00000082030b7812 */ /* 0x001fe200078efcff */
[----:B------:R-:W-:Y:S01]  /*3a90*/  IMAD.MOV R9, RZ, RZ, -R9 ;  /* 0x000000ffff097224 */ /* 0x000fe200078e0a09 */
[----:B------:R-:W-:Y:S01]  /*3aa0*/  ISETP.GE.AND P0, PT, R8, RZ, PT ;  /* 0x000000ff0800720c */ /* 0x000fe20003f06270 */
[----:B------:R-:W-:Y:S01]  /*3ab0*/  IMAD.MOV.U32 R12, RZ, RZ, R6 ;  /* 0x000000ffff0c7224 */ /* 0x000fe200078e0006 */
[----:B------:R-:W-:Y:S01]  /*3ac0*/  IABS R8, R11 ;  /* 0x0000000b00087213 */ /* 0x000fe20000000000 */
[----:B------:R-:W-:-:S02]  /*3ad0*/  IMAD R10, R2, R9, R10 ;  /* 0x00000009020a7224 */ /* 0x000fc400078e020a */
[----:B------:R-:W-:Y:S02]  /*3ae0*/  @!P6 IMAD.IADD R18, R18, 0x1, -R2 ;  /* 0x000000011212e824 */ /* 0x000fe400078e0a02 */
[----:B------:R-:W-:Y:S01]  /*3af0*/  IMAD.MOV.U32 R6, RZ, RZ, R8 ;  /* 0x000000ffff067224 */ /* 0x000fe200078e0008 */
[----:B-1----:R-:W-:Y:S01]  /*3b00*/  LOP3.LUT R16, R3, 0x7e, RZ, 0xfc, !PT ;  /* 0x0000007e03107812 */ /* 0x002fe200078efcff */
[----:B------:R-:W-:Y:S01]  /*3b10*/  @!P3 IMAD.IADD R7, R7, 0x1, -R2 ;  /* 0x000000010707b824 */ /* 0x000fe200078e0a02 */
[C---:B------:R-:W-:Y:S01]  /*3b20*/  ISETP.GT.U32.AND P3, PT, R2.reuse, R10, PT ;  /* 0x0000000a0200720c */ /* 0x040fe20003f64070 */
[----:B------:R-:W-:Y:S01]  /*3b30*/  @!P2 IMAD.MOV R12, RZ, RZ, -R12 ;  /* 0x000000ffff0ca224 */ /* 0x000fe200078e0a0c */
[----:B------:R-:W-:Y:S01]  /*3b40*/  ISETP.GT.U32.AND P2, PT, R2, R19, PT ;  /* 0x000000130200720c */ /* 0x000fe20003f44070 */
[----:B------:R-:W-:Y:S01]  /*3b50*/  IMAD.HI.U32 R8, R0, R6, RZ ;  /* 0x0000000600087227 */ /* 0x000fe200078e00ff */
[----:B------:R-:W-:Y:S02]  /*3b60*/  ISETP.GT.U32.AND P6, PT, R2, R18, PT ;  /* 0x000000120200720c */ /* 0x000fe40003fc4070 */
[----:B------:R0:W-:Y:S01]  /*3b70*/  STL [R1+0x1a4], R12 ;  /* 0x0001a40c01007387 */ /* 0x0001e20000100800 */
[----:B------:R-:W-:Y:S01]  /*3b80*/  IMAD.MOV R8, RZ, RZ, -R8 ;  /* 0x000000ffff087224 */ /* 0x000fe200078e0a08 */
[----:B------:R-:W-:Y:S01]  /*3b90*/  IABS R22, R16 ;  /* 0x0000001000167213 */ /* 0x000fe20000000000 */
[----:B------:R-:W-:-:S02]  /*3ba0*/  @!P4 IMAD.MOV R20, RZ, RZ, -R20 ;  /* 0x000000ffff14c224 */ /* 0x000fc400078e0a14 */
[----:B------:R-:W-:Y:S02]  /*3bb0*/  IMAD R6, R2, R8, R6 ;  /* 0x0000000802067224 */ /* 0x000fe400078e0206 */
[--C-:B------:R-:W-:Y:S01]  /*3bc0*/  @!P3 IMAD.IADD R10, R10, 0x1, -R2.reuse ;  /* 0x000000010a0ab824 */ /* 0x100fe200078e0a02 */
[----:B------:R1:W-:Y:S01]  /*3bd0*/  STL [R1+0x160], R20 ;  /* 0x0001601401007387 */ /* 0x0003e20000100800 */
[--C-:B------:R-:W-:Y:S01]  /*3be0*/  @!P2 IMAD.IADD R19, R19, 0x1, -R2.reuse ;  /* 0x000000011313a824 */ /* 0x100fe200078e0a02 */
[----:B0-----:R-:W-:Y:S01]  /*3bf0*/  IABS R12, R17 ;  /* 0x00000011000c7213 */ /* 0x001fe20000000000 */
[----:B------:R-:W-:Y:S01]  /*3c00*/  @!P6 IMAD.IADD R18, R18, 0x1, -R2 ;  /* 0x000000011212e824 */ /* 0x000fe200078e0a02 */
[----:B------:R-:W-:Y:S01]  /*3c10*/  ISETP.GE.AND P2, PT, R4, RZ, PT ;  /* 0x000000ff0400720c */ /* 0x000fe20003f46270 */
[----:B------:R-:W-:Y:S01]  /*3c20*/  IMAD.MOV.U32 R21, RZ, RZ, R7 ;  /* 0x000000ffff157224 */ /* 0x000fe200078e0007 */
[----:B------:R-:W-:Y:S01]  /*3c30*/  ISETP.GT.U32.AND P6, PT, R2, R6, PT ;  /* 0x000000060200720c */ /* 0x000fe20003fc4070 */
[----:B------:R-:W-:Y:S01]  /*3c40*/  IMAD.HI.U32 R8, R0, R12, RZ ;  /* 0x0000000c00087227 */ /* 0x000fe200078e00ff */
[----:B------:R-:W-:-:S02]  /*3c50*/  LOP3.LUT R4, R3, 0x7c, RZ, 0xfc, !PT ;  /* 0x0000007c03047812 */ /* 0x000fc400078efcff */
[C---:B------:R-:W-:Y:S01]  /*3c60*/  ISETP.GT.U32.AND P4, PT, R2.reuse, R10, PT ;  /* 0x0000000a0200720c */ /* 0x040fe20003f84070 */
[----:B------:R-:W-:Y:S01]  /*3c70*/  IMAD.MOV R8, RZ, RZ, -R8 ;  /* 0x000000ffff087224 */ /* 0x000fe200078e0a08 */
[----:B------:R-:W-:Y:S01]  /*3c80*/  ISETP.GE.AND P3, PT, R11, RZ, PT ;  /* 0x000000ff0b00720c */ /* 0x000fe20003f66270 */
[----:B------:R-:W-:Y:S01]  /*3c90*/  @!P5 IMAD.MOV R21, RZ, RZ, -R21 ;  /* 0x000000ffff15d224 */ /* 0x000fe200078e0a15 */
[----:B------:R-:W-:Y:S01]  /*3ca0*/  LOP3.LUT R11, R3, 0x7a, RZ, 0xfc, !PT ;  /* 0x0000007a030b7812 */ /* 0x000fe200078efcff */
[C---:B------:R-:W-:Y:S01]  /*3cb0*/  IMAD R12, R2.reuse, R8, R12 ;  /* 0x00000008020c7224 */ /* 0x040fe200078e020c */
[----:B------:R-:W-:Y:S01]  /*3cc0*/  IABS R8, R4 ;  /* 0x0000000400087213 */ /* 0x000fe20000000000 */
[----:B-1----:R-:W-:Y:S01]  /*3cd0*/  IMAD.MOV.U32 R20, RZ, RZ, R18 ;  /* 0x000000ffff147224 */ /* 0x002fe200078e0012 */
[----:B------:R0:W-:Y:S01]  /*3ce0*/  STL [R1+0x190], R21 ;  /* 0x0001901501007387 */ /* 0x0001e20000100800 */
[----:B------:R-:W-:Y:S01]  /*3cf0*/  @!P1 IMAD.MOV R19, RZ, RZ, -R19 ;  /* 0x000000ffff139224 */ /* 0x000fe200078e0a13 */
[----:B------:R-:W-:Y:S01]  /*3d00*/  ISETP.GT.U32.AND P5, PT, R2, R12, PT ;  /* 0x0000000c0200720c */ /* 0x000fe20003fa4070 */
[----:B------:R-:W-:-:S03]  /*3d10*/  IMAD.HI.U32 R7, R0, R8, RZ ;  /* 0x0000000800077227 */ /* 0x000fc600078e00ff */
[----:B------:R-:W-:Y:S01]  /*3d20*/  STL [R1+0x17c], R19 ;  /* 0x00017c1301007387 */ /* 0x000fe20000100800 */
[----:B------:R-:W-:Y:S01]  /*3d30*/  @!P0 IMAD.MOV R20, RZ, RZ, -R20 ;  /* 0x000000ffff148224 */ /* 0x000fe200078e0a14 */
[----:B------:R-:W-:Y:S01]  /*3d40*/  ISETP.GE.AND P0, PT, R17, RZ, PT ;  /* 0x000000ff1100720c */ /* 0x000fe20003f06270 */
[--C-:B------:R-:W-:Y:S01]  /*3d50*/  @!P6 IMAD.IADD R6, R6, 0x1, -R2.reuse ;  /* 0x000000010606e824 */ /* 0x100fe200078e0a02 */
[----:B------:R-:W-:Y:S01]  /*3d60*/  LOP3.LUT R17, R3, 0x74, RZ, 0xfc, !PT ;  /* 0x0000007403117812 */ /* 0x000fe200078efcff */
[----:B------:R-:W-:Y:S01]  /*3d70*/  IMAD.HI.U32 R9, R0, R22, RZ ;  /* 0x0000001600097227 */ /* 0x000fe200078e00ff */
[----:B------:R1:W-:Y:S02]  /*3d80*/  STL [R1+0x18c], R20 ;  /* 0x00018c1401007387 */ /* 0x0003e40000100800 */
[----:B------:R-:W-:Y:S01]  /*3d90*/  ISETP.GT.U32.AND P6, PT, R2, R6, PT ;  /* 0x000000060200720c */ /* 0x000fe20003fc4070 */
[----:B------:R-:W-:Y:S01]  /*3da0*/  @!P4 IMAD.IADD R10, R10, 0x1, -R2 ;  /* 0x000000010a0ac824 */ /* 0x000fe200078e0a02 */
[----:B------:R-:W-:Y:S01]  /*3db0*/  ISETP.GE.AND P4, PT, R16, RZ, PT ;  /* 0x000000ff1000720c */ /* 0x000fe20003f86270 */
[----:B------:R-:W-:Y:S01]  /*3dc0*/  IMAD.MOV R7, RZ, RZ, -R7 ;  /* 0x000000ffff077224 */ /* 0x000fe200078e0a07 */
[----:B0-----:R-:W-:Y:S01]  /*3dd0*/  IABS R21, R17 ;  /* 0x0000001100157213 */ /* 0x001fe20000000000 */
[----:B------:R-:W-:-:S02]  /*3de0*/  IMAD.MOV R9, RZ, RZ, -R9 ;  /* 0x000000ffff097224 */ /* 0x000fc400078e0a09 */
[C---:B------:R-:W-:Y:S01]  /*3df0*/  IMAD R8, R2.reuse, R7, R8 ;  /* 0x0000000702087224 */ /* 0x040fe200078e0208 */
[----:B------:R-:W-:Y:S01]  /*3e00*/  LOP3.LUT R7, R3, 0x76, RZ, 0xfc, !PT ;  /* 0x0000007603077812 */ /* 0x000fe200078efcff */
[----:B-1----:R-:W-:Y:S02]  /*3e10*/  IMAD.MOV.U32 R20, RZ, RZ, R10 ;  /* 0x000000ffff147224 */ /* 0x002fe400078e000a */
[----:B------:R-:W-:Y:S01]  /*3e20*/  IMAD R22, R2, R9, R22 ;  /* 0x0000000902167224 */ /* 0x000fe200078e0216 */
[----:B------:R-:W-:Y:S01]  /*3e30*/  IABS R9, R11 ;  /* 0x0000000b00097213 */ /* 0x000fe20000000000 */
[----:B------:R-:W-:Y:S01]  /*3e40*/  @!P5 IMAD.IADD R12, R12, 0x1, -R2 ;  /* 0x000000010c0cd824 */ /* 0x000fe200078e0a02 */
[----:B------:R-:W-:Y:S01]  /*3e50*/  @!P6 IADD3 R6, PT, PT, R6, -R2, RZ ;  /* 0x800000020606e210 */ /* 0x000fe20007ffe0ff */
[----:B------:R-:W-:Y:S01]  /*3e60*/  @!P2 IMAD.MOV R20, RZ, RZ, -R20 ;  /* 0x000000ffff14a224 */ /* 0x000fe200078e0a14 */
[----:B------:R-:W-:Y:S01]  /*3e70*/  ISETP.GT.U32.AND P2, PT, R2, R8, PT ;  /* 0x000000080200720c */ /* 0x000fe20003f44070 */
[----:B------:R-:W-:Y:S01]  /*3e80*/  IMAD.HI.U32 R18, R0, R9, RZ ;  /* 0x0000000900127227 */ /* 0x000fe200078e00ff */
[----:B------:R-:W-:-:S02]  /*3e90*/  ISETP.GT.U32.AND P1, PT, R2, R22, PT ;  /* 0x000000160200720c */ /* 0x000fc40003f24070 */
[----:B------:R-:W-:Y:S01]  /*3ea0*/  ISETP.GT.U32.AND P5, PT, R2, R12, PT ;  /* 0x0000000c0200720c */ /* 0x000fe20003fa4070 */
[----:B------:R-:W-:Y:S01]  /*3eb0*/  IMAD.MOV R18, RZ, RZ, -R18 ;  /* 0x000000ffff127224 */ /* 0x000fe200078e0a12 */
[----:B------:R-:W-:Y:S01]  /*3ec0*/  ISETP.GE.AND P6, PT, R4, RZ, PT ;  /* 0x000000ff0400720c */ /* 0x000fe20003fc6270 */
[----:B------:R-:W-:Y:S01]  /*3ed0*/  IMAD.MOV.U32 R19, RZ, RZ, R6 ;  /* 0x000000ffff137224 */ /* 0x000fe200078e0006 */
[----:B------:R-:W-:Y:S01]  /*3ee0*/  LOP3.LUT R4, R3, 0x78, RZ, 0xfc, !PT ;  /* 0x0000007803047812 */ /* 0x000fe200078efcff */
[----:B------:R-:W-:Y:S01]  /*3ef0*/  IMAD R9, R2, R18, R9 ;  /* 0x0000001202097224 */ /* 0x000fe200078e0209 */
[----:B------:R-:W-:Y:S01]  /*3f00*/  IABS R6, R7 ;  /* 0x0000000700067213 */ /* 0x000fe20000000000 */
[----:B------:R-:W-:Y:S01]  /*3f10*/  @!P3 IMAD.MOV R19, RZ, RZ, -R19 ;  /* 0x000000ffff13b224 */ /* 0x000fe200078e0a13 */
[----:B------:R-:W-:Y:S01]  /*3f20*/  IABS R10, R4 ;  /* 0x00000004000a7213 */ /* 0x000fe20000000000 */
[--C-:B------:R-:W-:Y:S01]  /*3f30*/  @!P2 IMAD.IADD R8, R8, 0x1, -R2.reuse ;  /* 0x000000010808a824 */ /* 0x100fe200078e0a02 */
[----:B------:R-:W-:Y:S01]  /*3f40*/  ISETP.GT.U32.AND P3, PT, R2, R9, PT ;  /* 0x000000090200720c */ /* 0x000fe20003f64070 */
[--C-:B------:R-:W-:Y:S01]  /*3f50*/  @!P1 IMAD.IADD R22, R22, 0x1, -R2.reuse ;  /* 0x0000000116169824 */ /* 0x100fe200078e0a02 */
[----:B------:R0:W-:Y:S01]  /*3f60*/  STL [R1+0x180], R20 ;  /* 0x0001801401007387 */ /* 0x0001e20000100800 */
[----:B------:R-:W-:Y:S01]  /*3f70*/  @!P5 IMAD.IADD R12, R12, 0x1, -R2 ;  /* 0x000000010c0cd824 */ /* 0x000fe200078e0a02 */
[----:B------:R-:W-:Y:S01]  /*3f80*/  ISETP.GE.AND P5, PT, R11, RZ, PT ;  /* 0x000000ff0b00720c */ /* 0x000fe20003fa6270 */
[----:B------:R-:W-:Y:S01]  /*3f90*/  IMAD.HI.U32 R11, R0, R10, RZ ;  /* 0x0000000a000b7227 */ /* 0x000fe200078e00ff */
[C---:B------:R-:W-:Y:S01]  /*3fa0*/  ISETP.GT.U32.AND P2, PT, R2.reuse, R8, PT ;  /* 0x000000080200720c */ /* 0x040fe20003f44070 */
[----:B------:R-:W-:Y:S01]  /*3fb0*/  STL [R1+0x188], R19 ;  /* 0x0001881301007387 */ /* 0x000fe20000100800 */
[----:B------:R-:W-:Y:S01]  /*3fc0*/  ISETP.GT.U32.AND P1, PT, R2, R22, PT ;  /* 0x000000160200720c */ /* 0x000fe20003f24070 */
[----:B------:R-:W-:-:S02]  /*3fd0*/  IMAD.MOV R11, RZ, RZ, -R11 ;  /* 0x000000ffff0b7224 */ /* 0x000fc400078e0a0b */
[----:B------:R-:W-:Y:S01]  /*3fe0*/  IMAD.MOV.U32 R16, RZ, RZ, R12 ;  /* 0x000000ffff107224 */ /* 0x000fe200078e000c */
[C---:B------:R-:W-:Y:S01]  /*3ff0*/  LOP3.LUT R12, R3.reuse, 0x70, RZ, 0xfc, !PT ;  /* 0x00000070030c7812 */ /* 0x040fe200078efcff */
[----:B------:R-:W-:Y:S01]  /*4000*/  IMAD R10, R2, R11, R10 ;  /* 0x0000000b020a7224 */ /* 0x000fe200078e020a */
[----:B------:R-:W-:Y:S01]  /*4010*/  LOP3.LUT R11, R3, 0x72, RZ, 0xfc, !PT ;  /* 0x00000072030b7812 */ /* 0x000fe200078efcff */
[----:B------:R-:W-:Y:S01]  /*4020*/  @!P3 IMAD.IADD R9, R9, 0x1, -R2 ;  /* 0x000000010909b824 */ /* 0x000fe200078e0a02 */
[----:B------:R-:W-:Y:S01]  /*4030*/  IABS R18, R12 ;  /* 0x0000000c00127213 */ /* 0x000fe20000000000 */
[----:B------:R-:W-:Y:S01]  /*4040*/  @!P0 IMAD.MOV R16, RZ, RZ, -R16 ;  /* 0x000000ffff108224 */ /* 0x000fe200078e0a10 */
[----:B0-----:R-:W-:Y:S01]  /*4050*/  IABS R20, R11 ;  /* 0x0000000b00147213 */ /* 0x001fe20000000000 */
[--C-:B------:R-:W-:Y:S01]  /*4060*/  @!P2 IMAD.IADD R8, R8, 0x1, -R2.reuse ;  /* 0x000000010808a824 */ /* 0x100fe200078e0a02 */
[----:B------:R-:W-:Y:S01]  /*4070*/  ISETP.GT.U32.AND P2, PT, R2, R10, PT ;  /* 0x0000000a0200720c */ /* 0x000fe20003f44070 */
[----:B------:R-:W-:Y:S01]  /*4080*/  @!P1 IMAD.IADD R22, R22, 0x1, -R2 ;  /* 0x0000000116169824 */ /* 0x000fe200078e0a02 */
[----:B------:R-:W-:Y:S01]  /*4090*/  ISETP.GE.AND P1, PT, R4, RZ, PT ;  /* 0x000000ff0400720c */ /* 0x000fe20003f26270 */
[----:B------:R-:W-:Y:S01]  /*40a0*/  IMAD.HI.U32 R4, R0, R6, RZ ;  /* 0x0000000600047227 */ /* 0x000fe200078e00ff */
[----:B------:R-:W-:Y:S01]  /*40b0*/  ISETP.GT.U32.AND P3, PT, R2, R9, PT ;  /* 0x000000090200720c */ /* 0x000fe20003f64070 */
[----:B------:R0:W-:Y:S01]  /*40c0*/  STL [R1+0x184], R16 ;  /* 0x0001841001007387 */ /* 0x0001e20000100800 */
[----:B------:R-:W-:Y:S01]  /*40d0*/  ISETP.GE.AND P0, PT, R7, RZ, PT ;  /* 0x000000ff0700720c */ /* 0x000fe20003f06270 */
[----:B------:R-:W-:Y:S01]  /*40e0*/  IMAD.MOV R4, RZ, RZ, -R4 ;  /* 0x000000ffff047224 */ /* 0x000fe200078e0a04 */
[----:B------:R-:W-:Y:S01]  /*40f0*/  LOP3.LUT R7, R3, 0x6e, RZ, 0xfc, !PT ;  /* 0x0000006e03077812 */ /* 0x000fe200078efcff */
[----:B------:R-:W-:-:S02]  /*4100*/  @!P4 IMAD.MOV R22, RZ, RZ, -R22 ;  /* 0x000000ffff16c224 */ /* 0x000fc400078e0a16 */
[----:B------:R-:W-:Y:S02]  /*4110*/  IMAD R6, R2, R4, R6 ;  /* 0x0000000402067224 */ /* 0x000fe400078e0206 */
[--C-:B------:R-:W-:Y:S01]  /*4120*/  @!P2 IMAD.IADD R10, R10, 0x1, -R2.reuse ;  /* 0x000000010a0aa824 */ /* 0x100fe200078e0a02 */
[----:B------:R1:W-:Y:S01]  /*4130*/  STL [R1+0x174], R22 ;  /* 0x0001741601007387 */ /* 0x0003e20000100800 */
[----:B------:R-:W-:Y:S01]  /*4140*/  IMAD.HI.U32 R4, R0, R21, RZ ;  /* 0x0000001500047227 */ /* 0x000fe200078e00ff */
[----:B0-----:R-:W-:Y:S02]  /*4150*/  IABS R16, R7 ;  /* 0x0000000700107213 */ /* 0x001fe40000000000 */
[C---:B------:R-:W-:Y:S01]  /*4160*/  ISETP.GT.U32.AND P4, PT, R2.reuse, R10, PT ;  /* 0x0000000a0200720c */ /* 0x040fe20003f84070 */
[----:B------:R-:W-:Y:S01]  /*4170*/  @!P3 IMAD.IADD R9, R9, 0x1, -R2 ;  /* 0x000000010909b824 */ /* 0x000fe200078e0a02 */
[----:B------:R-:W-:Y:S01]  /*4180*/  ISETP.GT.U32.AND P3, PT, R2, R6, PT ;  /* 0x000000060200720c */ /* 0x000fe20003f64070 */
[----:B------:R-:W-:-:S04]  /*4190*/  IMAD.HI.U32 R23, R0, R20, RZ ;  /* 0x0000001400177227 */ /* 0x000fc800078e00ff */
[----:B------:R-:W-:Y:S02]  /*41a0*/  IMAD.MOV R4, RZ, RZ, -R4 ;  /* 0x000000ffff047224 */ /* 0x000fe400078e0a04 */
[----:B------:R-:W-:-:S04]  /*41b0*/  IMAD.HI.U32 R19, R0, R18, RZ ;  /* 0x0000001200137227 */ /* 0x000fc800078e00ff */
[----:B------:R-:W-:Y:S02]  /*41c0*/  IMAD.MOV R23, RZ, RZ, -R23 ;  /* 0x000000ffff177224 */ /* 0x000fe400078e0a17 */
[----:B------:R-:W-:Y:S01]  /*41d0*/  IMAD R21, R2, R4, R21 ;  /* 0x0000000402157224 */ /* 0x000fe200078e0215 */
[----:B------:R-:W-:Y:S01]  /*41e0*/  LOP3.LUT R4, R3, 0x6c, RZ, 0xfc, !PT ;  /* 0x0000006c03047812 */ /* 0x000fe200078efcff */
[----:B------:R-:W-:Y:S02]  /*41f0*/  IMAD.MOV R19, RZ, RZ, -R19 ;  /* 0x000000ffff137224 */ /* 0x000fe400078e0a13 */
[----:B------:R-:W-:Y:S01]  /*4200*/  @!P3 IMAD.IADD R6, R6, 0x1, -R2 ;  /* 0x000000010606b824 */ /* 0x000fe200078e0a02 */
[----:B------:R-:W-:Y:S01]  /*4210*/  ISETP.GT.U32.AND P2, PT, R2, R21, PT ;  /* 0x000000150200720c */ /* 0x000fe20003f44070 */
[----:B-1----:R-:W-:Y:S01]  /*4220*/  IMAD.MOV.U32 R22, RZ, RZ, R8 ;  /* 0x000000ffff167224 */ /* 0x002fe200078e0008 */
[----:B------:R-:W-:Y:S01]  /*4230*/  ISETP.GE.AND P3, PT, R17, RZ, PT ;  /* 0x000000ff1100720c */ /* 0x000fe20003f66270 */
[----:B------:R-:W-:Y:S01]  /*4240*/  @!P4 IMAD.IADD R10, R10, 0x1, -R2 ;  /* 0x000000010a0ac824 */ /* 0x000fe200078e0a02 */
[----:B------:R-:W-:Y:S01]  /*4250*/  IABS R17, R4 ;  /* 0x0000000400117213 */ /* 0x000fe20000000000 */
[----:B------:R-:W-:-:S02]  /*4260*/  IMAD R20, R2, R23, R20 ;  /* 0x0000001702147224 */ /* 0x000fc400078e0214 */
[C---:B------:R-:W-:Y:S02]  /*4270*/  IMAD R18, R2.reuse, R19, R18 ;  /* 0x0000001302127224 */ /* 0x040fe400078e0212 */
[----:B------:R-:W-:Y:S01]  /*4280*/  @!P6 IMAD.MOV R22, RZ, RZ, -R22 ;  /* 0x000000ffff16e224 */ /* 0x000fe200078e0a16 */
[C---:B------:R-:W-:Y:S01]  /*4290*/  ISETP.GT.U32.AND P6, PT, R2.reuse, R6, PT ;  /* 0x000000060200720c */ /* 0x040fe20003fc4070 */
[----:B------:R-:W-:Y:S01]  /*42a0*/  IMAD.MOV.U32 R19, RZ, RZ, R10 ;  /* 0x000000ffff137224 */ /* 0x000fe200078e000a */
[----:B------:R-:W-:Y:S01]  /*42b0*/  ISETP.GT.U32.AND P4, PT, R2, R20, PT ;  /* 0x000000140200720c */ /* 0x000fe20003f84070 */
[----:B------:R-:W-:Y:S01]  /*42c0*/  IMAD.HI.U32 R8, R0, R16, RZ ;  /* 0x0000001000087227 */ /* 0x000fe200078e00ff */
[----:B------:R0:W-:Y:S03]  /*42d0*/  STL [R1+0x150], R22 ;  /* 0x0001501601007387 */ /* 0x0001e60000100800 */
[----:B------:R-:W-:Y:S01]  /*42e0*/  @!P1 IMAD.MOV R19, RZ, RZ, -R19 ;  /* 0x000000ffff139224 */ /* 0x000fe200078e0a13 */
[----:B------:R-:W-:Y:S01]  /*42f0*/  ISETP.GT.U32.AND P1, PT, R2, R18, PT ;  /* 0x000000120200720c */ /* 0x000fe20003f24070 */
[----:B------:R-:W-:-:S02]  /*4300*/  IMAD.MOV R8, RZ, RZ, -R8 ;  /* 0x000000ffff087224 */ /* 0x000fc400078e0a08 */
[----:B------:R-:W-:Y:S02]  /*4310*/  @!P2 IMAD.IADD R21, R21, 0x1, -R2 ;  /* 0x000000011515a824 */ /* 0x000fe400078e0a02 */
[----:B------:R-:W-:Y:S02]  /*4320*/  IMAD R16, R2, R8, R16 ;  /* 0x0000000802107224 */ /* 0x000fe400078e0210 */
[--C-:B------:R-:W-:Y:S01]  /*4330*/  @!P6 IMAD.IADD R6, R6, 0x1, -R2.reuse ;  /* 0x000000010606e824 */ /* 0x100fe200078e0a02 */
[----:B------:R-:W-:Y:S01]  /*4340*/  ISETP.GT.U32.AND P2, PT, R2, R21, PT ;  /* 0x000000150200720c */ /* 0x000fe20003f44070 */
[----:B------:R-:W-:Y:S01]  /*4350*/  @!P4 IMAD.IADD R20, R20, 0x1, -R2 ;  /* 0x000000011414c824 */ /* 0x000fe200078e0a02 */
[----:B------:R-:W-:Y:S01]  /*4360*/  ISETP.GT.U32.AND P4, PT, R2, R16, PT ;  /* 0x000000100200720c */ /* 0x000fe20003f84070 */
[----:B0-----:R-:W-:Y:S01]  /*4370*/  IMAD.MOV.U32 R22, RZ, RZ, R9 ;  /* 0x000000ffff167224 */ /* 0x001fe200078e0009 */
[----:B------:R-:W-:Y:S01]  /*4380*/  ISETP.GE.AND P6, PT, R12, RZ, PT ;  /* 0x000000ff0c00720c */ /* 0x000fe20003fc6270 */
[----:B------:R-:W-:Y:S01]  /*4390*/  IMAD.MOV.U32 R10, RZ, RZ, R6 ;  /* 0x000000ffff0a7224 */ /* 0x000fe200078e0006 */
[----:B------:R-:W-:Y:S01]  /*43a0*/  LOP3.LUT R6, R3, 0x66, RZ, 0xfc, !PT ;  /* 0x0000006603067812 */ /* 0x000fe200078efcff */
[----:B------:R-:W-:Y:S01]  /*43b0*/  @!P1 IMAD.IADD R18, R18, 0x1, -R2 ;  /* 0x0000000112129824 */ /* 0x000fe200078e0a02 */
[----:B------:R-:W-:Y:S01]  /*43c0*/  ISETP.GT.U32.AND P1, PT, R2, R20, PT ;  /* 0x000000140200720c */ /* 0x000fe20003f24070 */
[----:B------:R-:W-:-:S04]  /*43d0*/  IMAD.HI.U32 R9, R0, R17, RZ ;  /* 0x0000001100097227 */ /* 0x000fc800078e00ff */
[----:B------:R-:W-:Y:S01]  /*43e0*/  @!P5 IMAD.MOV R22, RZ, RZ, -R22 ;  /* 0x000000ffff16d224 */ /* 0x000fe200078e0a16 */
[----:B------:R-:W-:Y:S01]  /*43f0*/  ISETP.GE.AND P5, PT, R11, RZ, PT ;  /* 0x000000ff0b00720c */ /* 0x000fe20003fa6270 */
[----:B------:R-:W-:Y:S01]  /*4400*/  @!P0 IMAD.MOV R10, RZ, RZ, -R10 ;  /* 0x000000ffff0a8224 */ /* 0x000fe200078e0a0a */
[C---:B------:R-:W-:Y:S01]  /*4410*/  ISETP.GT.U32.AND P0, PT, R2.reuse, R18, PT ;  /* 0x000000120200720c */ /* 0x040fe20003f04070 */
[----:B------:R-:W-:Y:S01]  /*4420*/  IMAD.MOV R9, RZ, RZ, -R9 ;  /* 0x000000ffff097224 */ /* 0x000fe200078e0a09 */
[----:B------:R-:W-:Y:S01]  /*4430*/  STL [R1+0x12c], R22 ;  /* 0x00012c1601007387 */ /* 0x000fe20000100800 */
[--C-:B------:R-:W-:Y:S01]  /*4440*/  @!P2 IMAD.IADD R21, R21, 0x1, -R2.reuse ;  /* 0x000000011515a824 */ /* 0x100fe200078e0a02 */
[----:B------:R-:W-:Y:S01]  /*4450*/  ISETP.GE.AND P2, PT, R7, RZ, PT ;  /* 0x000000ff0700720c */ /* 0x000fe20003f46270 */
[----:B------:R-:W-:Y:S01]  /*4460*/  IMAD R8, R2, R9, R17 ;  /* 0x0000000902087224 */ /* 0x000fe200078e0211 */
[----:B------:R0:W-:Y:S01]  /*4470*/  STL [R1+0x128], R19 ;  /* 0x0001281301007387 */ /* 0x0001e20000100800 */
[--C-:B------:R-:W-:Y:S01]  /*4480*/  @!P4 IMAD.IADD R16, R16, 0x1, -R2.reuse ;  /* 0x000000011010c824 */ /* 0x100fe200078e0a02 */
[C---:B------:R-:W-:Y:S01]  /*4490*/  LOP3.LUT R11, R3.reuse, 0x68, RZ, 0xfc, !PT ;  /* 0x00000068030b7812 */ /* 0x040fe200078efcff */
[--C-:B------:R-:W-:Y:S01]  /*44a0*/  @!P1 IMAD.IADD R20, R20, 0x1, -R2.reuse ;  /* 0x0000000114149824 */ /* 0x100fe200078e0a02 */
[----:B------:R-:W-:Y:S01]  /*44b0*/  IABS R17, R6 ;  /* 0x0000000600117213 */ /* 0x000fe20000000000 */
[----:B------:R1:W-:Y:S01]  /*44c0*/  STL [R1+0x124], R10 ;  /* 0x0001240a01007387 */ /* 0x0003e20000100800 */
[----:B------:R-:W-:Y:S01]  /*44d0*/  ISETP.GT.U32.AND P1, PT, R2, R8, PT ;  /* 0x000000080200720c */ /* 0x000fe20003f24070 */
[----:B------:R-:W-:Y:S01]  /*44e0*/  @!P0 IMAD.IADD R18, R18, 0x1, -R2 ;  /* 0x0000000112128824 */ /* 0x000fe200078e0a02 */
[----:B------:R-:W-:Y:S01]  /*44f0*/  ISETP.GT.U32.AND P4, PT, R2, R16, PT ;  /* 0x000000100200720c */ /* 0x000fe20003f84070 */
[----:B------:R-:W-:Y:S01]  /*4500*/  @!P3 IMAD.MOV R21, RZ, RZ, -R21 ;  /* 0x000000ffff15b224 */ /* 0x000fe200078e0a15 */
[----:B0-----:R-:W-:Y:S01]  /*4510*/  LOP3.LUT R19, R3, 0x6a, RZ, 0xfc, !PT ;  /* 0x0000006a03137812 */ /* 0x001fe200078efcff */
[----:B------:R-:W-:Y:S01]  /*4520*/  IMAD.MOV.U32 R24, RZ, RZ, R20 ;  /* 0x000000ffff187224 */ /* 0x000fe200078e0014 */
[----:B------:R-:W-:-:S02]  /*4530*/  IABS R22, R11 ;  /* 0x0000000b00167213 */ /* 0x000fc40000000000 */
[----:B------:R-:W-:Y:S01]  /*4540*/  IABS R7, R19 ;  /* 0x0000001300077213 */ /* 0x000fe20000000000 */
[----:B------:R-:W-:Y:S01]  /*4550*/  @!P5 IMAD.MOV R24, RZ, RZ, -R24 ;  /* 0x000000ffff18d224 */ /* 0x000fe200078e0a18 */
[----:B------:R-:W-:Y:S01]  /*4560*/  ISETP.GE.AND P0, PT, R4, RZ, PT ;  /* 0x000000ff0400720c */ /* 0x000fe20003f06270 */
[C---:B------:R-:W-:Y:S01]  /*4570*/  IMAD.HI.U32 R4, R0.reuse, R17, RZ ;  /* 0x0000001100047227 */ /* 0x040fe200078e00ff */
[----:B------:R-:W-:Y:S01]  /*4580*/  LOP3.LUT R9, R3, 0x64, RZ, 0xfc, !PT ;  /* 0x0000006403097812 */ /* 0x000fe200078efcff */
[----:B------:R-:W-:Y:S02]  /*4590*/  STL [R1+0x120], R21 ;  /* 0x0001201501007387 */ /* 0x000fe40000100800 */
[----:B-1----:R-:W-:Y:S01]  /*45a0*/  IMAD.HI.U32 R10, R0, R7, RZ ;  /* 0x00000007000a7227 */ /* 0x002fe200078e00ff */
[----:B------:R-:W-:Y:S01]  /*45b0*/  IABS R12, R9 ;  /* 0x00000009000c7213 */ /* 0x000fe20000000000 */
[----:B------:R0:W-:Y:S02]  /*45c0*/  STL [R1+0x11c], R24 ;  /* 0x00011c1801007387 */ /* 0x0001e40000100800 */
[----:B------:R-:W-:-:S02]  /*45d0*/  IMAD.MOV R10, RZ, RZ, -R10 ;  /* 0x000000ffff0a7224 */ /* 0x000fc400078e0a0a */
[----:B------:R-:W-:-:S04]  /*45e0*/  IMAD.HI.U32 R23, R0, R22, RZ ;  /* 0x0000001600177227 */ /* 0x000fc800078e00ff */
[----:B------:R-:W-:Y:S02]  /*45f0*/  IMAD.MOV R4, RZ, RZ, -R4 ;  /* 0x000000ffff047224 */ /* 0x000fe400078e0a04 */
[C---:B------:R-:W-:Y:S01]  /*4600*/  IMAD R7, R2.reuse, R10, R7 ;  /* 0x0000000a02077224 */ /* 0x040fe200078e0207 */
[C---:B0-----:R-:W-:Y:S01]  /*4610*/  LOP3.LUT R24, R3.reuse, 0x50, RZ, 0xfc, !PT ;  /* 0x0000005003187812 */ /* 0x041fe200078efcff */
[----:B------:R-:W-:Y:S02]  /*4620*/  IMAD.MOV R23, RZ, RZ, -R23 ;  /* 0x000000ffff177224 */ /* 0x000fe400078e0a17 */
[----:B------:R-:W-:Y:S01]  /*4630*/  IMAD R17, R2, R4, R17 ;  /* 0x0000000402117224 */ /* 0x000fe200078e0211 */
[----:B------:R-:W-:Y:S01]  /*4640*/  LOP3.LUT R4, R3, 0x62, RZ, 0xfc, !PT ;  /* 0x0000006203047812 */ /* 0x000fe200078efcff */
[--C-:B------:R-:W-:Y:S01]  /*4650*/  @!P1 IMAD.IADD R8, R8, 0x1, -R2.reuse ;  /* 0x0000000108089824 */ /* 0x100fe200078e0a02 */
[----:B------:R-:W-:Y:S01]  /*4660*/  ISETP.GE.AND P1, PT, R19, RZ, PT ;  /* 0x000000ff1300720c */ /* 0x000fe20003f26270 */
[----:B------:R-:W-:Y:S01]  /*4670*/  @!P4 IMAD.IADD R16, R16, 0x1, -R2 ;  /* 0x000000011010c824 */ /* 0x000fe200078e0a02 */
[C---:B------:R-:W-:Y:S01]  /*4680*/  ISETP.GT.U32.AND P4, PT, R2.reuse, R7, PT ;  /* 0x000000070200720c */ /* 0x040fe20003f84070 */
[----:B------:R-:W-:Y:S01]  /*4690*/  IMAD R19, R2, R23, R22 ;  /* 0x0000001702137224 */ /* 0x000fe200078e0216 */
[----:B------:R-:W-:Y:S01]  /*46a0*/  IABS R22, R4 ;  /* 0x0000000400167213 */ /* 0x000fe20000000000 */
[----:B------:R-:W-:Y:S01]  /*46b0*/  IMAD.HI.U32 R10, R0, R12, RZ ;  /* 0x0000000c000a7227 */ /* 0x000fe200078e00ff */
[----:B------:R-:W-:-:S02]  /*46c0*/  ISETP.GT.U32.AND P3, PT, R2, R8, PT ;  /* 0x000000080200720c */ /* 0x000fc40003f64070 */
[C---:B------:R-:W-:Y:S01]  /*46d0*/  ISETP.GT.U32.AND P5, PT, R2.reuse, R19, PT ;  /* 0x000000130200720c */ /* 0x040fe20003fa4070 */
[----:B------:R-:W-:Y:S02]  /*46e0*/  IMAD.MOV.U32 R20, RZ, RZ, R22 ;  /* 0x000000ffff147224 */ /* 0x000fe400078e0016 */
[----:B------:R-:W-:Y:S02]  /*46f0*/  IMAD.MOV R10, RZ, RZ, -R10 ;  /* 0x000000ffff0a7224 */ /* 0x000fe400078e0a0a */
[----:B------:R-:W-:Y:S02]  /*4700*/  IMAD.MOV.U32 R22, RZ, RZ, R18 ;  /* 0x000000ffff167224 */ /* 0x000fe400078e0012 */
[C---:B------:R-:W-:Y:S01]  /*4710*/  IMAD R12, R2.reuse, R10, R12 ;  /* 0x0000000a020c7224 */ /* 0x040fe200078e020c */
[----:B------:R-:W-:Y:S01]  /*4720*/  LOP3.LUT R10, R3, 0x60, RZ, 0xfc, !PT ;  /* 0x00000060030a7812 */ /* 0x000fe200078efcff */
[----:B------:R-:W-:Y:S01]  /*4730*/  @!P6 IMAD.MOV R22, RZ, RZ, -R22 ;  /* 0x000000ffff16e224 */ /* 0x000fe200078e0a16 */
[----:B------:R-:W-:Y:S01]  /*4740*/  ISETP.GT.U32.AND P6, PT, R2, R17, PT ;  /* 0x000000110200720c */ /* 0x000fe20003fc4070 */
[--C-:B------:R-:W-:Y:S01]  /*4750*/  @!P4 IMAD.IADD R7, R7, 0x1, -R2.reuse ;  /* 0x000000010707c824 */ /* 0x100fe200078e0a02 */
[----:B------:R-:W-:Y:S01]  /*4760*/  IABS R21, R10 ;  /* 0x0000000a00157213 */ /* 0x000fe20000000000 */
[----:B------:R-:W-:Y:S01]  /*4770*/  @!P3 IMAD.IADD R8, R8, 0x1, -R2 ;  /* 0x000000010808b824 */ /* 0x000fe200078e0a02 */
[C---:B------:R-:W-:Y:S01]  /*4780*/  ISETP.GT.U32.AND P3, PT, R2.reuse, R12, PT ;  /* 0x0000000c0200720c */ /* 0x040fe20003f64070 */
[----:B------:R-:W-:Y:S01]  /*4790*/  @!P2 IMAD.MOV R16, RZ, RZ, -R16 ;  /* 0x000000ffff10a224 */ /* 0x000fe200078e0a10 */
[----:B------:R-:W-:Y:S01]  /*47a0*/  ISETP.GT.U32.AND P4, PT, R2, R7, PT ;  /* 0x000000070200720c */ /* 0x000fe20003f84070 */
[----:B------:R-:W-:Y:S01]  /*47b0*/  IMAD.HI.U32 R18, R0, R20, RZ ;  /* 0x0000001400127227 */ /* 0x000fe200078e00ff */
[----:B------:R-:W-:Y:S01]  /*47c0*/  STL [R1+0xc4], R22 ;  /* 0x0000c41601007387 */ /* 0x000fe20000100800 */
[----:B------:R-:W-:-:S02]  /*47d0*/  ISETP.GE.AND P2, PT, R11, RZ, PT ;  /* 0x000000ff0b00720c */ /* 0x000fc40003f46270 */
[--C-:B------:R-:W-:Y:S01]  /*47e0*/  @!P5 IMAD.IADD R19, R19, 0x1, -R2.reuse ;  /* 0x000000011313d824 */ /* 0x100fe200078e0a02 */
[----:B------:R0:W-:Y:S01]  /*47f0*/  STL [R1+0xb0], R16 ;  /* 0x0000b01001007387 */ /* 0x0001e20000100800 */
[--C-:B------:R-:W-:Y:S01]  /*4800*/  @!P6 IMAD.IADD R17, R17, 0x1, -R2.reuse ;  /* 0x000000011111e824 */ /* 0x100fe200078e0a02 */
[----:B------:R-:W-:Y:S02]  /*4810*/  IADD3 R18, PT, PT, -R18, RZ, RZ ;  /* 0x000000ff12127210 */ /* 0x000fe40007ffe1ff */
[----:B------:R-:W-:Y:S01]  /*4820*/  ISETP.GE.AND P5, PT, R9, RZ, PT ;  /* 0x000000ff0900720c */ /* 0x000fe20003fa6270 */
[--C-:B------:R-:W-:Y:S01]  /*4830*/  @!P3 IMAD.IADD R12, R12, 0x1, -R2.reuse ;  /* 0x000000010c0cb824 */ /* 0x100fe200078e0a02 */
[----:B------:R-:W-:Y:S01]  /*4840*/  ISETP.GT.U32.AND P3, PT, R2, R17, PT ;  /* 0x000000110200720c */ /* 0x000fe20003f64070 */
[----:B------:R-:W-:Y:S01]  /*4850*/  @!P4 IMAD.IADD R7, R7, 0x1, -R2 ;  /* 0x000000010707c824 */ /* 0x000fe200078e0a02 */
[----:B------:R-:W-:Y:S01]  /*4860*/  ISETP.GE.AND P4, PT, R6, RZ, PT ;  /* 0x000000ff0600720c */ /* 0x000fe20003f86270 */
[C---:B------:R-:W-:Y:S01]  /*4870*/  IMAD R6, R2.reuse, R18, R20 ;  /* 0x0000001202067224 */ /* 0x040fe200078e0214 */
[----:B------:R-:W-:Y:S01]  /*4880*/  ISETP.GT.U32.AND P6, PT, R2, R19, PT ;  /* 0x000000130200720c */ /* 0x000fe20003fc4070 */
[----:B0-----:R-:W-:Y:S01]  /*4890*/  IMAD.MOV.U32 R16, RZ, RZ, R21 ;  /* 0x000000ffff107224 */ /* 0x001fe200078e0015 */
[C---:B------:R-:W-:Y:S01]  /*48a0*/  LOP3.LUT R11, R3.reuse, 0x5e, RZ, 0xfc, !PT ;  /* 0x0000005e030b7812 */ /* 0x040fe200078efcff */
[----:B------:R-:W-:Y:S01]  /*48b0*/  IMAD.MOV.U32 R18, RZ, RZ, R7 ;  /* 0x000000ffff127224 */ /* 0x000fe200078e0007 */
[----:B------:R-:W-:Y:S01]  /*48c0*/  LOP3.LUT R21, R3, 0x4c, RZ, 0xfc, !PT ;  /* 0x0000004c03157812 */ /* 0x000fe200078efcff */
[----:B------:R-:W-:Y:S01]  /*48d0*/  IMAD.HI.U32 R9, R0, R16, RZ ;  /* 0x0000001000097227 */ /* 0x000fe200078e00ff */
[----:B------:R-:W-:-:S03]  /*48e0*/  IABS R7, R11 ;  /* 0x0000000b00077213 */ /* 0x000fc60000000000 */
[----:B------:R-:W-:Y:S02]  /*48f0*/  IMAD.MOV R9, RZ, RZ, -R9 ;  /* 0x000000ffff097224 */ /* 0x000fe400078e0a09 */
[----:B------:R-:W-:Y:S02]  /*4900*/  IMAD.MOV.U32 R22, RZ, RZ, R8 ;  /* 0x000000ffff167224 */ /* 0x000fe400078e0008 */
[C---:B------:R-:W-:Y:S01]  /*4910*/  IMAD R8, R2.reuse, R9, R16 ;  /* 0x0000000902087224 */ /* 0x040fe200078e0210 */
[----:B------:R-:W-:Y:S01]  /*4920*/  LOP3.LUT R9, R3, 0x5c, RZ, 0xfc, !PT ;  /* 0x0000005c03097812 */ /* 0x000fe200078efcff */
[----:B------:R-:W-:Y:S01]  /*4930*/  @!P1 IMAD.MOV R18, RZ, RZ, -R18 ;  /* 0x000000ffff129224 */ /* 0x000fe200078e0a12 */
[C---:B------:R-:W-:Y:S01]  /*4940*/  ISETP.GT.U32.AND P1, PT, R2.reuse, R6, PT ;  /* 0x000000060200720c */ /* 0x040fe20003f24070 */
[----:B------:R-:W-:Y:S01]  /*4950*/  @!P3 IMAD.IADD R17, R17, 0x1, -R2 ;  /* 0x000000011111b824 */ /* 0x000fe200078e0a02 */
[C---:B------:R-:W-:Y:S01]  /*4960*/  ISETP.GT.U32.AND P3, PT, R2.reuse, R8, PT ;  /* 0x000000080200720c */ /* 0x040fe20003f64070 */
[----:B------:R-:W-:Y:S01]  /*4970*/  @!P0 IMAD.MOV R22, RZ, RZ, -R22 ;  /* 0x000000ffff168224 */ /* 0x000fe200078e0a16 */
[----:B------:R-:W-:Y:S01]  /*4980*/  ISETP.GT.U32.AND P0, PT, R2, R12, PT ;  /* 0x0000000c0200720c */ /* 0x000fe20003f04070 */
[----:B------:R-:W-:Y:S01]  /*4990*/  @!P6 IMAD.IADD R19, R19, 0x1, -R2 ;  /* 0x000000011313e824 */ /* 0x000fe200078e0a02 */
[----:B------:R-:W-:Y:S01]  /*49a0*/  ISETP.GE.AND P6, PT, R4, RZ, PT ;  /* 0x000000ff0400720c */ /* 0x000fe20003fc6270 */
[----:B------:R-:W-:Y:S01]  /*49b0*/  @!P4 IMAD.MOV R17, RZ, RZ, -R17 ;  /* 0x000000ffff11c224 */ /* 0x000fe200078e0a11 */
[----:B------:R-:W-:Y:S01]  /*49c0*/  IABS R4, R9 ;  /* 0x0000000900047213 */ /* 0x000fe20000000000 */
[----:B------:R-:W-:Y:S01]  /*49d0*/  STL [R1+0xac], R22 ;  /* 0x0000ac1601007387 */ /* 0x000fe20000100800 */
[----:B------:R-:W-:-:S03]  /*49e0*/  IMAD.MOV.U32 R20, RZ, RZ, R19 ;  /* 0x000000ffff147224 */ /* 0x000fc600078e0013 */
[--C-:B------:R-:W-:Y:S01]  /*49f0*/  @!P1 IMAD.IADD R6, R6, 0x1, -R2.reuse ;  /* 0x0000000106069824 */ /* 0x100fe200078e0a02 */
[----:B------:R0:W-:Y:S01]  /*4a00*/  STL [R1+0xe0], R18 ;  /* 0x0000e01201007387 */ /* 0x0001e20000100800 */
[----:B------:R-:W-:Y:S01]  /*4a10*/  @!P3 IMAD.IADD R8, R8, 0x1, -R2 ;  /* 0x000000010808b824 */ /* 0x000fe200078e0a02 */
[----:B------:R-:W-:Y:S01]  /*4a20*/  ISETP.GE.AND P1, PT, R11, RZ, PT ;  /* 0x000000ff0b00720c */ /* 0x000fe20003f26270 */
[----:B------:R-:W-:Y:S01]  /*4a30*/  IMAD.HI.U32 R16, R0, R4, RZ ;  /* 0x0000000400107227 */ /* 0x000fe200078e00ff */
[----:B------:R-:W-:-:S03]  /*4a40*/  ISETP.GT.U32.AND P3, PT, R2, R6, PT ;  /* 0x000000060200720c */ /* 0x000fc60003f64070 */
[----:B------:R-:W-:Y:S02]  /*4a50*/  IMAD.MOV R16, RZ, RZ, -R16 ;  /* 0x000000ffff107224 */ /* 0x000fe400078e0a10 */
[----:B------:R-:W-:Y:S01]  /*4a60*/  @!P0 IMAD.IADD R12, R12, 0x1, -R2 ;  /* 0x000000010c0c8824 */ /* 0x000fe200078e0a02 */
[----:B------:R-:W-:Y:S01]  /*4a70*/  ISETP.GE.AND P0, PT, R10, RZ, PT ;  /* 0x000000ff0a00720c */ /* 0x000fe20003f06270 */
[----:B0-----:R-:W-:Y:S01]  /*4a80*/  IMAD.HI.U32 R18, R0, R7, RZ ;  /* 0x0000000700127227 */ /* 0x001fe200078e00ff */
[----:B------:R-:W-:-:S03]  /*4a90*/  LOP3.LUT R10, R3, 0x5a, RZ, 0xfc, !PT ;  /* 0x0000005a030a7812 */ /* 0x000fc600078efcff */
[----:B------:R-:W-:Y:S01]  /*4aa0*/  IMAD.MOV R18, RZ, RZ, -R18 ;  /* 0x000000ffff127224 */ /* 0x000fe200078e0a12 */
[----:B------:R-:W-:Y:S01]  /*4ab0*/  IABS R11, R10 ;  /* 0x0000000a000b7213 */ /* 0x000fe20000000000 */
[C---:B------:R-:W-:Y:S02]  /*4ac0*/  IMAD R4, R2.reuse, R16, R4 ;  /* 0x0000001002047224 */ /* 0x040fe400078e0204 */
[C---:B------:R-:W-:Y:S02]  /*4ad0*/  IMAD R7, R2.reuse, R18, R7 ;  /* 0x0000001202077224 */ /* 0x040fe400078e0207 */
[----:B------:R-:W-:Y:S01]  /*4ae0*/  @!P2 IMAD.MOV R20, RZ, RZ, -R20 ;  /* 0x000000ffff14a224 */ /* 0x000fe200078e0a14 */
[----:B------:R-:W-:Y:S01]  /*4af0*/  ISETP.GT.U32.AND P2, PT, R2, R8, PT ;  /* 0x000000080200720c */ /* 0x000fe20003f44070 */
[----:B------:R-:W-:Y:S01]  /*4b00*/  @!P3 IMAD.IADD R6, R6, 0x1, -R2 ;  /* 0x000000010606b824 */ /* 0x000fe200078e0a02 */
[C---:B------:R-:W-:Y:S01]  /*4b10*/  ISETP.GT.U32.AND P4, PT, R2.reuse, R7, PT ;  /* 0x000000070200720c */ /* 0x040fe20003f84070 */
[----:B------:R-:W-:Y:S01]  /*4b20*/  IMAD.MOV.U32 R19, RZ, RZ, R12 ;  /* 0x000000ffff137224 */ /* 0x000fe200078e000c */
[----:B------:R-:W-:Y:S01]  /*4b30*/  ISETP.GT.U32.AND P3, PT, R2, R4, PT ;  /* 0x000000040200720c */ /* 0x000fe20003f64070 */
[----:B------:R-:W-:Y:S01]  /*4b40*/  IMAD.HI.U32 R12, R0, R11, RZ ;  /* 0x0000000b000c7227 */ /* 0x000fe200078e00ff */
[----:B------:R0:W-:Y:S03]  /*4b50*/  STL [R1+0xec], R20 ;  /* 0x0000ec1401007387 */ /* 0x0001e60000100800 */
[----:B------:R-:W-:Y:S01]  /*4b60*/  IMAD.MOV R12, RZ, RZ, -R12 ;  /* 0x000000ffff0c7224 */ /* 0x000fe200078e0a0c */
[----:B------:R-:W-:Y:S01]  /*4b70*/  STL [R1+0x10c], R17 ;  /* 0x00010c1101007387 */ /* 0x000fe20000100800 */
[----:B------:R-:W-:Y:S01]  /*4b80*/  IMAD.MOV.U32 R16, RZ, RZ, R6 ;  /* 0x000000ffff107224 */ /* 0x000fe200078e0006 */
[----:B------:R-:W-:Y:S01]  /*4b90*/  LOP3.LUT R6, R3, 0x54, RZ, 0xfc, !PT ;  /* 0x0000005403067812 */ /* 0x000fe200078efcff */
[--C-:B------:R-:W-:Y:S01]  /*4ba0*/  @!P2 IMAD.IADD R8, R8, 0x1, -R2.reuse ;  /* 0x000000010808a824 */ /* 0x100fe200078e0a02 */
[----:B------:R-:W-:Y:S01]  /*4bb0*/  ISETP.GE.AND P2, PT, R10, RZ, PT ;  /* 0x000000ff0a00720c */ /* 0x000fe20003f46270 */
[--C-:B------:R-:W-:Y:S01]  /*4bc0*/  @!P4 IMAD.IADD R7, R7, 0x1, -R2.reuse ;  /* 0x000000010707c824 */ /* 0x100fe200078e0a02 */
[C---:B------:R-:W-:Y:S01]  /*4bd0*/  LOP3.LUT R10, R3.reuse, 0x58, RZ, 0xfc, !PT ;  /* 0x00000058030a7812 */ /* 0x040fe200078efcff */
[----:B------:R-:W-:Y:S01]  /*4be0*/  IMAD R11, R2, R12, R11 ;  /* 0x0000000c020b7224 */ /* 0x000fe200078e020b */
[----:B------:R-:W-:Y:S01]  /*4bf0*/  LOP3.LUT R12, R3, 0x56, RZ, 0xfc, !PT ;  /* 0x00000056030c7812 */ /* 0x000fe200078efcff */
[----:B------:R-:W-:Y:S01]  /*4c00*/  @!P3 IMAD.IADD R4, R4, 0x1, -R2 ;  /* 0x000000010404b824 */ /* 0x000fe200078e0a02 */
[C---:B------:R-:W-:Y:S01]  /*4c10*/  ISETP.GT.U32.AND P4, PT, R2.reuse, R7, PT ;  /* 0x000000070200720c */ /* 0x040fe20003f84070 */
[----:B------:R-:W-:Y:S01]  /*4c20*/  @!P0 IMAD.MOV R8, RZ, RZ, -R8 ;  /* 0x000000ffff088224 */ /* 0x000fe200078e0a08 */
[C---:B------:R-:W-:Y:S01]  /*4c30*/  ISETP.GT.U32.AND P0, PT, R2.reuse, R11, PT ;  /* 0x0000000b0200720c */ /* 0x040fe20003f04070 */
[----:B------:R-:W-:Y:S01]  /*4c40*/  @!P5 IMAD.MOV R19, RZ, RZ, -R19 ;  /* 0x000000ffff13d224 */ /* 0x000fe200078e0a13 */
[----:B------:R-:W-:Y:S01]  /*4c50*/  ISETP.GT.U32.AND P3, PT, R2, R4, PT ;  /* 0x000000040200720c */ /* 0x000fe20003f64070 */
[----:B------:R-:W-:Y:S01]  /*4c60*/  @!P6 IMAD.MOV R16, RZ, RZ, -R16 ;  /* 0x000000ffff10e224 */ /* 0x000fe200078e0a10 */
[----:B------:R-:W-:-:S02]  /*4c70*/  ISETP.GE.AND P6, PT, R10, RZ, PT ;  /* 0x000000ff0a00720c */ /* 0x000fc40003fc6270 */
[----:B------:R-:W-:Y:S01]  /*4c80*/  IABS R10, R10 ;  /* 0x0000000a000a7213 */ /* 0x000fe20000000000 */
[----:B------:R-:W-:Y:S01]  /*4c90*/  STL [R1+0x110], R19 ;  /* 0x0001101301007387 */ /* 0x000fe20000100800 */
[----:B------:R-:W-:Y:S02]  /*4ca0*/  ISETP.GE.AND P5, PT, R9, RZ, PT ;  /* 0x000000ff0900720c */ /* 0x000fe40003fa6270 */
[----:B------:R-:W-:Y:S01]  /*4cb0*/  IABS R23, R12 ;  /* 0x0000000c00177213 */ /* 0x000fe20000000000 */
[----:B------:R1:W-:Y:S01]  /*4cc0*/  STL [R1+0x118], R16 ;  /* 0x0001181001007387 */ /* 0x0003e20000100800 */
[--C-:B------:R-:W-:Y:S01]  /*4cd0*/  @!P4 IMAD.IADD R7, R7, 0x1, -R2.reuse ;  /* 0x000000010707c824 */ /* 0x100fe200078e0a02 */
[----:B------:R-:W-:Y:S01]  /*4ce0*/  ISETP.GE.AND P4, PT, R12, RZ, PT ;  /* 0x000000ff0c00720c */ /* 0x000fe20003f86270 */
[--C-:B------:R-:W-:Y:S01]  /*4cf0*/  @!P0 IMAD.IADD R11, R11, 0x1, -R2.reuse ;  /* 0x000000010b0b8824 */ /* 0x100fe200078e0a02 */
[----:B------:R-:W-:Y:S01]  /*4d00*/  IABS R22, R6 ;  /* 0x0000000600167213 */ /* 0x000fe20000000000 */
[----:B------:R-:W-:Y:S01]  /*4d10*/  @!P3 IMAD.IADD R4, R4, 0x1, -R2 ;  /* 0x000000010404b824 */ /* 0x000fe200078e0a02 */
[----:B------:R-:W-:Y:S01]  /*4d20*/  ISETP.GE.AND P3, PT, R6, RZ, PT ;  /* 0x000000ff0600720c */ /* 0x000fe20003f66270 */
[----:B------:R-:W-:Y:S01]  /*4d30*/  IMAD.HI.U32 R9, R0, R23, RZ ;  /* 0x0000001700097227 */ /* 0x000fe200078e00ff */
[----:B------:R-:W-:Y:S01]  /*4d40*/  ISETP.GT.U32.AND P0, PT, R2, R11, PT ;  /* 0x0000000b0200720c */ /* 0x000fe20003f04070 */
[----:B------:R2:W-:Y:S01]  /*4d50*/  STL [R1+0x114], R8 ;  /* 0x0001140801007387 */ /* 0x0005e20000100800 */
[----:B0-----:R-:W-:Y:S01]  /*4d60*/  LOP3.LUT R20, R3, 0x4e, RZ, 0xfc, !PT ;  /* 0x0000004e03147812 */ /* 0x001fe200078efcff */
[----:B-1----:R-:W-:-:S04]  /*4d70*/  IMAD.HI.U32 R16, R0, R10, RZ ;  /* 0x0000000a00107227 */ /* 0x002fc800078e00ff */
[----:B------:R-:W-:Y:S01]  /*4d80*/  IMAD.MOV R12, RZ, RZ, -R16 ;  /* 0x000000ffff0c7224 */ /* 0x000fe200078e0a10 */
[C---:B------:R-:W-:Y:S01]  /*4d90*/  LOP3.LUT R16, R3.reuse, 0x52, RZ, 0xfc, !PT ;  /* 0x0000005203107812 */ /* 0x040fe200078efcff */
[----:B------:R-:W-:Y:S01]  /*4da0*/  IMAD.MOV.U32 R17, RZ, RZ, R4 ;  /* 0x000000ffff117224 */ /* 0x000fe200078e0004 */
[----:B------:R-:W-:Y:S01]  /*4db0*/  LOP3.LUT R4, R3, 0x4a, RZ, 0xfc, !PT ;  /* 0x0000004a03047812 */ /* 0x000fe200078efcff */
[C---:B------:R-:W-:Y:S02]  /*4dc0*/  IMAD R6, R2.reuse, R12, R10 ;  /* 0x0000000c02067224 */ /* 0x040fe400078e020a */
[----:B------:R-:W-:Y:S02]  /*4dd0*/  @!P5 IMAD.MOV R17, RZ, RZ, -R17 ;  /* 0x000000ffff11d224 */ /* 0x000fe400078e0a11 */
[----:B------:R-:W-:Y:S01]  /*4de0*/  IMAD.MOV R9, RZ, RZ, -R9 ;  /* 0x000000ffff097224 */ /* 0x000fe200078e0a09 */
[----:B------:R-:W-:Y:S01]  /*4df0*/  ISETP.GT.U32.AND P5, PT, R2, R6, PT ;  /* 0x000000060200720c */ /* 0x000fe20003fa4070 */
[----:B------:R-:W-:-:S02]  /*4e00*/  IMAD.MOV.U32 R18, RZ, RZ, R7 ;  /* 0x000000ffff127224 */ /* 0x000fc400078e0007 */
[C---:B------:R-:W-:Y:S01]  /*4e10*/  IMAD R23, R2.reuse, R9, R23 ;  /* 0x0000000902177224 */ /* 0x040fe200078e0217 */
[----:B------:R-:W-:Y:S01]  /*4e20*/  IABS R9, R21 ;  /* 0x0000001500097213 */ /* 0x000fe20000000000 */
[----:B------:R-:W-:Y:S02]  /*4e30*/  @!P0 IMAD.IADD R11, R11, 0x1, -R2 ;  /* 0x000000010b0b8824 */ /* 0x000fe400078e0a02 */
[----:B------:R-:W-:Y:S01]  /*4e40*/  @!P1 IMAD.MOV R18, RZ, RZ, -R18 ;  /* 0x000000ffff129224 */ /* 0x000fe200078e0a12 */
[----:B------:R-:W-:Y:S01]  /*4e50*/  ISETP.GT.U32.AND P0, PT, R2, R23, PT ;  /* 0x000000170200720c */ /* 0x000fe20003f04070 */
[----:B--2---:R-:W-:Y:S01]  /*4e60*/  IMAD.HI.U32 R8, R0, R22, RZ ;  /* 0x0000001600087227 */ /* 0x004fe200078e00ff */
[----:B------:R-:W-:Y:S02]  /*4e70*/  ISETP.GE.AND P1, PT, R16, RZ, PT ;  /* 0x000000ff1000720c */ /* 0x000fe40003f26270 */
[----:B------:R-:W-:Y:S01]  /*4e80*/  IABS R16, R16 ;  /* 0x0000001000107213 */ /* 0x000fe20000000000 */
[----:B------:R-:W-:Y:S01]  /*4e90*/  @!P5 IMAD.IADD R6, R6, 0x1, -R2 ;  /* 0x000000010606d824 */ /* 0x000fe200078e0a02 */
[----:B------:R0:W-:Y:S01]  /*4ea0*/  STL [R1+0x104], R18 ;  /* 0x0001041201007387 */ /* 0x0001e20000100800 */
[----:B------:R-:W-:-:S02]  /*4eb0*/  IMAD.MOV R8, RZ, RZ, -R8 ;  /* 0x000000ffff087224 */ /* 0x000fc400078e0a08 */
[----:B------:R-:W-:Y:S01]  /*4ec0*/  IMAD.HI.U32 R12, R0, R16, RZ ;  /* 0x00000010000c7227 */ /* 0x000fe200078e00ff */
[C---:B------:R-:W-:Y:S01]  /*4ed0*/  ISETP.GT.U32.AND P5, PT, R2.reuse, R6, PT ;  /* 0x000000060200720c */ /* 0x040fe20003fa4070 */
[----:B------:R1:W-:Y:S02]  /*4ee0*/  STL [R1+0x108], R17 ;  /* 0x0001081101007387 */ /* 0x0003e40000100800 */
[C---:B------:R-:W-:Y:S01]  /*4ef0*/  IMAD R22, R2.reuse, R8, R22 ;  /* 0x0000000802167224 */ /* 0x040fe200078e0216 */
[----:B------:R-:W-:Y:S01]  /*4f00*/  IABS R8, R4 ;  /* 0x0000000400087213 */ /* 0x000fe20000000000 */
[----:B------:R-:W-:Y:S01]  /*4f10*/  @!P0 IMAD.IADD R23, R23, 0x1, -R2 ;  /* 0x0000000117178824 */ /* 0x000fe200078e0a02 */
[----:B0-----:R-:W-:Y:S01]  /*4f20*/  IABS R18, R20 ;  /* 0x0000001400127213 */ /* 0x001fe20000000000 */
[----:B------:R-:W-:Y:S02]  /*4f30*/  IMAD.MOV.U32 R19, RZ, RZ, R11 ;  /* 0x000000ffff137224 */ /* 0x000fe400078e000b */
[----:B------:R-:W-:Y:S01]  /*4f40*/  IMAD.MOV R12, RZ, RZ, -R12 ;  /* 0x000000ffff0c7224 */ /* 0x000fe200078e0a0c */
[C---:B------:R-:W-:Y:S01]  /*4f50*/  ISETP.GT.U32.AND P0, PT, R2.reuse, R23, PT ;  /* 0x000000170200720c */ /* 0x040fe20003f04070 */
[----:B------:R-:W-:Y:S01]  /*4f60*/  @!P2 IMAD.MOV R19, RZ, RZ, -R19 ;  /* 0x000000ffff13a224 */ /* 0x000fe200078e0a13 */
[----:B-1----:R-:W-:Y:S01]  /*4f70*/  IABS R17, R24 ;  /* 0x0000001800117213 */ /* 0x002fe20000000000 */
[C---:B------:R-:W-:Y:S01]  /*4f80*/  IMAD R16, R2.reuse, R12, R16 ;  /* 0x0000000c02107224 */ /* 0x040fe200078e0210 */
[----:B------:R-:W-:Y:S01]  /*4f90*/  ISETP.GT.U32.AND P2, PT, R2, R22, PT ;  /* 0x000000160200720c */ /* 0x000fe20003f44070 */
[----:B------:R-:W-:Y:S01]  /*4fa0*/  @!P5 IMAD.IADD R6, R6, 0x1, -R2 ;  /* 0x000000010606d824 */ /* 0x000fe200078e0a02 */
[----:B------:R0:W-:Y:S01]  /*4fb0*/  STL [R1+0x100], R19 ;  /* 0x0001001301007387 */ /* 0x0001e20000100800 */
[----:B------:R-:W-:Y:S01]  /*4fc0*/  IMAD.HI.U32 R10, R0, R17, RZ ;  /* 0x00000011000a7227 */ /* 0x000fe200078e00ff */
[----:B------:R-:W-:-:S02]  /*4fd0*/  ISETP.GT.U32.AND P5, PT, R2, R16, PT ;  /* 0x000000100200720c */ /* 0x000fc40003fa4070 */
[C---:B------:R-:W-:Y:S01]  /*4fe0*/  LOP3.LUT R12, R3.reuse, 0x46, RZ, 0xfc, !PT ;  /* 0x00000046030c7812 */ /* 0x040fe200078efcff */
[----:B------:R-:W-:Y:S02]  /*4ff0*/  IMAD.MOV R10, RZ, RZ, -R10 ;  /* 0x000000ffff0a7224 */ /* 0x000fe400078e0a0a */
[----:B------:R-:W-:Y:S01]  /*5000*/  IMAD.HI.U32 R7, R0, R18, RZ ;  /* 0x0000001200077227 */ /* 0x000fe200078e00ff */
[----:B0-----:R-:W-:-:S03]  /*5010*/  LOP3.LUT R19, R3, 0x44, RZ, 0xfc, !PT ;  /* 0x0000004403137812 */ /* 0x001fc600078efcff */
[C---:B------:R-:W-:Y:S02]  /*5020*/  IMAD R17, R2.reuse, R10, R17 ;  /* 0x0000000a02117224 */ /* 0x040fe400078e0211 */
[----:B------:R-:W-:Y:S02]  /*5030*/  IMAD.MOV R10, RZ, RZ, -R7 ;  /* 0x000000ffff0a7224 */ /* 0x000fe400078e0a07 */
[----:B------:R-:W-:Y:S01]  /*5040*/  @!P0 IMAD.IADD R23, R23, 0x1, -R2 ;  /* 0x0000000117178824 */ /* 0x000fe200078e0a02 */
[C---:B------:R-:W-:Y:S01]  /*5050*/  ISETP.GT.U32.AND P0, PT, R2.reuse, R17, PT ;  /* 0x000000110200720c */ /* 0x040fe20003f04070 */
[----:B------:R-:W-:Y:S01]  /*5060*/  IMAD R18, R2, R10, R18 ;  /* 0x0000000a02127224 */ /* 0x000fe200078e0212 */
[----:B------:R-:W-:Y:S01]  /*5070*/  LOP3.LUT R10, R3, 0x48, RZ, 0xfc, !PT ;  /* 0x00000048030a7812 */ /* 0x000fe200078efcff */
[--C-:B------:R-:W-:Y:S02]  /*5080*/  @!P2 IMAD.IADD R22, R22, 0x1, -R2.reuse ;  /* 0x000000011616a824 */ /* 0x100fe400078e0a02 */
[----:B------:R-:W-:Y:S01]  /*5090*/  @!P5 IMAD.IADD R16, R16, 0x1, -R2 ;  /* 0x000000011010d824 */ /* 0x000fe200078e0a02 */
[----:B------:R-:W-:Y:S01]  /*50a0*/  ISETP.GT.U32.AND P2, PT, R2, R18, PT ;  /* 0x000000120200720c */ /* 0x000fe20003f44070 */
[----:B------:R-:W-:Y:S01]  /*50b0*/  IMAD.HI.U32 R11, R0, R9, RZ ;  /* 0x00000009000b7227 */ /* 0x000fe200078e00ff */
[----:B------:R-:W-:-:S03]  /*50c0*/  ISETP.GT.U32.AND P5, PT, R2, R22, PT ;  /* 0x000000160200720c */ /* 0x000fc60003fa4070 */
[----:B------:R-:W-:Y:S02]  /*50d0*/  IMAD.MOV R11, RZ, RZ, -R11 ;  /* 0x000000ffff0b7224 */ /* 0x000fe400078e0a0b */
[----:B------:R-:W-:Y:S01]  /*50e0*/  @!P0 IMAD.IADD R17, R17, 0x1, -R2 ;  /* 0x0000000111118824 */ /* 0x000fe200078e0a02 */
[C---:B------:R-:W-:Y:S01]  /*50f0*/  ISETP.GT.U32.AND P0, PT, R2.reuse, R16, PT ;  /* 0x000000100200720c */ /* 0x040fe20003f04070 */
[----:B------:R-:W-:Y:S01]  /*5100*/  IMAD R9, R2, R11, R9 ;  /* 0x0000000b02097224 */ /* 0x000fe200078e0209 */
[----:B------:R-:W-:Y:S01]  /*5110*/  IABS R11, R19 ;  /* 0x00000013000b7213 */ /* 0x000fe20000000000 */
[----:B------:R-:W-:-:S04]  /*5120*/  IMAD.HI.U32 R7, R0, R8, RZ ;  /* 0x0000000800077227 */ /* 0x000fc800078e00ff */
[----:B------:R-:W-:Y:S01]  /*5130*/  @!P2 IMAD.IADD R18, R18, 0x1, -R2 ;  /* 0x000000011212a824 */ /* 0x000fe200078e0a02 */
[----:B------:R-:W-:Y:S01]  /*5140*/  @!P5 IADD3 R22, PT, PT, R22, -R2, RZ ;  /* 0x800000021616d210 */ /* 0x000fe20007ffe0ff */
[----:B------:R-:W-:Y:S01]  /*5150*/  IMAD.MOV R7, RZ, RZ, -R7 ;  /* 0x000000ffff077224 */ /* 0x000fe200078e0a07 */
[C---:B------:R-:W-:Y:S01]  /*5160*/  ISETP.GT.U32.AND P2, PT, R2.reuse, R17, PT ;  /* 0x000000110200720c */ /* 0x040fe20003f44070 */
[----:B------:R-:W-:Y:S01]  /*5170*/  IMAD.MOV.U32 R25, RZ, RZ, R6 ;  /* 0x000000ffff197224 */ /* 0x000fe200078e0006 */
[C---:B------:R-:W-:Y:S01]  /*5180*/  ISETP.GT.U32.AND P5, PT, R2.reuse, R9, PT ;  /* 0x000000090200720c */ /* 0x040fe20003fa4070 */
[C---:B------:R-:W-:Y:S01]  /*5190*/  IMAD R8, R2.reuse, R7, R8 ;  /* 0x0000000702087224 */ /* 0x040fe200078e0208 */
[----:B------:R-:W-:Y:S01]  /*51a0*/  IABS R7, R10 ;  /* 0x0000000a00077213 */ /* 0x000fe20000000000 */
[----:B------:R-:W-:Y:S01]  /*51b0*/  @!P6 IMAD.MOV R25, RZ, RZ, -R25 ;  /* 0x000000ffff19e224 */ /* 0x000fe200078e0a19 */
[----:B------:R-:W-:Y:S01]  /*51c0*/  ISETP.GT.U32.AND P6, PT, R2, R18, PT ;  /* 0x000000120200720c */ /* 0x000fe20003fc4070 */
[----:B------:R-:W-:Y:S01]  /*51d0*/  @!P0 IMAD.IADD R16, R16, 0x1, -R2 ;  /* 0x0000000110108824 */ /* 0x000fe200078e0a02 */
[----:B------:R-:W-:Y:S01]  /*51e0*/  ISETP.GT.U32.AND P0, PT, R2, R8, PT ;  /* 0x000000080200720c */ /* 0x000fe20003f04070 */
[----:B------:R-:W-:Y:S01]  /*51f0*/  @!P4 IMAD.MOV R23, RZ, RZ, -R23 ;  /* 0x000000ffff17c224 */ /* 0x000fe200078e0a17 */
[----:B------:R0:W-:Y:S01]  /*5200*/  STL [R1+0xa8], R25 ;  /* 0x0000a81901007387 */ /* 0x0001e20000100800 */
[----:B------:R-:W-:Y:S01]  /*5210*/  IABS R6, R12 ;  /* 0x0000000c00067213 */ /* 0x000fe20000000000 */
[----:B------:R-:W-:-:S02]  /*5220*/  IMAD.MOV.U32 R26, RZ, RZ, R22 ;  /* 0x000000ffff1a7224 */ /* 0x000fc400078e0016 */
[--C-:B------:R-:W-:Y:S01]  /*5230*/  @!P2 IMAD.IADD R17, R17, 0x1, -R2.reuse ;  /* 0x000000011111a824 */ /* 0x100fe200078e0a02 */
[----:B------:R-:W-:Y:S01]  /*5240*/  ISETP.GE.AND P2, PT, R24, RZ, PT ;  /* 0x000000ff1800720c */ /* 0x000fe20003f46270 */
[----:B------:R-:W-:Y:S01]  /*5250*/  @!P5 IMAD.IADD R9, R9, 0x1, -R2 ;  /* 0x000000010909d824 */ /* 0x000fe200078e0a02 */
[----:B------:R-:W-:Y:S01]  /*5260*/  ISETP.GE.AND P5, PT, R20, RZ, PT ;  /* 0x000000ff1400720c */ /* 0x000fe20003fa6270 */
[----:B------:R-:W-:Y:S01]  /*5270*/  IMAD.HI.U32 R24, R0, R11, RZ ;  /* 0x0000000b00187227 */ /* 0x000fe200078e00ff */
[----:B------:R-:W-:Y:S01]  /*5280*/  LOP3.LUT R20, R3, 0x42, RZ, 0xfc, !PT ;  /* 0x0000004203147812 */ /* 0x000fe200078efcff */
[----:B------:R-:W-:Y:S01]  /*5290*/  STL [R1+0x80], R23 ;  /* 0x0000801701007387 */ /* 0x000fe20000100800 */
[----:B------:R-:W-:Y:S01]  /*52a0*/  ISETP.GT.U32.AND P4, PT, R2, R9, PT ;  /* 0x000000090200720c */ /* 0x000fe20003f84070 */
[----:B0-----:R-:W-:-:S04]  /*52b0*/  IMAD.HI.U32 R25, R0, R7, RZ ;  /* 0x0000000700197227 */ /* 0x001fc800078e00ff */
[----:B------:R-:W-:Y:S02]  /*52c0*/  IMAD.MOV R25, RZ, RZ, -R25 ;  /* 0x000000ffff197224 */ /* 0x000fe400078e0a19 */
[----:B------:R-:W-:Y:S02]  /*52d0*/  IMAD.MOV R24, RZ, RZ, -R24 ;  /* 0x000000ffff187224 */ /* 0x000fe400078e0a18 */
[----:B------:R-:W-:Y:S02]  /*52e0*/  IMAD R7, R2, R25, R7 ;  /* 0x0000001902077224 */ /* 0x000fe400078e0207 */
[----:B------:R-:W-:Y:S02]  /*52f0*/  @!P6 IMAD.IADD R18, R18, 0x1, -R2 ;  /* 0x000000011212e824 */ /* 0x000fe400078e0a02 */
[C---:B------:R-:W-:Y:S01]  /*5300*/  IMAD R11, R2.reuse, R24, R11 ;  /* 0x00000018020b7224 */ /* 0x040fe200078e020b */
[----:B------:R-:W-:Y:S01]  /*5310*/  ISETP.GT.U32.AND P6, PT, R2, R7, PT ;  /* 0x000000070200720c */ /* 0x000fe20003fc4070 */
[----:B------:R-:W-:-:S04]  /*5320*/  IMAD.HI.U32 R25, R0, R6, RZ ;  /* 0x0000000600197227 */ /* 0x000fc800078e00ff */
[----:B------:R-:W-:Y:S01]  /*5330*/  @!P5 IMAD.MOV R18, RZ, RZ, -R18 ;  /* 0x000000ffff12d224 */ /* 0x000fe200078e0a12 */
[----:B------:R-:W-:Y:S01]  /*5340*/  ISETP.GT.U32.AND P5, PT, R2, R11, PT ;  /* 0x0000000b0200720c */ /* 0x000fe20003fa4070 */
[----:B------:R-:W-:Y:S02]  /*5350*/  IMAD.MOV R25, RZ, RZ, -R25 ;  /* 0x000000ffff197224 */ /* 0x000fe400078e0a19 */
[----:B------:R-:W-:Y:S01]  /*5360*/  @!P0 IMAD.IADD R8, R8, 0x1, -R2 ;  /* 0x0000000108088824 */ /* 0x000fe200078e0a02 */
[----:B------:R-:W-:Y:S01]  /*5370*/  ISETP.GE.AND P0, PT, R21, RZ, PT ;  /* 0x000000ff1500720c */ /* 0x000fe20003f06270 */
[----:B------:R-:W-:Y:S01]  /*5380*/  IMAD R6, R2, R25, R6 ;  /* 0x0000001902067224 */ /* 0x000fe200078e0206 */
[----:B------:R-:W-:Y:S01]  /*5390*/  IABS R21, R20 ;  /* 0x0000001400157213 */ /* 0x000fe20000000000 */
[----:B------:R-:W-:Y:S01]  /*53a0*/  @!P4 IMAD.IADD R9, R9, 0x1, -R2 ;  /* 0x000000010909c824 */ /* 0x000fe200078e0a02 */
[----:B------:R-:W-:Y:S01]  /*53b0*/  ISETP.GE.AND P4, PT, R10, RZ, PT ;  /* 0x000000ff0a00720c */ /* 0x000fe20003f86270 */
[----:B------:R-:W-:Y:S01]  /*53c0*/  @!P1 IMAD.MOV R16, RZ, RZ, -R16 ;  /* 0x000000ffff109224 */ /* 0x000fe200078e0a10 */
[C---:B------:R-:W-:Y:S01]  /*53d0*/  ISETP.GT.U32.AND P1, PT, R2.reuse, R6, PT ;  /* 0x000000060200720c */ /* 0x040fe20003f24070 */
[----:B------:R-:W-:Y:S01]  /*53e0*/  @!P3 IMAD.MOV R26, RZ, RZ, -R26 ;  /* 0x000000ffff1ab224 */ /* 0x000fe200078e0a1a */
[C---:B------:R-:W-:Y:S01]  /*53f0*/  ISETP.GT.U32.AND P3, PT, R2.reuse, R8, PT ;  /* 0x000000080200720c */ /* 0x040fe20003f64070 */
[--C-:B------:R-:W-:Y:S01]  /*5400*/  @!P6 IMAD.IADD R7, R7, 0x1, -R2.reuse ;  /* 0x000000010707e824 */ /* 0x100fe200078e0a02 */
[----:B------:R-:W-:Y:S01]  /*5410*/  LOP3.LUT R10, R3, 0x40, RZ, 0xfc, !PT ;  /* 0x00000040030a7812 */ /* 0x000fe200078efcff */
[----:B------:R-:W-:Y:S01]  /*5420*/  IMAD.MOV.U32 R22, RZ, RZ, R9 ;  /* 0x000000ffff167224 */ /* 0x000fe200078e0009 */
[----:B------:R-:W-:Y:S01]  /*5430*/  STL [R1+0x64], R26 ;  /* 0x0000641a01007387 */ /* 0x000fe20000100800 */
[----:B------:R-:W-:Y:S01]  /*5440*/  @!P5 IMAD.IADD R11, R11, 0x1, -R2 ;  /* 0x000000010b0bd824 */ /* 0x000fe200078e0a02 */
[----:B------:R-:W-:Y:S01]  /*5450*/  ISETP.GT.U32.AND P6, PT, R2, R7, PT ;  /* 0x000000070200720c */ /* 0x000fe20003fc4070 */
[----:B------:R-:W-:Y:S01]  /*5460*/  @!P2 IMAD.MOV R17, RZ, RZ, -R17 ;  /* 0x000000ffff11a224 */ /* 0x000fe200078e0a11 */
[----:B------:R-:W-:Y:S01]  /*5470*/  ISETP.GE.AND P2, PT, R4, RZ, PT ;  /* 0x000000ff0400720c */ /* 0x000fe20003f46270 */
[----:B------:R-:W-:Y:S01]  /*5480*/  @!P0 IMAD.MOV R22, RZ, RZ, -R22 ;  /* 0x000000ffff168224 */ /* 0x000fe200078e0a16 */
[----:B------:R-:W-:Y:S01]  /*5490*/  ISETP.GT.U32.AND P0, PT, R2, R11, PT ;  /* 0x0000000b0200720c */ /* 0x000fe20003f04070 */
[----:B------:R-:W-:Y:S01]  /*54a0*/  IMAD.HI.U32 R4, R0, R21, RZ ;  /* 0x0000001500047227 */ /* 0x000fe200078e00ff */
[----:B------:R0:W-:Y:S01]  /*54b0*/  STL [R1+0x770], R16 ;  /* 0x0007701001007387 */ /* 0x0001e20000100800 */
[----:B------:R-:W-:-:S02]  /*54c0*/  LOP3.LUT R9, R3, 0x3c, RZ, 0xfc, !PT ;  /* 0x0000003c03097812 */ /* 0x000fc400078efcff */
[----:B------:R-:W-:Y:S01]  /*54d0*/  IMAD.MOV R4, RZ, RZ, -R4 ;  /* 0x000000ffff047224 */ /* 0x000fe200078e0a04 */
[----:B------:R-:W-:Y:S01]  /*54e0*/  STL [R1+0x774], R17 ;  /* 0x0007741101007387 */ /* 0x000fe20000100800 */
[--C-:B------:R-:W-:Y:S01]  /*54f0*/  @!P1 IMAD.IADD R6, R6, 0x1, -R2.reuse ;  /* 0x0000000106069824 */ /* 0x100fe200078e0a02 */
[----:B------:R-:W-:Y:S01]  /*5500*/  ISETP.GE.AND P1, PT, R20, RZ, PT ;  /* 0x000000ff1400720c */ /* 0x000fe20003f26270 */
[----:B------:R-:W-:Y:S01]  /*5510*/  @!P3 IMAD.IADD R8, R8, 0x1, -R2 ;  /* 0x000000010808b824 */ /* 0x000fe200078e0a02 */
[----:B------:R-:W-:Y:S01]  /*5520*/  ISETP.GE.AND P3, PT, R12, RZ, PT ;  /* 0x000000ff0c00720c */ /* 0x000fe20003f66270 */
[C---:B------:R-:W-:Y:S01]  /*5530*/  IMAD R4, R2.reuse, R4, R21 ;  /* 0x0000000402047224 */ /* 0x040fe200078e0215 */
[C---:B------:R-:W-:Y:S01]  /*5540*/  ISETP.GT.U32.AND P5, PT, R2.reuse, R6, PT ;  /* 0x000000060200720c */ /* 0x040fe20003fa4070 */
[----:B0-----:R-:W-:Y:S01]  /*5550*/  IMAD.MOV.U32 R16, RZ, RZ, R8 ;  /* 0x000000ffff107224 */ /* 0x001fe200078e0008 */
[----:B------:R-:W-:Y:S01]  /*5560*/  LOP3.LUT R12, R3, 0x3e, RZ, 0xfc, !PT ;  /* 0x0000003e030c7812 */ /* 0x000fe200078efcff */
[--C-:B------:R-:W-:Y:S01]  /*5570*/  @!P6 IMAD.IADD R7, R7, 0x1, -R2.reuse ;  /* 0x000000010707e824 */ /* 0x100fe200078e0a02 */
[----:B------:R-:W-:Y:S01]  /*5580*/  ISETP.GE.AND P6, PT, R19, RZ, PT ;  /* 0x000000ff1300720c */ /* 0x000fe20003fc6270 */
[----:B------:R-:W-:Y:S01]  /*5590*/  @!P0 IMAD.IADD R11, R11, 0x1, -R2 ;  /* 0x000000010b0b8824 */ /* 0x000fe200078e0a02 */
[----:B------:R-:W-:Y:S01]  /*55a0*/  ISETP.GT.U32.AND P0, PT, R2, R4, PT ;  /* 0x000000040200720c */ /* 0x000fe20003f04070 */
[----:B------:R-:W-:Y:S01]  /*55b0*/  @!P2 IMAD.MOV R16, RZ, RZ, -R16 ;  /* 0x000000ffff10a224 */ /* 0x000fe200078e0a10 */
[----:B------:R-:W-:Y:S01]  /*55c0*/  IABS R19, R10 ;  /* 0x0000000a00137213 */ /* 0x000fe20000000000 */
[----:B------:R-:W-:Y:S01]  /*55d0*/  @!P4 IMAD.MOV R7, RZ, RZ, -R7 ;  /* 0x000000ffff07c224 */ /* 0x000fe200078e0a07 */
[----:B------:R-:W-:Y:S01]  /*55e0*/  IABS R20, R12 ;  /* 0x0000000c00147213 */ /* 0x000fe20000000000 */
[----:B------:R-:W-:Y:S01]  /*55f0*/  STL [R1+0x778], R18 ;  /* 0x0007781201007387 */ /* 0x000fe20000100800 */
[----:B------:R-:W-:Y:S01]  /*5600*/  ISETP.GE.AND P2, PT, R10, RZ, PT ;  /* 0x000000ff0a00720c */ /* 0x000fe20003f46270 */
[----:B------:R-:W-:Y:S01]  /*5610*/  IMAD.HI.U32 R10, R0, R19, RZ ;  /* 0x00000013000a7227 */ /* 0x000fe200078e00ff */
[----:B------:R-:W-:Y:S01]  /*5620*/  LOP3.LUT R8, R3, 0x3a, RZ, 0xfc, !PT ;  /* 0x0000003a03087812 */ /* 0x000fe200078efcff */
[----:B------:R0:W-:Y:S01]  /*5630*/  STL [R1+0x90], R22 ;  /* 0x0000901601007387 */ /* 0x0001e20000100800 */
[----:B------:R-:W-:Y:S01]  /*5640*/  IABS R21, R9 ;  /* 0x0000000900157213 */ /* 0x000fe20000000000 */
[----:B------:R-:W-:Y:S01]  /*5650*/  @!P5 IMAD.IADD R6, R6, 0x1, -R2 ;  /* 0x000000010606d824 */ /* 0x000fe200078e0a02 */
[----:B------:R-:W-:Y:S01]  /*5660*/  ISETP.GE.AND P4, PT, R12, RZ, PT ;  /* 0x000000ff0c00720c */ /* 0x000fe20003f86270 */
[----:B------:R1:W-:Y:S01]  /*5670*/  STL [R1+0xa0], R16 ;  /* 0x0000a01001007387 */ /* 0x0003e20000100800 */
[----:B------:R-:W-:Y:S01]  /*5680*/  IMAD.MOV R10, RZ, RZ, -R10 ;  /* 0x000000ffff0a7224 */ /* 0x000fe200078e0a0a */
[----:B------:R-:W-:Y:S01]  /*5690*/  ISETP.GE.AND P5, PT, R9, RZ, PT ;  /* 0x000000ff0900720c */ /* 0x000fe20003fa6270 */
[----:B------:R-:W-:Y:S01]  /*56a0*/  @!P0 IMAD.IADD R4, R4, 0x1, -R2 ;  /* 0x0000000104048824 */ /* 0x000fe200078e0a02 */
[----:B------:R2:W-:Y:S01]  /*56b0*/  STL [R1+0xa4], R7 ;  /* 0x0000a40701007387 */ /* 0x0005e20000100800 */
[C---:B------:R-:W-:Y:S01]  /*56c0*/  IMAD R19, R2.reuse, R10, R19 ;  /* 0x0000000a02137224 */ /* 0x040fe200078e0213 */
[----:B0-----:R-:W-:Y:S01]  /*56d0*/  IABS R22, R8 ;  /* 0x0000000800167213 */ /* 0x001fe20000000000 */
[----:B------:R-:W-:Y:S01]  /*56e0*/  IMAD.MOV.U32 R17, RZ, RZ, R6 ;  /* 0x000000ffff117224 */ /* 0x000fe200078e0006 */
[----:B------:R-:W-:Y:S01]  /*56f0*/  ISETP.GT.U32.AND P0, PT, R2, R4, PT ;  /* 0x000000040200720c */ /* 0x000fe20003f04070 */
[----:B------:R-:W-:Y:S01]  /*5700*/  IMAD.HI.U32 R12, R0, R21, RZ ;  /* 0x00000015000c7227 */ /* 0x000fe200078e00ff */
[----:B------:R-:W-:-:S02]  /*5710*/  LOP3.LUT R9, R3, 0x38, RZ, 0xfc, !PT ;  /* 0x0000003803097812 */ /* 0x000fc400078efcff */
[C---:B------:R-:W-:Y:S01]  /*5720*/  LOP3.LUT R18, R3.reuse, 0x6, RZ, 0xfc, !PT ;  /* 0x0000000603127812 */ /* 0x040fe200078efcff */
[----:B-1----:R-:W-:Y:S01]  /*5730*/  IMAD.MOV.U32 R16, RZ, RZ, R11 ;  /* 0x000000ffff107224 */ /* 0x002fe200078e000b */
[----:B------:R-:W-:Y:S01]  /*5740*/  LOP3.LUT R11, R3, 0x36, RZ, 0xfc, !PT ;  /* 0x00000036030b7812 */ /* 0x000fe200078efcff */
[----:B--2---:R-:W-:Y:S01]  /*5750*/  IMAD.HI.U32 R7, R0, R20, RZ ;  /* 0x0000001400077227 */ /* 0x004fe200078e00ff */
[----:B------:R-:W-:Y:S02]  /*5760*/  IABS R10, R9 ;  /* 0x00000009000a7213 */ /* 0x000fe40000000000 */
[----:B------:R-:W-:Y:S01]  /*5770*/  IABS R25, R11 ;  /* 0x0000000b00197213 */ /* 0x000fe20000000000 */
[----:B------:R-:W-:Y:S02]  /*5780*/  IMAD.MOV R7, RZ, RZ, -R7 ;  /* 0x000000ffff077224 */ /* 0x000fe400078e0a07 */
[----:B------:R-:W-:Y:S01]  /*5790*/  @!P3 IMAD.MOV R17, RZ, RZ, -R17 ;  /* 0x000000ffff11b224 */ /* 0x000fe200078e0a11 */
[C---:B------:R-:W-:Y:S01]  /*57a0*/  ISETP.GT.U32.AND P3, PT, R2.reuse, R19, PT ;  /* 0x000000130200720c */ /* 0x040fe20003f64070 */
[----:B------:R-:W-:-:S02]  /*57b0*/  IMAD R20, R2, R7, R20 ;  /* 0x0000000702147224 */ /* 0x000fc400078e0214 */
[----:B------:R-:W-:Y:S01]  /*57c0*/  IMAD.HI.U32 R7, R0, R22, RZ ;  /* 0x0000001600077227 */ /* 0x000fe200078e00ff */
[----:B------:R-:W-:Y:S03]  /*57d0*/  STL [R1+0x98], R17 ;  /* 0x0000981101007387 */ /* 0x000fe60000100800 */
[----:B------:R-:W-:Y:S01]  /*57e0*/  @!P6 IMAD.MOV R16, RZ, RZ, -R16 ;  /* 0x000000ffff10e224 */ /* 0x000fe200078e0a10 */
[C---:B------:R-:W-:Y:S01]  /*57f0*/  ISETP.GT.U32.AND P6, PT, R2.reuse, R20, PT ;  /* 0x000000140200720c */ /* 0x040fe20003fc4070 */
[----:B------:R-:W-:Y:S02]  /*5800*/  IMAD.MOV R12, RZ, RZ, -R12 ;  /* 0x000000ffff0c7224 */ /* 0x000fe400078e0a0c */
[----:B------:R-:W-:Y:S01]  /*5810*/  IMAD.MOV R7, RZ, RZ, -R7 ;  /* 0x000000ffff077224 */ /* 0x000fe200078e0a07 */
[----:B------:R0:W-:Y:S01]  /*5820*/  STL [R1+0x9c], R16 ;  /* 0x00009c1001007387 */ /* 0x0001e20000100800 */
[----:B------:R-:W-:-:S02]  /*5830*/  IMAD R21, R2, R12, R21 ;  /* 0x0000000c02157224 */ /* 0x000fc400078e0215 */
[----:B------:R-:W-:Y:S01]  /*5840*/  IMAD R22, R2, R7, R22 ;  /* 0x0000000702167224 */ /* 0x000fe200078e0216 */
[----:B------:R-:W-:Y:S01]  /*5850*/  LOP3.LUT R7, R3, 0x34, RZ, 0xfc, !PT ;  /* 0x0000003403077812 */ /* 0x000fe200078efcff */
[--C-:B------:R-:W-:Y:S01]  /*5860*/  @!P0 IMAD.IADD R4, R4, 0x1, -R2.reuse ;  /* 0x0000000104048824 */ /* 0x100fe200078e0a02 */
[C---:B------:R-:W-:Y:S01]  /*5870*/  ISETP.GT.U32.AND P0, PT, R2.reuse, R21, PT ;  /* 0x000000150200720c */ /* 0x040fe20003f04070 */
[--C-:B------:R-:W-:Y:S01]  /*5880*/  @!P3 IMAD.IADD R19, R19, 0x1, -R2.reuse ;  /* 0x000000011313b824 */ /* 0x100fe200078e0a02 */
[----:B------:R-:W-:Y:S01]  /*5890*/  ISETP.GT.U32.AND P3, PT, R2, R22, PT ;  /* 0x000000160200720c */ /* 0x000fe20003f64070 */
[----:B------:R-:W-:Y:S01]  /*58a0*/  @!P6 IMAD.IADD R20, R20, 0x1, -R2 ;  /* 0x000000011414e824 */ /* 0x000fe200078e0a02 */
[----:B------:R-:W-:Y:S01]  /*58b0*/  IABS R24, R7 ;  /* 0x0000000700187213 */ /* 0x000fe20000000000 */
[----:B0-----:R-:W-:Y:S01]  /*58c0*/  IMAD.MOV.U32 R16, RZ, RZ, R4 ;  /* 0x000000ffff107224 */ /* 0x001fe200078e0004 */
[----:B------:R-:W-:Y:S01]  /*58d0*/  ISETP.GT.U32.AND P6, PT, R2, R19, PT ;  /* 0x000000130200720c */ /* 0x000fe20003fc4070 */
[----:B------:R-:W-:Y:S01]  /*58e0*/  IMAD.HI.U32 R12, R0, R25, RZ ;  /* 0x00000019000c7227 */ /* 0x000fe200078e00ff */
[----:B------:R-:W-:-:S03]  /*58f0*/  LOP3.LUT R4, R3, 0x30, RZ, 0xfc, !PT ;  /* 0x0000003003047812 */ /* 0x000fc600078efcff */
[----:B------:R-:W-:Y:S01]  /*5900*/  @!P1 IMAD.MOV R16, RZ, RZ, -R16 ;  /* 0x000000ffff109224 */ /* 0x000fe200078e0a10 */
[----:B------:R-:W-:Y:S01]  /*5910*/  ISETP.GT.U32.AND P1, PT, R2, R20, PT ;  /* 0x000000140200720c */ /* 0x000fe20003f24070 */
[----:B------:R-:W-:-:S03]  /*5920*/  IMAD.HI.U32 R6, R0, R10, RZ ;  /* 0x0000000a00067227 */ /* 0x000fc600078e00ff */
[----:B------:R0:W-:Y:S01]  /*5930*/  STL [R1+0xc0], R16 ;  /* 0x0000c01001007387 */ /* 0x0001e20000100800 */
[----:B------:R-:W-:Y:S02]  /*5940*/  IMAD.MOV R12, RZ, RZ, -R12 ;  /* 0x000000ffff0c7224 */ /* 0x000fe400078e0a0c */
[--C-:B------:R-:W-:Y:S02]  /*5950*/  @!P0 IMAD.IADD R21, R21, 0x1, -R2.reuse ;  /* 0x0000000115158824 */ /* 0x100fe400078e0a02 */
[----:B------:R-:W-:Y:S02]  /*5960*/  @!P3 IMAD.IADD R22, R22, 0x1, -R2 ;  /* 0x000000011616b824 */ /* 0x000fe400078e0a02 */
[----:B------:R-:W-:Y:S01]  /*5970*/  IMAD.MOV R6, RZ, RZ, -R6 ;  /* 0x000000ffff067224 */ /* 0x000fe200078e0a06 */
[C---:B------:R-:W-:Y:S01]  /*5980*/  ISETP.GT.U32.AND P0, PT, R2.reuse, R21, PT ;  /* 0x000000150200720c */ /* 0x040fe20003f04070 */
[C---:B------:R-:W-:Y:S01]  /*5990*/  IMAD R25, R2.reuse, R12, R25 ;  /* 0x0000000c02197224 */ /* 0x040fe200078e0219 */
[C---:B------:R-:W-:Y:S01]  /*59a0*/  ISETP.GT.U32.AND P3, PT, R2.reuse, R22, PT ;  /* 0x000000160200720c */ /* 0x040fe20003f64070 */
[----:B------:R-:W-:Y:S01]  /*59b0*/  IMAD R10, R2, R6, R10 ;  /* 0x00000006020a7224 */ /* 0x000fe200078e020a */
[----:B------:R-:W-:Y:S01]  /*59c0*/  LOP3.LUT R6, R3, 0x32, RZ, 0xfc, !PT ;  /* 0x0000003203067812 */ /* 0x000fe200078efcff */
[----:B------:R-:W-:-:S03]  /*59d0*/  IMAD.HI.U32 R12, R0, R24, RZ ;  /* 0x00000018000c7227 */ /* 0x000fc600078e00ff */
[----:B------:R-:W-:Y:S01]  /*59e0*/  IABS R23, R6 ;  /* 0x0000000600177213 */ /* 0x000fe20000000000 */
[----:B------:R-:W-:Y:S01]  /*59f0*/  @!P1 IMAD.IADD R20, R20, 0x1, -R2 ;  /* 0x0000000114149824 */ /* 0x000fe200078e0a02 */
[C---:B------:R-:W-:Y:S01]  /*5a00*/  ISETP.GT.U32.AND P1, PT, R2.reuse, R25, PT ;  /* 0x000000190200720c */ /* 0x040fe20003f24070 */
[----:B------:R-:W-:Y:S02]  /*5a10*/  IMAD.MOV R12, RZ, RZ, -R12 ;  /* 0x000000ffff0c7224 */ /* 0x000fe400078e0a0c */
[----:B------:R-:W-:Y:S01]  /*5a20*/  @!P6 IMAD.IADD R19, R19, 0x1, -R2 ;  /* 0x000000011313e824 */ /* 0x000fe200078e0a02 */
[C---:B------:R-:W-:Y:S01]  /*5a30*/  ISETP.GT.U32.AND P6, PT, R2.reuse, R10, PT ;  /* 0x0000000a0200720c */ /* 0x040fe20003fc4070 */
[----:B------:R-:W-:Y:S01]  /*5a40*/  IMAD R24, R2, R12, R24 ;  /* 0x0000000c02187224 */ /* 0x000fe200078e0218 */
[----:B------:R-:W-:Y:S01]  /*5a50*/  IABS R12, R4 ;  /* 0x00000004000c7213 */ /* 0x000fe20000000000 */
[----:B------:R-:W-:-:S04]  /*5a60*/  IMAD.HI.U32 R26, R0, R23, RZ ;  /* 0x00000017001a7227 */ /* 0x000fc800078e00ff */
[--C-:B------:R-:W-:Y:S01]  /*5a70*/  @!P0 IMAD.IADD R21, R21, 0x1, -R2.reuse ;  /* 0x0000000115158824 */ /* 0x100fe200078e0a02 */
[----:B------:R-:W-:Y:S01]  /*5a80*/  ISETP.GE.AND P0, PT, R8, RZ, PT ;  /* 0x000000ff0800720c */ /* 0x000fe20003f06270 */
[----:B------:R-:W-:Y:S01]  /*5a90*/  @!P3 IMAD.IADD R22, R22, 0x1, -R2 ;  /* 0x000000011616b824 */ /* 0x000fe200078e0a02 */
[C---:B------:R-:W-:Y:S01]  /*5aa0*/  ISETP.GT.U32.AND P3, PT, R2.reuse, R24, PT ;  /* 0x000000180200720c */ /* 0x040fe20003f64070 */
[----:B------:R-:W-:Y:S01]  /*5ab0*/  IMAD.MOV R26, RZ, RZ, -R26 ;  /* 0x000000ffff1a7224 */ /* 0x000fe200078e0a1a */
[----:B------:R-:W-:Y:S01]  /*5ac0*/  LOP3.LUT R8, R3, 0x2e, RZ, 0xfc, !PT ;  /* 0x0000002e03087812 */ /* 0x000fe200078efcff */
[----:B------:R-:W-:Y:S01]  /*5ad0*/  @!P1 IMAD.IADD R25, R25, 0x1, -R2 ;  /* 0x0000000119199824 */ /* 0x000fe200078e0a02 */
[----:B------:R-:W-:Y:S01]  /*5ae0*/  ISETP.GE.AND P1, PT, R11, RZ, PT ;  /* 0x000000ff0b00720c */ /* 0x000fe20003f26270 */
[----:B------:R-:W-:Y:S02]  /*5af0*/  IMAD R11, R2, R26, R23 ;  /* 0x0000001a020b7224 */ /* 0x000fe400078e0217 */
[----:B------:R-:W-:-:S04]  /*5b00*/  IMAD.HI.U32 R23, R0, R12, RZ ;  /* 0x0000000c00177227 */ /* 0x000fc800078e00ff */
[----:B------:R-:W-:Y:S01]  /*5b10*/  @!P4 IMAD.MOV R20, RZ, RZ, -R20 ;  /* 0x000000ffff14c224 */ /* 0x000fe200078e0a14 */
[----:B------:R-:W-:Y:S01]  /*5b20*/  ISETP.GT.U32.AND P4, PT, R2, R25, PT ;  /* 0x000000190200720c */ /* 0x000fe20003f84070 */
[--C-:B------:R-:W-:Y:S01]  /*5b30*/  @!P6 IMAD.IADD R10, R10, 0x1, -R2.reuse ;  /* 0x000000010a0ae824 */ /* 0x100fe200078e0a02 */
[----:B------:R-:W-:Y:S01]  /*5b40*/  IADD3 R23, PT, PT, -R23, RZ, RZ ;  /* 0x000000ff17177210 */ /* 0x000fe20007ffe1ff */
[----:B------:R-:W-:Y:S01]  /*5b50*/  @!P3 IMAD.IADD R24, R24, 0x1, -R2 ;  /* 0x000000011818b824 */ /* 0x000fe200078e0a02 */
[----:B------:R-:W-:Y:S01]  /*5b60*/  ISETP.GE.AND P6, PT, R9, RZ, PT ;  /* 0x000000ff0900720c */ /* 0x000fe20003fc6270 */
[----:B------:R-:W-:Y:S01]  /*5b70*/  @!P2 IMAD.MOV R19, RZ, RZ, -R19 ;  /* 0x000000ffff13a224 */ /* 0x000fe200078e0a13 */
[C---:B------:R-:W-:Y:S01]  /*5b80*/  ISETP.GT.U32.AND P2, PT, R2.reuse, R10, PT ;  /* 0x0000000a0200720c */ /* 0x040fe20003f44070 */
[----:B------:R-:W-:Y:S01]  /*5b90*/  @!P0 IMAD.MOV R22, RZ, RZ, -R22 ;  /* 0x000000ffff168224 */ /* 0x000fe200078e0a16 */
[----:B------:R-:W-:Y:S01]  /*5ba0*/  ISETP.GE.AND P0, PT, R7, RZ, PT ;  /* 0x000000ff0700720c */ /* 0x000fe20003f06270 */
[----:B------:R-:W-:Y:S01]  /*5bb0*/  @!P5 IMAD.MOV R21, RZ, RZ, -R21 ;  /* 0x000000ffff15d224 */ /* 0x000fe200078e0a15 */
[C---:B------:R-:W-:Y:S01]  /*5bc0*/  ISETP.GT.U32.AND P5, PT, R2.reuse, R11, PT ;  /* 0x0000000b0200720c */ /* 0x040fe20003fa4070 */
[C---:B------:R-:W-:Y:S01]  /*5bd0*/  IMAD R7, R2.reuse, R23, R12 ;  /* 0x0000001702077224 */ /* 0x040fe200078e020c */
[C---:B------:R-:W-:Y:S01]  /*5be0*/  ISETP.GT.U32.AND P3, PT, R2.reuse, R24, PT ;  /* 0x000000180200720c */ /* 0x040fe20003f64070 */
[--C-:B------:R-:W-:Y:S01]  /*5bf0*/  @!P4 IMAD.IADD R25, R25, 0x1, -R2.reuse ;  /* 0x000000011919c824 */ /* 0x100fe200078e0a02 */
[----:B------:R-:W-:Y:S01]  /*5c00*/  IABS R9, R8 ;  /* 0x0000000800097213 */ /* 0x000fe20000000000 */
[----:B------:R-:W-:Y:S01]  /*5c10*/  STL [R1+0x758], R19 ;  /* 0x0007581301007387 */ /* 0x000fe20000100800 */
[----:B------:R-:W-:Y:S01]  /*5c20*/  ISETP.GT.U32.AND P4, PT, R2, R7, PT ;  /* 0x000000070200720c */ /* 0x000fe20003f84070 */
[----:B------:R-:W-:Y:S01]  /*5c30*/  IMAD.MOV.U32 R17, RZ, RZ, R25 ;  /* 0x000000ffff117224 */ /* 0x000fe200078e0019 */
[C---:B------:R-:W-:Y:S01]  /*5c40*/  LOP3.LUT R23, R3.reuse, 0x2a, RZ, 0xfc, !PT ;  /* 0x0000002a03177812 */ /* 0x040fe200078efcff */
[----:B------:R-:W-:Y:S01]  /*5c50*/  IMAD.HI.U32 R12, R0, R9, RZ ;  /* 0x00000009000c7227 */ /* 0x000fe200078e00ff */
[----:B------:R-:W-:Y:S03]  /*5c60*/  STL [R1+0x75c], R20 ;  /* 0x00075c1401007387 */ /* 0x000fe60000100800 */
[----:B------:R-:W-:Y:S01]  /*5c70*/  @!P2 IMAD.IADD R10, R10, 0x1, -R2 ;  /* 0x000000010a0aa824 */ /* 0x000fe200078e0a02 */
[----:B------:R-:W-:Y:S01]  /*5c80*/  ISETP.GE.AND P2, PT, R6, RZ, PT ;  /* 0x000000ff0600720c */ /* 0x000fe20003f46270 */
[----:B------:R-:W-:Y:S01]  /*5c90*/  IMAD.MOV R12, RZ, RZ, -R12 ;  /* 0x000000ffff0c7224 */ /* 0x000fe200078e0a0c */
[----:B------:R-:W-:Y:S01]  /*5ca0*/  LOP3.LUT R6, R3, 0x2c, RZ, 0xfc, !PT ;  /* 0x0000002c03067812 */ /* 0x000fe200078efcff */
[--C-:B------:R-:W-:Y:S01]  /*5cb0*/  @!P5 IMAD.IADD R11, R11, 0x1, -R2.reuse ;  /* 0x000000010b0bd824 */ /* 0x100fe200078e0a02 */
[----:B------:R-:W-:Y:S01]  /*5cc0*/  ISETP.GE.AND P5, PT, R8, RZ, PT ;  /* 0x000000ff0800720c */ /* 0x000fe20003fa6270 */
[----:B------:R-:W-:Y:S01]  /*5cd0*/  @!P3 IMAD.IADD R24, R24, 0x1, -R2 ;  /* 0x000000011818b824 */ /* 0x000fe200078e0a02 */
[----:B------:R-:W-:Y:S01]  /*5ce0*/  ISETP.GE.AND P3, PT, R4, RZ, PT ;  /* 0x000000ff0400720c */ /* 0x000fe20003f66270 */
[----:B0-----:R-:W-:Y:S01]  /*5cf0*/  IMAD.MOV.U32 R16, RZ, RZ, R10 ;  /* 0x000000ffff107224 */ /* 0x001fe200078e000a */
[----:B------:R-:W-:Y:S01]  /*5d00*/  IABS R4, R6 ;  /* 0x0000000600047213 */ /* 0x000fe20000000000 */
[C---:B------:R-:W-:Y:S01]  /*5d10*/  IMAD R8, R2.reuse, R12, R9 ;  /* 0x0000000c02087224 */ /* 0x040fe200078e0209 */
[----:B------:R-:W-:Y:S01]  /*5d20*/  STL [R1+0x760], R21 ;  /* 0x0007601501007387 */ /* 0x000fe20000100800 */
[----:B------:R-:W-:Y:S01]  /*5d30*/  @!P4 IMAD.IADD R7, R7, 0x1, -R2 ;  /* 0x000000010707c824 */ /* 0x000fe200078e0a02 */
[C---:B------:R-:W-:Y:S01]  /*5d40*/  ISETP.GT.U32.AND P4, PT, R2.reuse, R11, PT ;  /* 0x0000000b0200720c */ /* 0x040fe20003f84070 */
[----:B------:R-:W-:Y:S01]  /*5d50*/  @!P6 IMAD.MOV R16, RZ, RZ, -R16 ;  /* 0x000000ffff10e224 */ /* 0x000fe200078e0a10 */
[----:B------:R0:W-:Y:S01]  /*5d60*/  STL [R1+0x764], R22 ;  /* 0x0007641601007387 */ /* 0x0001e20000100800 */
[----:B------:R-:W-:Y:S01]  /*5d70*/  @!P1 IMAD.MOV R17, RZ, RZ, -R17 ;  /* 0x000000ffff119224 */ /* 0x000fe200078e0a11 */
[----:B------:R-:W-:Y:S01]  /*5d80*/  ISETP.GT.U32.AND P1, PT, R2, R8, PT ;  /* 0x000000080200720c */ /* 0x000fe20003f24070 */
[----:B------:R-:W-:Y:S01]  /*5d90*/  IMAD.MOV.U32 R9, RZ, RZ, R4 ;  /* 0x000000ffff097224 */ /* 0x000fe200078e0004 */
[----:B------:R1:W-:Y:S01]  /*5da0*/  STL [R1+0x34], R16 ;  /* 0x0000341001007387 */ /* 0x0003e20000100800 */
[----:B------:R-:W-:-:S02]  /*5db0*/  LOP3.LUT R4, R3, 0x28, RZ, 0xfc, !PT ;  /* 0x0000002803047812 */ /* 0x000fc400078efcff */
[----:B------:R-:W-:Y:S01]  /*5dc0*/  IMAD.HI.U32 R10, R0, R9, RZ ;  /* 0x00000009000a7227 */ /* 0x000fe200078e00ff */
[----:B------:R-:W-:Y:S01]  /*5dd0*/  STL [R1+0x40], R17 ;  /* 0x0000401101007387 */ /* 0x000fe20000100800 */
[----:B------:R-:W-:Y:S02]  /*5de0*/  IABS R12, R23 ;  /* 0x00000017000c7213 */ /* 0x000fe40000000000 */
[----:B------:R-:W-:Y:S01]  /*5df0*/  IMAD.MOV R10, RZ, RZ, -R10 ;  /* 0x000000ffff0a7224 */ /* 0x000fe200078e0a0a */
[C---:B------:R-:W-:Y:S01]  /*5e00*/  ISETP.GT.U32.AND P6, PT, R2.reuse, R7, PT ;  /* 0x000000070200720c */ /* 0x040fe20003fc4070 */
[----:B------:R-:W-:Y:S01]  /*5e10*/  @!P4 IMAD.IADD R11, R11, 0x1, -R2 ;  /* 0x000000010b0bc824 */ /* 0x000fe200078e0a02 */
[C---:B0-----:R-:W-:Y:S01]  /*5e20*/  LOP3.LUT R22, R3.reuse, 0xe, RZ, 0xfc, !PT ;  /* 0x0000000e03167812 */ /* 0x041fe200078efcff */
[----:B-1----:R-:W-:Y:S01]  /*5e30*/  IMAD.MOV.U32 R16, RZ, RZ, R24 ;  /* 0x000000ffff107224 */ /* 0x002fe200078e0018 */
[C---:B------:R-:W-:Y:S01]  /*5e40*/  LOP3.LUT R21, R3.reuse, 0xc, RZ, 0xfc, !PT ;  /* 0x0000000c03157812 */ /* 0x040fe200078efcff */
[----:B------:R-:W-:Y:S01]  /*5e50*/  IMAD R9, R2, R10, R9 ;  /* 0x0000000a02097224 */ /* 0x000fe200078e0209 */
[----:B------:R-:W-:Y:S01]  /*5e60*/  LOP3.LUT R20, R3, 0xa, RZ, 0xfc, !PT ;  /* 0x0000000a03147812 */ /* 0x000fe200078efcff */
[----:B------:R-:W-:Y:S01]  /*5e70*/  @!P0 IMAD.MOV R16, RZ, RZ, -R16 ;  /* 0x000000ffff108224 */ /* 0x000fe200078e0a10 */
[----:B------:R-:W-:Y:S01]  /*5e80*/  ISETP.GE.AND P0, PT, R6, RZ, PT ;  /* 0x000000ff0600720c */ /* 0x000fe20003f06270 */
[----:B------:R-:W-:Y:S01]  /*5e90*/  @!P1 IMAD.IADD R8, R8, 0x1, -R2 ;  /* 0x0000000108089824 */ /* 0x000fe200078e0a02 */
[----:B------:R-:W-:Y:S01]  /*5ea0*/  ISETP.GT.U32.AND P4, PT, R2, R9, PT ;  /* 0x000000090200720c */ /* 0x000fe20003f84070 */
[----:B------:R-:W-:Y:S01]  /*5eb0*/  IMAD.HI.U32 R10, R0, R12, RZ ;  /* 0x0000000c000a7227 */ /* 0x000fe200078e00ff */
[----:B------:R0:W-:Y:S01]  /*5ec0*/  STL [R1+0x48], R16 ;  /* 0x0000481001007387 */ /* 0x0001e20000100800 */
[----:B------:R-:W-:-:S02]  /*5ed0*/  IABS R6, R4 ;  /* 0x0000000400067213 */ /* 0x000fc40000000000 */
[----:B------:R-:W-:Y:S01]  /*5ee0*/  ISETP.GE.AND P1, PT, R4, RZ, PT ;  /* 0x000000ff0400720c */ /* 0x000fe20003f26270 */
[----:B------:R-:W-:Y:S01]  /*5ef0*/  IMAD.MOV R10, RZ, RZ, -R10 ;  /* 0x000000ffff0a7224 */ /* 0x000fe200078e0a0a */
[----:B------:R-:W-:Y:S01]  /*5f00*/  LOP3.LUT R19, R3, 0x8, RZ, 0xfc, !PT ;  /* 0x0000000803137812 */ /* 0x000fe200078efcff */
[----:B------:R-:W-:-:S04]  /*5f10*/  IMAD.HI.U32 R4, R0, R6, RZ ;  /* 0x0000000600047227 */ /* 0x000fc800078e00ff */
[----:B0-----:R-:W-:Y:S01]  /*5f20*/  IMAD.MOV.U32 R16, RZ, RZ, R11 ;  /* 0x000000ffff107224 */ /* 0x001fe200078e000b */
[----:B------:R-:W-:Y:S01]  /*5f30*/  LOP3.LUT R11, R3, 0x24, RZ, 0xfc, !PT ;  /* 0x00000024030b7812 */ /* 0x000fe200078efcff */
[----:B------:R-:W-:Y:S02]  /*5f40*/  @!P4 IMAD.IADD R9, R9, 0x1, -R2 ;  /* 0x000000010909c824 */ /* 0x000fe400078e0a02 */
[----:B------:R-:W-:Y:S01]  /*5f50*/  @!P2 IMAD.MOV R16, RZ, RZ, -R16 ;  /* 0x000000ffff10a224 */ /* 0x000fe200078e0a10 */
[C---:B------:R-:W-:Y:S01]  /*5f60*/  ISETP.GT.U32.AND P2, PT, R2.reuse, R8, PT ;  /* 0x000000080200720c */ /* 0x040fe20003f44070 */
[C---:B------:R-:W-:Y:S01]  /*5f70*/  IMAD R12, R2.reuse, R10, R12 ;  /* 0x0000000a020c7224 */ /* 0x040fe200078e020c */
[C---:B------:R-:W-:Y:S01]  /*5f80*/  ISETP.GT.U32.AND P4, PT, R2.reuse, R9, PT ;  /* 0x000000090200720c */ /* 0x040fe20003f84070 */
[----:B------:R-:W-:Y:S01]  /*5f90*/  IMAD.MOV R4, RZ, RZ, -R4 ;  /* 0x000000ffff047224 */ /* 0x000fe200078e0a04 */
[----:B------:R0:W-:Y:S01]  /*5fa0*/  STL [R1+0x4c], R16 ;  /* 0x00004c1001007387 */ /* 0x0001e20000100800 */
[----:B------:R-:W-:Y:S01]  /*5fb0*/  @!P6 IMAD.IADD R7, R7, 0x1, -R2 ;  /* 0x000000010707e824 */ /* 0x000fe200078e0a02 */
[C---:B------:R-:W-:Y:S01]  /*5fc0*/  LOP3.LUT R10, R3.reuse, 0x26, RZ, 0xfc, !PT ;  /* 0x00000026030a7812 */ /* 0x040fe200078efcff */
[----:B------:R-:W-:Y:S01]  /*5fd0*/  IMAD R6, R2, R4, R6 ;  /* 0x0000000402067224 */ /* 0x000fe200078e0206 */
[----:B------:R-:W-:Y:S01]  /*5fe0*/  LOP3.LUT R4, R3, 0x22, RZ, 0xfc, !PT ;  /* 0x0000002203047812 */ /* 0x000fe200078efcff */
[----:B------:R-:W-:Y:S01]  /*5ff0*/  @!P3 IMAD.MOV R7, RZ, RZ, -R7 ;  /* 0x000000ffff07b224 */ /* 0x000fe200078e0a07 */
[----:B------:R-:W-:-:S02]  /*6000*/  ISETP.GE.AND P6, PT, R23, RZ, PT ;  /* 0x000000ff1700720c */ /* 0x000fc40003fc6270 */
[----:B------:R-:W-:Y:S01]  /*6010*/  IABS R23, R4 ;  /* 0x0000000400177213 */ /* 0x000fe20000000000 */
[--C-:B------:R-:W-:Y:S01]  /*6020*/  @!P2 IMAD.IADD R8, R8, 0x1, -R2.reuse ;  /* 0x000000010808a824 */ /* 0x100fe200078e0a02 */
[----:B------:R-:W-:Y:S01]  /*6030*/  ISETP.GT.U32.AND P2, PT, R2, R12, PT ;  /* 0x0000000c0200720c */ /* 0x000fe20003f44070 */
[----:B------:R1:W-:Y:S01]  /*6040*/  STL [R1+0x68], R7 ;  /* 0x0000680701007387 */ /* 0x0003e20000100800 */
[----:B------:R-:W-:Y:S01]  /*6050*/  @!P4 IMAD.IADD R9, R9, 0x1, -R2 ;  /* 0x000000010909c824 */ /* 0x000fe200078e0a02 */
[----:B------:R-:W-:Y:S01]  /*6060*/  ISETP.GE.AND P3, PT, R10, RZ, PT ;  /* 0x000000ff0a00720c */ /* 0x000fe20003f66270 */
[----:B0-----:R-:W-:Y:S01]  /*6070*/  IMAD.MOV.U32 R16, RZ, RZ, R8 ;  /* 0x000000ffff107224 */ /* 0x001fe200078e0008 */
[----:B------:R-:W-:Y:S02]  /*6080*/  IABS R10, R10 ;  /* 0x0000000a000a7213 */ /* 0x000fe40000000000 */
[----:B------:R-:W-:Y:S01]  /*6090*/  ISETP.GE.AND P4, PT, R11, RZ, PT ;  /* 0x000000ff0b00720c */ /* 0x000fe20003f86270 */
[----:B------:R-:W-:Y:S01]  /*60a0*/  @!P5 IMAD.MOV R16, RZ, RZ, -R16 ;  /* 0x000000ffff10d224 */ /* 0x000fe200078e0a10 */
[----:B------:R-:W-:Y:S01]  /*60b0*/  ISETP.GT.U32.AND P5, PT, R2, R6, PT ;  /* 0x000000060200720c */ /* 0x000fe20003fa4070 */
[----:B------:R-:W-:Y:S01]  /*60c0*/  IMAD.HI.U32 R8, R0, R10, RZ ;  /* 0x0000000a00087227 */ /* 0x000fe200078e00ff */
[----:B-1----:R-:W-:-:S02]  /*60d0*/  IABS R7, R11 ;  /* 0x0000000b00077213 */ /* 0x002fc40000000000 */
[----:B------:R0:W-:Y:S01]  /*60e0*/  STL [R1+0x60], R16 ;  /* 0x0000601001007387 */ /* 0x0001e20000100800 */
[----:B------:R-:W-:Y:S01]  /*60f0*/  @!P2 IMAD.IADD R12, R12, 0x1, -R2 ;  /* 0x000000010c0ca824 */ /* 0x000fe200078e0a02 */
[----:B------:R-:W-:Y:S01]  /*6100*/  LOP3.LUT R11, R3, 0x1e, RZ, 0xfc, !PT ;  /* 0x0000001e030b7812 */ /* 0x000fe200078efcff */
[----:B------:R-:W-:-:S03]  /*6110*/  IMAD.MOV R8, RZ, RZ, -R8 ;  /* 0x000000ffff087224 */ /* 0x000fc600078e0a08 */
[C---:B------:R-:W-:Y:S01]  /*6120*/  ISETP.GT.U32.AND P2, PT, R2.reuse, R12, PT ;  /* 0x0000000c0200720c */ /* 0x040fe20003f44070 */
[----:B------:R-:W-:Y:S01]  /*6130*/  IMAD R10, R2, R8, R10 ;  /* 0x00000008020a7224 */ /* 0x000fe200078e020a */
[----:B------:R-:W-:Y:S01]  /*6140*/  LOP3.LUT R8, R3, 0x1c, RZ, 0xfc, !PT ;  /* 0x0000001c03087812 */ /* 0x000fe200078efcff */
[----:B------:R-:W-:Y:S01]  /*6150*/  @!P5 IMAD.IADD R6, R6, 0x1, -R2 ;  /* 0x000000010606d824 */ /* 0x000fe200078e0a02 */
[----:B------:R-:W-:Y:S01]  /*6160*/  IABS R25, R11 ;  /* 0x0000000b00197213 */ /* 0x000fe20000000000 */
[----:B0-----:R-:W-:Y:S01]  /*6170*/  IMAD.MOV.U32 R16, RZ, RZ, R9 ;  /* 0x000000ffff107224 */ /* 0x001fe200078e0009 */
[----:B------:R-:W-:Y:S01]  /*6180*/  IABS R26, R8 ;  /* 0x00000008001a7213 */ /* 0x000fe20000000000 */
[----:B------:R-:W-:Y:S01]  /*6190*/  IMAD.HI.U32 R9, R0, R7, RZ ;  /* 0x0000000700097227 */ /* 0x000fe200078e00ff */
[----:B------:R-:W-:-:S03]  /*61a0*/  ISETP.GT.U32.AND P5, PT, R2, R6, PT ;  /* 0x000000060200720c */ /* 0x000fc60003fa4070 */
[----:B------:R-:W-:Y:S01]  /*61b0*/  @!P0 IMAD.MOV R16, RZ, RZ, -R16 ;  /* 0x000000ffff108224 */ /* 0x000fe200078e0a10 */
[----:B------:R-:W-:Y:S01]  /*61c0*/  ISETP.GE.AND P0, PT, R4, RZ, PT ;  /* 0x000000ff0400720c */ /* 0x000fe20003f06270 */
[----:B------:R-:W-:Y:S01]  /*61d0*/  IMAD.MOV R4, RZ, RZ, -R9 ;  /* 0x000000ffff047224 */ /* 0x000fe200078e0a09 */
[----:B------:R-:W-:Y:S01]  /*61e0*/  LOP3.LUT R9, R3, 0x20, RZ, 0xfc, !PT ;  /* 0x0000002003097812 */ /* 0x000fe200078efcff */
[----:B------:R-:W-:Y:S01]  /*61f0*/  @!P2 IMAD.IADD R12, R12, 0x1, -R2 ;  /* 0x000000010c0ca824 */ /* 0x000fe200078e0a02 */
[C---:B------:R-:W-:Y:S01]  /*6200*/  ISETP.GT.U32.AND P2, PT, R2.reuse, R10, PT ;  /* 0x0000000a0200720c */ /* 0x040fe20003f44070 */
[----:B------:R-:W-:Y:S01]  /*6210*/  IMAD R7, R2, R4, R7 ;  /* 0x0000000402077224 */ /* 0x000fe200078e0207 */
[----:B------:R0:W-:Y:S01]  /*6220*/  STL [R1+0x5c], R16 ;  /* 0x00005c1001007387 */ /* 0x0001e20000100800 */
[----:B------:R-:W-:Y:S01]  /*6230*/  IMAD.HI.U32 R4, R0, R23, RZ ;  /* 0x0000001700047227 */ /* 0x000fe200078e00ff */
[----:B------:R-:W-:-:S03]  /*6240*/  IABS R24, R9 ;  /* 0x0000000900187213 */ /* 0x000fc60000000000 */
[----:B------:R-:W-:Y:S02]  /*6250*/  IMAD.MOV R4, RZ, RZ, -R4 ;  /* 0x000000ffff047224 */ /* 0x000fe400078e0a04 */
[----:B------:R-:W-:Y:S01]  /*6260*/  @!P5 IMAD.IADD R6, R6, 0x1, -R2 ;  /* 0x000000010606d824 */ /* 0x000fe200078e0a02 */
[C---:B------:R-:W-:Y:S01]  /*6270*/  ISETP.GT.U32.AND P5, PT, R2.reuse, R7, PT ;  /* 0x000000070200720c */ /* 0x040fe20003fa4070 */
[C---:B------:R-:W-:Y:S02]  /*6280*/  IMAD R23, R2.reuse, R4, R23 ;  /* 0x0000000402177224 */ /* 0x040fe400078e0217 */
[----:B------:R-:W-:Y:S02]  /*6290*/  IMAD.MOV.U32 R17, RZ, RZ, R12 ;  /* 0x000000ffff117224 */ /* 0x000fe400078e000c */
[----:B0-----:R-:W-:Y:S01]  /*62a0*/  IMAD.MOV.U32 R16, RZ, RZ, R6 ;  /* 0x000000ffff107224 */ /* 0x001fe200078e0006 */
[----:B------:R-:W-:Y:S01]  /*62b0*/  LOP3.LUT R6, R3, 0x16, RZ, 0xfc, !PT ;  /* 0x0000001603067812 */ /* 0x000fe200078efcff */
[----:B------:R-:W-:Y:S01]  /*62c0*/  @!P6 IMAD.MOV R17, RZ, RZ, -R17 ;  /* 0x000000ffff11e224 */ /* 0x000fe200078e0a11 */
[----:B------:R-:W-:Y:S01]  /*62d0*/  ISETP.GT.U32.AND P6, PT, R2, R23, PT ;  /* 0x000000170200720c */ /* 0x000fe20003fc4070 */
[----:B------:R-:W-:Y:S01]  /*62e0*/  @!P2 IMAD.IADD R10, R10, 0x1, -R2 ;  /* 0x000000010a0aa824 */ /* 0x000fe200078e0a02 */
[----:B------:R-:W-:Y:S01]  /*62f0*/  ISETP.GE.AND P2, PT, R9, RZ, PT ;  /* 0x000000ff0900720c */ /* 0x000fe20003f46270 */
[----:B------:R-:W-:Y:S01]  /*6300*/  IMAD.HI.U32 R12, R0, R25, RZ ;  /* 0x00000019000c7227 */ /* 0x000fe200078e00ff */
[----:B------:R0:W-:Y:S01]  /*6310*/  STL [R1+0x44], R17 ;  /* 0x0000441101007387 */ /* 0x0001e20000100800 */
[----:B------:R-:W-:-:S02]  /*6320*/  IABS R29, R6 ;  /* 0x00000006001d7213 */ /* 0x000fc40000000000 */
[----:B------:R-:W-:Y:S02]  /*6330*/  @!P5 IMAD.IADD R7, R7, 0x1, -R2 ;  /* 0x000000010707d824 */ /* 0x000fe400078e0a02 */
[----:B------:R-:W-:Y:S01]  /*6340*/  @!P1 IMAD.MOV R16, RZ, RZ, -R16 ;  /* 0x000000ffff109224 */ /* 0x000fe200078e0a10 */
[C---:B------:R-:W-:Y:S01]  /*6350*/  ISETP.GT.U32.AND P1, PT, R2.reuse, R10, PT ;  /* 0x0000000a0200720c */ /* 0x040fe20003f24070 */
[----:B------:R-:W-:Y:S01]  /*6360*/  IMAD.MOV R12, RZ, RZ, -R12 ;  /* 0x000000ffff0c7224 */ /* 0x000fe200078e0a0c */
[----:B------:R-:W-:Y:S01]  /*6370*/  ISETP.GT.U32.AND P5, PT, R2, R7, PT ;  /* 0x000000070200720c */ /* 0x000fe20003fa4070 */
[----:B------:R-:W-:Y:S01]  /*6380*/  @!P6 IMAD.IADD R23, R23, 0x1, -R2 ;  /* 0x000000011717e824 */ /* 0x000fe200078e0a02 */
[----:B------:R1:W-:Y:S01]  /*6390*/  STL [R1+0x3c], R16 ;  /* 0x00003c1001007387 */ /* 0x0003e20000100800 */
[----:B------:R-:W-:Y:S01]  /*63a0*/  IMAD.HI.U32 R9, R0, R26, RZ ;  /* 0x0000001a00097227 */ /* 0x000fe200078e00ff */
[----:B0-----:R-:W-:Y:S02]  /*63b0*/  IABS R17, R18 ;  /* 0x0000001200117213 */ /* 0x001fe40000000000 */
[----:B------:R-:W-:Y:S01]  /*63c0*/  ISETP.GT.U32.AND P6, PT, R2, R23, PT ;  /* 0x000000170200720c */ /* 0x000fe20003fc4070 */
[----:B------:R-:W-:-:S04]  /*63d0*/  IMAD.HI.U32 R4, R0, R24, RZ ;  /* 0x0000001800047227 */ /* 0x000fc800078e00ff */
[C---:B------:R-:W-:Y:S01]  /*63e0*/  IMAD R25, R2.reuse, R12, R25 ;  /* 0x0000000c02197224 */ /* 0x040fe200078e0219 */
[----:B------:R-:W-:Y:S01]  /*63f0*/  LOP3.LUT R12, R3, 0x1a, RZ, 0xfc, !PT ;  /* 0x0000001a030c7812 */ /* 0x000fe200078efcff */
[----:B------:R-:W-:Y:S02]  /*6400*/  IMAD.MOV R9, RZ, RZ, -R9 ;  /* 0x000000ffff097224 */ /* 0x000fe400078e0a09 */
[----:B------:R-:W-:Y:S01]  /*6410*/  IMAD.MOV R4, RZ, RZ, -R4 ;  /* 0x000000ffff047224 */ /* 0x000fe200078e0a04 */
[----:B------:R-:W-:Y:S01]  /*6420*/  IABS R27, R12 ;  /* 0x0000000c001b7213 */ /* 0x000fe20000000000 */
[C---:B------:R-:W-:Y:S02]  /*6430*/  IMAD R26, R2.reuse, R9, R26 ;  /* 0x00000009021a7224 */ /* 0x040fe400078e021a */
[----:B------:R-:W-:Y:S01]  /*6440*/  @!P5 IMAD.IADD R7, R7, 0x1, -R2 ;  /* 0x000000010707d824 */ /* 0x000fe200078e0a02 */
[C---:B------:R-:W-:Y:S01]  /*6450*/  ISETP.GT.U32.AND P5, PT, R2.reuse, R25, PT ;  /* 0x000000190200720c */ /* 0x040fe20003fa4070 */
[C---:B------:R-:W-:Y:S01]  /*6460*/  IMAD R24, R2.reuse, R4, R24 ;  /* 0x0000000402187224 */ /* 0x040fe200078e0218 */
[----:B------:R-:W-:Y:S01]  /*6470*/  LOP3.LUT R4, R3, 0x18, RZ, 0xfc, !PT ;  /* 0x0000001803047812 */ /* 0x000fe200078efcff */
[--C-:B------:R-:W-:Y:S01]  /*6480*/  @!P6 IMAD.IADD R23, R23, 0x1, -R2.reuse ;  /* 0x000000011717e824 */ /* 0x100fe200078e0a02 */
[----:B------:R-:W-:Y:S01]  /*6490*/  ISETP.GT.U32.AND P6, PT, R2, R26, PT ;  /* 0x0000001a0200720c */ /* 0x000fe20003fc4070 */
[----:B------:R-:W-:Y:S01]  /*64a0*/  @!P1 IMAD.IADD R10, R10, 0x1, -R2 ;  /* 0x000000010a0a9824 */ /* 0x000fe200078e0a02 */
[----:B------:R-:W-:Y:S01]  /*64b0*/  ISETP.GT.U32.AND P1, PT, R2, R24, PT ;  /* 0x000000180200720c */ /* 0x000fe20003f24070 */
[----:B------:R-:W-:Y:S01]  /*64c0*/  IMAD.HI.U32 R9, R0, R27, RZ ;  /* 0x0000001b00097227 */ /* 0x000fe200078e00ff */
[----:B------:R-:W-:-:S03]  /*64d0*/  IABS R28, R4 ;  /* 0x00000004001c7213 */ /* 0x000fc60000000000 */
[----:B-1----:R-:W-:Y:S02]  /*64e0*/  IMAD.MOV.U32 R16, RZ, RZ, R10 ;  /* 0x000000ffff107224 */ /* 0x002fe400078e000a */
[--C-:B------:R-:W-:Y:S01]  /*64f0*/  @!P5 IMAD.IADD R25, R25, 0x1, -R2.reuse ;  /* 0x000000011919d824 */ /* 0x100fe200078e0a02 */
[----:B------:R-:W-:Y:S01]  /*6500*/  ISETP.GE.AND P5, PT, R8, RZ, PT ;  /* 0x000000ff0800720c */ /* 0x000fe20003fa6270 */
[----:B------:R-:W-:Y:S02]  /*6510*/  IMAD.MOV R10, RZ, RZ, -R9 ;  /* 0x000000ffff0a7224 */ /* 0x000fe400078e0a09 */
[----:B------:R-:W-:Y:S01]  /*6520*/  IMAD.HI.U32 R9, R0, R28, RZ ;  /* 0x0000001c00097227 */ /* 0x000fe200078e00ff */
[----:B------:R-:W-:Y:S02]  /*6530*/  @!P6 IADD3 R26, PT, PT, R26, -R2, RZ ;  /* 0x800000021a1ae210 */ /* 0x000fe40007ffe0ff */
[----:B------:R-:W-:Y:S01]  /*6540*/  ISETP.GT.U32.AND P6, PT, R2, R25, PT ;  /* 0x000000190200720c */ /* 0x000fe20003fc4070 */
[----:B------:R-:W-:-:S02]  /*6550*/  @!P1 IMAD.IADD R24, R24, 0x1, -R2 ;  /* 0x0000000118189824 */ /* 0x000fc400078e0a02 */
[----:B------:R-:W-:-:S03]  /*6560*/  IMAD.HI.U32 R8, R0, R29, RZ ;  /* 0x0000001d00087227 */ /* 0x000fc600078e00ff */
[C---:B------:R-:W-:Y:S01]  /*6570*/  ISETP.GT.U32.AND P1, PT, R2.reuse, R24, PT ;  /* 0x000000180200720c */ /* 0x040fe20003f24070 */
[----:B------:R-:W-:Y:S02]  /*6580*/  IMAD.MOV R9, RZ, RZ, -R9 ;  /* 0x000000ffff097224 */ /* 0x000fe400078e0a09 */
[----:B------:R-:W-:Y:S02]  /*6590*/  IMAD.MOV R8, RZ, RZ, -R8 ;  /* 0x000000ffff087224 */ /* 0x000fe400078e0a08 */
[C---:B------:R-:W-:Y:S01]  /*65a0*/  IMAD R28, R2.reuse, R9, R28 ;  /* 0x00000009021c7224 */ /* 0x040fe200078e021c */
[----:B------:R-:W-:Y:S01]  /*65b0*/  IABS R9, R22 ;  /* 0x0000001600097213 */ /* 0x000fe20000000000 */
[C---:B------:R-:W-:Y:S02]  /*65c0*/  IMAD R29, R2.reuse, R8, R29 ;  /* 0x00000008021d7224 */ /* 0x040fe400078e021d */
[----:B------:R-:W-:Y:S01]  /*65d0*/  @!P0 IMAD.MOV R23, RZ, RZ, -R23 ;  /* 0x000000ffff178224 */ /* 0x000fe200078e0a17 */
[C---:B------:R-:W-:Y:S01]  /*65e0*/  ISETP.GT.U32.AND P0, PT, R2.reuse, R28, PT ;  /* 0x0000001c0200720c */ /* 0x040fe20003f04070 */
[----:B------:R-:W-:Y:S01]  /*65f0*/  @!P3 IMAD.MOV R16, RZ, RZ, -R16 ;  /* 0x000000ffff10b224 */ /* 0x000fe200078e0a10 */
[----:B------:R-:W-:Y:S01]  /*6600*/  ISETP.GE.AND P3, PT, R11, RZ, PT ;  /* 0x000000ff0b00720c */ /* 0x000fe20003f66270 */
[--C-:B------:R-:W-:Y:S01]  /*6610*/  @!P6 IMAD.IADD R25, R25, 0x1, -R2.reuse ;  /* 0x000000011919e824 */ /* 0x100fe200078e0a02 */
[----:B------:R-:W-:Y:S01]  /*6620*/  ISETP.GT.U32.AND P6, PT, R2, R29, PT ;  /* 0x0000001d0200720c */ /* 0x000fe20003fc4070 */
[----:B------:R-:W-:Y:S01]  /*6630*/  @!P4 IMAD.MOV R7, RZ, RZ, -R7 ;  /* 0x000000ffff07c224 */ /* 0x000fe200078e0a07 */
[----:B------:R-:W-:Y:S01]  /*6640*/  STL [R1+0x20], R16 ;  /* 0x0000201001007387 */ /* 0x000fe20000100800 */
[----:B------:R-:W-:Y:S01]  /*6650*/  @!P1 IMAD.IADD R24, R24, 0x1, -R2 ;  /* 0x0000000118189824 */ /* 0x000fe200078e0a02 */
[C---:B------:R-:W-:Y:S01]  /*6660*/  ISETP.GT.U32.AND P4, PT, R2.reuse, R26, PT ;  /* 0x0000001a0200720c */ /* 0x040fe20003f84070 */
[----:B------:R-:W-:Y:S01]  /*6670*/  IMAD R27, R2, R10, R27 ;  /* 0x0000000a021b7224 */ /* 0x000fe200078e021b */
[----:B------:R0:W-:Y:S01]  /*6680*/  STL [R1+0x18], R7 ;  /* 0x0000180701007387 */ /* 0x0001e20000100800 */
[----:B------:R-:W-:Y:S01]  /*6690*/  @!P2 IMAD.MOV R24, RZ, RZ, -R24 ;  /* 0x000000ffff18a224 */ /* 0x000fe200078e0a18 */
[----:B------:R-:W-:Y:S01]  /*66a0*/  ISETP.GE.AND P2, PT, R12, RZ, PT ;  /* 0x000000ff0c00720c */ /* 0x000fe20003f46270 */
[----:B------:R-:W-:Y:S01]  /*66b0*/  @!P0 IMAD.IADD R28, R28, 0x1, -R2 ;  /* 0x000000011c1c8824 */ /* 0x000fe200078e0a02 */
[----:B------:R-:W-:Y:S01]  /*66c0*/  ISETP.GT.U32.AND P1, PT, R2, R27, PT ;  /* 0x0000001b0200720c */ /* 0x000fe20003f24070 */
[----:B------:R-:W-:Y:S01]  /*66d0*/  STL [R1+0x768], R23 ;  /* 0x0007681701007387 */ /* 0x000fe20000100800 */
[----:B------:R-:W-:-:S02]  /*66e0*/  @!P3 IMAD.MOV R25, RZ, RZ, -R25 ;  /* 0x000000ffff19b224 */ /* 0x000fc400078e0a19 */
[--C-:B------:R-:W-:Y:S01]  /*66f0*/  @!P6 IMAD.IADD R29, R29, 0x1, -R2.reuse ;  /* 0x000000011d1de824 */ /* 0x100fe200078e0a02 */
[----:B------:R-:W-:Y:S01]  /*6700*/  ISETP.GT.U32.AND P6, PT, R2, R28, PT ;  /* 0x0000001c0200720c */ /* 0x000fe20003fc4070 */
[----:B------:R1:W-:Y:S01]  /*6710*/  STL [R1+0x76c], R24 ;  /* 0x00076c1801007387 */ /* 0x0003e20000100800 */
[C---:B0-----:R-:W-:Y:S01]  /*6720*/  LOP3.LUT R7, R3.reuse, 0x14, RZ, 0xfc, !PT ;  /* 0x0000001403077812 */ /* 0x041fe200078efcff */
[----:B------:R-:W-:Y:S01]  /*6730*/  @!P4 IMAD.IADD R26, R26, 0x1, -R2 ;  /* 0x000000011a1ac824 */ /* 0x000fe200078e0a02 */
[----:B------:R-:W-:Y:S01]  /*6740*/  ISETP.GE.AND P4, PT, R4, RZ, PT ;  /* 0x000000ff0400720c */ /* 0x000fe20003f86270 */
[----:B------:R0:W-:Y:S01]  /*6750*/  STL [R1+0x77c], R25 ;  /* 0x00077c1901007387 */ /* 0x0001e20000100800 */
[----:B------:R-:W-:Y:S01]  /*6760*/  IABS R12, R7 ;  /* 0x00000007000c7213 */ /* 0x000fe20000000000 */
[----:B------:R-:W-:Y:S01]  /*6770*/  @!P5 IMAD.MOV R26, RZ, RZ, -R26 ;  /* 0x000000ffff1ad224 */ /* 0x000fe200078e0a1a */
[----:B------:R-:W-:Y:S01]  /*6780*/  LOP3.LUT R4, R3, 0x12, RZ, 0xfc, !PT ;  /* 0x0000001203047812 */ /* 0x000fe200078efcff */
[----:B------:R-:W-:Y:S01]  /*6790*/  @!P1 IMAD.IADD R27, R27, 0x1, -R2 ;  /* 0x000000011b1b9824 */ /* 0x000fe200078e0a02 */
[----:B------:R-:W-:Y:S01]  /*67a0*/  ISETP.GE.AND P1, PT, R6, RZ, PT ;  /* 0x000000ff0600720c */ /* 0x000fe20003f26270 */
[----:B------:R-:W-:Y:S01]  /*67b0*/  IMAD.HI.U32 R8, R0, R12, RZ ;  /* 0x0000000c00087227 */ /* 0x000fe200078e00ff */
[----:B------:R-:W-:Y:S01]  /*67c0*/  IABS R11, R4 ;  /* 0x00000004000b7213 */ /* 0x000fe20000000000 */
[----:B------:R-:W-:Y:S01]  /*67d0*/  STL [R1+0x780], R26 ;  /* 0x0007801a01007387 */ /* 0x000fe20000100800 */
[----:B------:R-:W-:Y:S01]  /*67e0*/  ISETP.GT.U32.AND P3, PT, R2, R29, PT ;  /* 0x0000001d0200720c */ /* 0x000fe20003f64070 */
[----:B------:R-:W-:Y:S01]  /*67f0*/  IMAD.MOV R8, RZ, RZ, -R8 ;  /* 0x000000ffff087224 */ /* 0x000fe200078e0a08 */
[----:B-1----:R-:W-:Y:S01]  /*6800*/  LOP3.LUT R24, R3, 0x10, RZ, 0xfc, !PT ;  /* 0x0000001003187812 */ /* 0x002fe200078efcff */
[----:B------:R-:W-:Y:S01]  /*6810*/  @!P6 IMAD.IADD R28, R28, 0x1, -R2 ;  /* 0x000000011c1ce824 */ /* 0x000fe200078e0a02 */
[C---:B------:R-:W-:Y:S01]  /*6820*/  ISETP.GT.U32.AND P0, PT, R2.reuse, R27, PT ;  /* 0x0000001b0200720c */ /* 0x040fe20003f04070 */
[----:B------:R-:W-:Y:S01]  /*6830*/  IMAD R12, R2, R8, R12 ;  /* 0x00000008020c7224 */ /* 0x000fe200078e020c */
[----:B------:R-:W-:Y:S01]  /*6840*/  IABS R10, R24 ;  /* 0x00000018000a7213 */ /* 0x000fe20000000000 */
[----:B------:R-:W-:Y:S01]  /*6850*/  IMAD.HI.U32 R6, R0, R11, RZ ;  /* 0x0000000b00067227 */ /* 0x000fe200078e00ff */
[----:B------:R-:W-:-:S02]  /*6860*/  IABS R8, R21 ;  /* 0x0000001500087213 */ /* 0x000fc40000000000 */
[----:B------:R-:W-:Y:S01]  /*6870*/  ISETP.GT.U32.AND P6, PT, R2, R12, PT ;  /* 0x0000000c0200720c */ /* 0x000fe20003fc4070 */
[----:B------:R-:W-:Y:S01]  /*6880*/  IMAD.MOV R6, RZ, RZ, -R6 ;  /* 0x000000ffff067224 */ /* 0x000fe200078e0a06 */
[----:B------:R-:W-:Y:S01]  /*6890*/  IABS R23, R19 ;  /* 0x0000001300177213 */ /* 0x000fe20000000000 */
[----:B------:R-:W-:Y:S01]  /*68a0*/  @!P3 IMAD.IADD R29, R29, 0x1, -R2 ;  /* 0x000000011d1db824 */ /* 0x000fe200078e0a02 */
[----:B------:R-:W-:Y:S01]  /*68b0*/  ISETP.GE.AND P3, PT, R4, RZ, PT ;  /* 0x000000ff0400720c */ /* 0x000fe20003f66270 */
[----:B------:R-:W-:Y:S02]  /*68c0*/  IMAD R11, R2, R6, R11 ;  /* 0x00000006020b7224 */ /* 0x000fe400078e020b */
[----:B------:R-:W-:-:S04]  /*68d0*/  IMAD.HI.U32 R6, R0, R10, RZ ;  /* 0x0000000a00067227 */ /* 0x000fc800078e00ff */
[----:B------:R-:W-:Y:S02]  /*68e0*/  IMAD.MOV R6, RZ, RZ, -R6 ;  /* 0x000000ffff067224 */ /* 0x000fe400078e0a06 */
[----:B------:R-:W-:Y:S01]  /*68f0*/  @!P6 IMAD.IADD R12, R12, 0x1, -R2 ;  /* 0x000000010c0ce824 */ /* 0x000fe200078e0a02 */
[----:B------:R-:W-:Y:S01]  /*6900*/  ISETP.GT.U32.AND P6, PT, R2, R11, PT ;  /* 0x0000000b0200720c */ /* 0x000fe20003fc4070 */
[----:B------:R-:W-:-:S03]  /*6910*/  IMAD.HI.U32 R4, R0, R9, RZ ;  /* 0x0000000900047227 */ /* 0x000fc600078e00ff */
[C---:B------:R-:W-:Y:S01]  /*6920*/  ISETP.GT.U32.AND P5, PT, R2.reuse, R12, PT ;  /* 0x0000000c0200720c */ /* 0x040fe20003fa4070 */
[C---:B------:R-:W-:Y:S02]  /*6930*/  IMAD R10, R2.reuse, R6, R10 ;  /* 0x00000006020a7224 */ /* 0x040fe400078e020a */
[----:B------:R-:W-:Y:S02]  /*6940*/  IMAD.MOV R4, RZ, RZ, -R4 ;  /* 0x000000ffff047224 */ /* 0x000fe400078e0a04 */
[--C-:B------:R-:W-:Y:S01]  /*6950*/  @!P0 IMAD.IADD R27, R27, 0x1, -R2.reuse ;  /* 0x000000011b1b8824 */ /* 0x100fe200078e0a02 */
[----:B------:R-:W-:Y:S01]  /*6960*/  ISETP.GE.AND P0, PT, R7, RZ, PT ;  /* 0x000000ff0700720c */ /* 0x000fe20003f06270 */
[C---:B------:R-:W-:Y:S01]  /*6970*/  IMAD R9, R2.reuse, R4, R9 ;  /* 0x0000000402097224 */ /* 0x040fe200078e0209 */
[----:B------:R-:W-:Y:S01]  /*6980*/  IABS R7, R20 ;  /* 0x0000001400077213 */ /* 0x000fe20000000000 */
[----:B------:R-:W-:Y:S01]  /*6990*/  @!P6 IMAD.IADD R11, R11, 0x1, -R2 ;  /* 0x000000010b0be824 */ /* 0x000fe200078e0a02 */
[----:B------:R-:W-:Y:S01]  /*69a0*/  ISETP.GT.U32.AND P6, PT, R2, R10, PT ;  /* 0x0000000a0200720c */ /* 0x000fe20003fc4070 */
[----:B------:R-:W-:-:S04]  /*69b0*/  IMAD.HI.U32 R4, R0, R8, RZ ;  /* 0x0000000800047227 */ /* 0x000fc800078e00ff */
[----:B------:R-:W-:-:S04]  /*69c0*/  IMAD.HI.U32 R6, R0, R7, RZ ;  /* 0x0000000700067227 */ /* 0x000fc800078e00ff */
[----:B------:R-:W-:Y:S02]  /*69d0*/  IMAD.MOV R4, RZ, RZ, -R4 ;  /* 0x000000ffff047224 */ /* 0x000fe400078e0a04 */
[----:B------:R-:W-:Y:S02]  /*69e0*/  IMAD.MOV R16, RZ, RZ, -R6 ;  /* 0x000000ffff107224 */ /* 0x000fe400078e0a06 */
[C---:B------:R-:W-:Y:S02]  /*69f0*/  IMAD R8, R2.reuse, R4, R8 ;  /* 0x0000000402087224 */ /* 0x040fe400078e0208 */
[----:B------:R-:W-:Y:S01]  /*6a00*/  IMAD.MOV.U32 R4, RZ, RZ, R17 ;  /* 0x000000ffff047224 */ /* 0x000fe200078e0011 */
[----:B------:R-:W-:Y:S01]  /*6a10*/  LOP3.LUT R17, R3, 0x4, RZ, 0xfc, !PT ;  /* 0x0000000403117812 */ /* 0x000fe200078efcff */
[----:B------:R-:W-:Y:S02]  /*6a20*/  IMAD R7, R2, R16, R7 ;  /* 0x0000001002077224 */ /* 0x000fe400078e0207 */
[----:B------:R-:W-:Y:S01]  /*6a30*/  @!P6 IMAD.IADD R10, R10, 0x1, -R2 ;  /* 0x000000010a0ae824 */ /* 0x000fe200078e0a02 */
[----:B------:R-:W-:Y:S01]  /*6a40*/  ISETP.GT.U32.AND P6, PT, R2, R9, PT ;  /* 0x000000090200720c */ /* 0x000fe20003fc4070 */
[----:B------:R-:W-:Y:S01]  /*6a50*/  IMAD.HI.U32 R16, R0, R4, RZ ;  /* 0x0000000400107227 */ /* 0x000fe200078e00ff */
[----:B0-----:R-:W-:-:S03]  /*6a60*/  IABS R25, R17 ;  /* 0x0000001100197213 */ /* 0x001fc60000000000 */
[----:B------:R-:W-:Y:S02]  /*6a70*/  IMAD.MOV.U32 R6, RZ, RZ, R23 ;  /* 0x000000ffff067224 */ /* 0x000fe400078e0017 */
[----:B------:R-:W-:Y:S01]  /*6a80*/  IMAD.MOV R23, RZ, RZ, -R16 ;  /* 0x000000ffff177224 */ /* 0x000fe200078e0a10 */
[----:B------:R-:W-:Y:S01]  /*6a90*/  LOP3.LUT R16, R3, 0x2, RZ, 0xfc, !PT ;  /* 0x0000000203107812 */ /* 0x000fe200078efcff */
[----:B------:R-:W-:-:S04]  /*6aa0*/  IMAD.HI.U32 R3, R0, R6, RZ ;  /* 0x0000000600037227 */ /* 0x000fc800078e00ff */
[----:B------:R-:W-:Y:S02]  /*6ab0*/  IMAD.MOV R3, RZ, RZ, -R3 ;  /* 0x000000ffff037224 */ /* 0x000fe400078e0a03 */
[----:B------:R-:W-:Y:S02]  /*6ac0*/  @!P6 IMAD.IADD R9, R9, 0x1, -R2 ;  /* 0x000000010909e824 */ /* 0x000fe400078e0a02 */
[----:B------:R-:W-:Y:S01]  /*6ad0*/  @!P1 IMAD.MOV R29, RZ, RZ, -R29 ;  /* 0x000000ffff1d9224 */ /* 0x000fe200078e0a1d */
[C---:B------:R-:W-:Y:S01]  /*6ae0*/  ISETP.GT.U32.AND P1, PT, R2.reuse, R8, PT ;  /* 0x000000080200720c */ /* 0x040fe20003f24070 */
[C---:B------:R-:W-:Y:S01]  /*6af0*/  IMAD R6, R2.reuse, R3, R6 ;  /* 0x0000000302067224 */ /* 0x040fe200078e0206 */
[----:B------:R-:W-:Y:S01]  /*6b00*/  ISETP.GT.U32.AND P6, PT, R2, R9, PT ;  /* 0x000000090200720c */ /* 0x000fe20003fc4070 */
[----:B------:R-:W-:-:S04]  /*6b10*/  IMAD.HI.U32 R3, R0, R25, RZ ;  /* 0x0000001900037227 */ /* 0x000fc800078e00ff */
[----:B------:R-:W-:Y:S02]  /*6b20*/  IMAD.MOV R3, RZ, RZ, -R3 ;  /* 0x000000ffff037224 */ /* 0x000fe400078e0a03 */
[----:B------:R-:W-:Y:S01]  /*6b30*/  @!P4 IMAD.MOV R28, RZ, RZ, -R28 ;  /* 0x000000ffff1cc224 */ /* 0x000fe200078e0a1c */
[C---:B------:R-:W-:Y:S01]  /*6b40*/  ISETP.GT.U32.AND P4, PT, R2.reuse, R10, PT ;  /* 0x0000000a0200720c */ /* 0x040fe20003f84070 */
[----:B------:R-:W-:Y:S02]  /*6b50*/  IMAD R3, R2, R3, R25 ;  /* 0x0000000302037224 */ /* 0x000fe400078e0219 */
[--C-:B------:R-:W-:Y:S02]  /*6b60*/  @!P1 IMAD.IADD R8, R8, 0x1, -R2.reuse ;  /* 0x0000000108089824 */ /* 0x100fe400078e0a02 */
[--C-:B------:R-:W-:Y:S01]  /*6b70*/  @!P6 IMAD.IADD R9, R9, 0x1, -R2.reuse ;  /* 0x000000010909e824 */ /* 0x100fe200078e0a02 */
[----:B------:R-:W-:Y:S01]  /*6b80*/  ISETP.GT.U32.AND P1, PT, R2, R3, PT ;  /* 0x000000030200720c */ /* 0x000fe20003f24070 */
[----:B------:R-:W-:Y:S01]  /*6b90*/  @!P2 IMAD.MOV R27, RZ, RZ, -R27 ;  /* 0x000000ffff1ba224 */ /* 0x000fe200078e0a1b */
[----:B------:R-:W-:Y:S01]  /*6ba0*/  ISETP.GE.AND P6, PT, R24, RZ, PT ;  /* 0x000000ff1800720c */ /* 0x000fe20003fc6270 */
[----:B------:R-:W-:Y:S01]  /*6bb0*/  @!P5 IMAD.IADD R12, R12, 0x1, -R2 ;  /* 0x000000010c0cd824 */ /* 0x000fe200078e0a02 */
[C---:B------:R-:W-:Y:S01]  /*6bc0*/  ISETP.GT.U32.AND P2, PT, R2.reuse, R11, PT ;  /* 0x0000000b0200720c */ /* 0x040fe20003f44070 */
[----:B------:R-:W-:Y:S01]  /*6bd0*/  IMAD R4, R2, R23, R4 ;  /* 0x0000001702047224 */ /* 0x000fe200078e0204 */
[----:B------:R-:W-:Y:S01]  /*6be0*/  STL [R1+0x784], R27 ;  /* 0x0007841b01007387 */ /* 0x000fe20000100800 */
[----:B------:R-:W-:Y:S01]  /*6bf0*/  @!P4 IMAD.IADD R10, R10, 0x1, -R2 ;  /* 0x000000010a0ac824 */ /* 0x000fe200078e0a02 */
[----:B------:R-:W-:Y:S01]  /*6c00*/  IABS R23, R16 ;  /* 0x0000001000177213 */ /* 0x000fe20000000000 */
[----:B------:R-:W-:Y:S01]  /*6c10*/  @!P0 IMAD.MOV R12, RZ, RZ, -R12 ;  /* 0x000000ffff0c8224 */ /* 0x000fe200078e0a0c */
[----:B------:R-:W-:Y:S01]  /*6c20*/  STL [R1+0x788], R28 ;  /* 0x0007881c01007387 */ /* 0x000fe20000100800 */
[----:B------:R-:W-:-:S02]  /*6c30*/  ISETP.GT.U32.AND P5, PT, R2, R7, PT ;  /* 0x000000070200720c */ /* 0x000fc40003fa4070 */
[----:B------:R-:W-:Y:S01]  /*6c40*/  @!P1 IMAD.IADD R3, R3, 0x1, -R2 ;  /* 0x0000000103039824 */ /* 0x000fe200078e0a02 */
[----:B------:R-:W-:Y:S01]  /*6c50*/  STL [R1+0x78c], R29 ;  /* 0x00078c1d01007387 */ /* 0x000fe20000100800 */
[----:B------:R-:W-:Y:S01]  /*6c60*/  @!P6 IMAD.MOV R10, RZ, RZ, -R10 ;  /* 0x000000ffff0ae224 */ /* 0x000fe200078e0a0a */
[C---:B------:R-:W-:Y:S01]  /*6c70*/  ISETP.GT.U32.AND P4, PT, R2.reuse, R4, PT ;  /* 0x000000040200720c */ /* 0x040fe20003f84070 */
[----:B------:R-:W-:Y:S01]  /*6c80*/  @!P2 IMAD.IADD R11, R11, 0x1, -R2 ;  /* 0x000000010b0ba824 */ /* 0x000fe200078e0a02 */
[C---:B------:R-:W-:Y:S01]  /*6c90*/  ISETP.GT.U32.AND P6, PT, R2.reuse, R3, PT ;  /* 0x000000030200720c */ /* 0x040fe20003fc4070 */
[----:B------:R-:W-:Y:S01]  /*6ca0*/  STL [R1+0x790], R12 ;  /* 0x0007900c01007387 */ /* 0x000fe20000100800 */
[C---:B------:R-:W-:Y:S01]  /*6cb0*/  ISETP.GT.U32.AND P2, PT, R2.reuse, R6, PT ;  /* 0x000000060200720c */ /* 0x040fe20003f44070 */
[----:B------:R-:W-:Y:S01]  /*6cc0*/  @!P3 IMAD.MOV R11, RZ, RZ, -R11 ;  /* 0x000000ffff0bb224 */ /* 0x000fe200078e0a0b */
[----:B------:R-:W-:Y:S01]  /*6cd0*/  ISETP.GT.U32.AND P0, PT, R2, R8, PT ;  /* 0x000000080200720c */ /* 0x000fe20003f04070 */
[----:B------:R-:W-:-:S03]  /*6ce0*/  IMAD.HI.U32 R0, R0, R23, RZ ;  /* 0x0000001700007227 */ /* 0x000fc600078e00ff */
[----:B------:R0:W-:Y:S01]  /*6cf0*/  STL [R1+0x794], R11 ;  /* 0x0007940b01007387 */ /* 0x0001e20000100800 */
[----:B------:R-:W-:Y:S02]  /*6d00*/  IMAD.MOV R0, RZ, RZ, -R0 ;  /* 0x000000ffff007224 */ /* 0x000fe400078e0a00 */
[--C-:B------:R-:W-:Y:S01]  /*6d10*/  @!P5 IMAD.IADD R7, R7, 0x1, -R2.reuse ;  /* 0x000000010707d824 */ /* 0x100fe200078e0a02 */
[----:B------:R1:W-:Y:S01]  /*6d20*/  STL [R1+0x798], R10 ;  /* 0x0007980a01007387 */ /* 0x0003e20000100800 */
[--C-:B------:R-:W-:Y:S01]  /*6d30*/  @!P6 IMAD.IADD R3, R3, 0x1, -R2.reuse ;  /* 0x000000010303e824 */ /* 0x100fe200078e0a02 */
[----:B------:R-:W-:Y:S01]  /*6d40*/  ISETP.GE.AND P6, PT, R16, RZ, PT ;  /* 0x000000ff1000720c */ /* 0x000fe20003fc6270 */
[----:B------:R-:W-:Y:S01]  /*6d50*/  IMAD R0, R2, R0, R23 ;  /* 0x0000000002007224 */ /* 0x000fe200078e0217 */
[----:B------:R-:W2:Y:S01]  /*6d60*/  LDL.LU R16, [R1] ;  /* 0x0000000001107983 */ /* 0x000ea20000300800 */
[--C-:B------:R-:W-:Y:S01]  /*6d70*/  @!P2 IMAD.IADD R6, R6, 0x1, -R2.reuse ;  /* 0x000000010606a824 */ /* 0x100fe200078e0a02 */
[----:B------:R-:W-:Y:S01]  /*6d80*/  ISETP.GE.AND P5, PT, R22, RZ, PT ;  /* 0x000000ff1600720c */ /* 0x000fe20003fa6270 */
[--C-:B------:R-:W-:Y:S01]  /*6d90*/  @!P4 IMAD.IADD R4, R4, 0x1, -R2.reuse ;  /* 0x000000010404c824 */ /* 0x100fe200078e0a02 */
[C---:B------:R-:W-:Y:S01]  /*6da0*/  ISETP.GT.U32.AND P2, PT, R2.reuse, R0, PT ;  /* 0x000000000200720c */ /* 0x040fe20003f44070 */
[----:B------:R-:W3:Y:S01]  /*6db0*/  LDL.LU R25, [R1+0x54] ;  /* 0x0000540001197983 */ /* 0x000ee20000300800 */
[----:B------:R-:W-:Y:S01]  /*6dc0*/  ISETP.GT.U32.AND P1, PT, R2, R7, PT ;  /* 0x000000070200720c */ /* 0x000fe20003f24070 */
[----:B------:R-:W-:Y:S01]  /*6dd0*/  @!P0 IMAD.IADD R8, R8, 0x1, -R2 ;  /* 0x0000000108088824 */ /* 0x000fe200078e0a02 */
[----:B------:R-:W-:Y:S01]  /*6de0*/  ISETP.GT.U32.AND P3, PT, R2, R6, PT ;  /* 0x000000060200720c */ /* 0x000fe20003f64070 */
[----:B0-----:R-:W3:Y:S01]  /*6df0*/  LDL.LU R11, [R1+0x58] ;  /* 0x00005800010b7983 */ /* 0x001ee20000300800 */
[----:B------:R-:W-:-:S02]  /*6e00*/  ISETP.GE.AND P4, PT, R21, RZ, PT ;  /* 0x000000ff1500720c */ /* 0x000fc40003f86270 */
[----:B------:R-:W-:Y:S01]  /*6e10*/  ISETP.GE.AND P0, PT, R20, RZ, PT ;  /* 0x000000ff1400720c */ /* 0x000fe20003f06270 */
[----:B------:R-:W4:Y:S02]  /*6e20*/  LDL.LU R24, [R1+0x6c] ;  /* 0x00006c0001187983 */ /* 0x000f240000300800 */
[----:B------:R-:W-:Y:S02]  /*6e30*/  @!P5 IMAD.MOV R9, RZ, RZ, -R9 ;  /* 0x000000ffff09d224 */ /* 0x000fe400078e0a09 */
[--C-:B------:R-:W-:Y:S01]  /*6e40*/  @!P2 IMAD.IADD R0, R0, 0x1, -R2.reuse ;  /* 0x000000010000a824 */ /* 0x100fe200078e0a02 */
[----:B------:R-:W-:Y:S01]  /*6e50*/  ISETP.GT.U32.AND P2, PT, R2, R4, PT ;  /* 0x000000040200720c */ /* 0x000fe20003f44070 */
[----:B------:R-:W4:Y:S01]  /*6e60*/  LDL.LU R23, [R1+0x70] ;  /* 0x0000700001177983 */ /* 0x000f220000300800 */
[--C-:B------:R-:W-:Y:S01]  /*6e70*/  @!P1 IMAD.IADD R7, R7, 0x1, -R2.reuse ;  /* 0x0000000107079824 */ /* 0x100fe200078e0a02 */
[----:B------:R-:W-:Y:S01]  /*6e80*/  ISETP.GE.AND P1, PT, R19, RZ, PT ;  /* 0x000000ff1300720c */ /* 0x000fe20003f26270 */
[----:B------:R-:W-:Y:S01]  /*6e90*/  @!P3 IMAD.IADD R6, R6, 0x1, -R2 ;  /* 0x000000010606b824 */ /* 0x000fe200078e0a02 */
[----:B------:R-:W-:Y:S01]  /*6ea0*/  ISETP.GT.U32.AND P5, PT, R2, R0, PT ;  /* 0x000000000200720c */ /* 0x000fe20003fa4070 */
[----:B------:R-:W5:Y:S01]  /*6eb0*/  LDL.LU R22, [R1+0x74] ;  /* 0x0000740001167983 */ /* 0x000f620000300800 */
[----:B------:R-:W-:-:S03]  /*6ec0*/  ISETP.GE.AND P3, PT, R18, RZ, PT ;  /* 0x000000ff1200720c */ /* 0x000fc60003f66270 */
[----:B------:R-:W5:Y:S03]  /*6ed0*/  LDL.LU R21, [R1+0x78] ;  /* 0x0000780001157983 */ /* 0x000f660000300800 */
[----:B------:R-:W-:Y:S01]  /*6ee0*/  @!P2 IMAD.IADD R4, R4, 0x1, -R2 ;  /* 0x000000010404a824 */ /* 0x000fe200078e0a02 */
[----:B------:R-:W5:Y:S01]  /*6ef0*/  LDL.LU R20, [R1+0x7c] ;  /* 0x00007c0001147983 */ /* 0x000f620000300800 */
[----:B------:R-:W-:-:S03]  /*6f00*/  ISETP.GE.AND P2, PT, R17, RZ, PT ;  /* 0x000000ff1100720c */ /* 0x000fc60003f46270 */
[----:B------:R-:W-:Y:S01]  /*6f10*/  @!P5 IMAD.IADD R0, R0, 0x1, -R2 ;  /* 0x000000010000d824 */ /* 0x000fe200078e0a02 */
[----:B------:R-:W-:Y:S01]  /*6f20*/  ISETP.NE.AND P5, PT, R5, RZ, PT ;  /* 0x000000ff0500720c */ /* 0x000fe20003fa5270 */
[----:B-1----:R-:W5:Y:S01]  /*6f30*/  LDL.LU R10, [R1+0x88] ;  /* 0x00008800010a7983 */ /* 0x002f620000300800 */
[----:B------:R-:W-:-:S03]  /*6f40*/  LOP3.LUT R5, RZ, R5, RZ, 0x33, !PT ;  /* 0x00000005ff057212 */ /* 0x000fc600078e33ff */
[----:B------:R-:W5:Y:S01]  /*6f50*/  LDL.LU R12, [R1+0x8c] ;  /* 0x00008c00010c7983 */ /* 0x000f620000300800 */
[----:B------:R-:W-:-:S03]  /*6f60*/  SEL R19, R5, R13, !P5 ;  /* 0x0000000d05137207 */ /* 0x000fc60006800000 */
[----:B------:R-:W5:Y:S04]  /*6f70*/  LDL.LU R29, [R1+0x94] ;  /* 0x00009400011d7983 */ /* 0x000f680000300800 */
[----:B------:R-:W5:Y:S04]  /*6f80*/  LDL.LU R28, [R1+0xb4] ;  /* 0x0000b400011c7983 */ /* 0x000f680000300800 */
[----:B------:R-:W5:Y:S04]  /*6f90*/  LDL.LU R18, [R1+0xb8] ;  /* 0x0000b80001127983 */ /* 0x000f680000300800 */
[----:B------:R-:W5:Y:S04]  /*6fa0*/  LDL.LU R2, [R1+0x84] ;  /* 0x0000840001027983 */ /* 0x000f680000300800 */
[----:B------:R-:W5:Y:S04]  /*6fb0*/  LDL.LU R13, [R1+0x1bc] ;  /* 0x0001bc00010d7983 */ /* 0x000f680000300800 */
[----:B------:R-:W5:Y:S04]  /*6fc0*/  LDL.LU R17, [R1+0xbc] ;  /* 0x0000bc0001117983 */ /* 0x000f680000300800 */
[----:B------:R2:W-:Y:S01]  /*6fd0*/  STL [R1+0x24], R19 ;  /* 0x0000241301007387 */ /* 0x0005e20000100800 */
[----:B------:R-:W-:-:S02]  /*6fe0*/  SEL R26, R5, R14, !P5 ;  /* 0x0000000e051a7207 */ /* 0x000fc40006800000 */
[C---:B--2---:R-:W-:Y:S02]  /*6ff0*/  SEL R19, R5.reuse, R16, !P5 ;  /* 0x0000001005137207 */ /* 0x044fe40006800000 */
[----:B------:R-:W2:Y:S04]  /*7000*/  LDL.LU R16, [R1+0xc8] ;  /* 0x0000c80001107983 */ /* 0x000ea80000300800 */
[----:B------:R0:W-:Y:S04]  /*7010*/  STL [R1+0x2c], R19 ;  /* 0x00002c1301007387 */ /* 0x0001e80000100800 */
[----:B------:R-:W2:Y:S01]  /*7020*/  LDL.LU R14, [R1+0x19c] ;  /* 0x00019c00010e7983 */ /* 0x000ea20000300800 */
[----:B---3--:R-:W-:-:S02]  /*7030*/  SEL R25, R5, R25, !P5 ;  /* 0x0000001905197207 */ /* 0x008fc40006800000 */
[C---:B------:R-:W-:Y:S01]  /*7040*/  SEL R11, R5.reuse, R11, !P5 ;  /* 0x0000000b050b7207 */ /* 0x040fe20006800000 */
[----:B0-----:R-:W3:Y:S04]  /*7050*/  LDL.LU R19, [R1+0xcc] ;  /* 0x0000cc0001137983 */ /* 0x001ee80000300800 */
[----:B------:R0:W-:Y:S01]  /*7060*/  STL [R1+0x28], R26 ;  /* 0x0000281a01007387 */ /* 0x0001e20000100800 */
[----:B----4-:R-:W-:-:S03]  /*7070*/  SEL R24, R5, R24, !P5 ;  /* 0x0000001805187207 */ /* 0x010fc60006800000 */
[----:B------:R-:W4:Y:S01]  /*7080*/  LDL.LU R27, [R1+0xd0] ;  /* 0x0000d000011b7983 */ /* 0x000f220000300800 */
[----:B------:R-:W-:-:S03]  /*7090*/  SEL R23, R5, R23, !P5 ;  /* 0x0000001705177207 */ /* 0x000fc60006800000 */
[----:B0-----:R-:W3:Y:S04]  /*70a0*/  LDL.LU R26, [R1+0xd4] ;  /* 0x0000d400011a7983 */ /* 0x001ee80000300800 */
[----:B------:R0:W-:Y:S01]  /*70b0*/  STL [R1+0x30], R25 ;  /* 0x0000301901007387 */ /* 0x0001e20000100800 */
[C---:B-----5:R-:W-:Y:S02]  /*70c0*/  SEL R21, R5.reuse, R21, !P5 ;  /* 0x0000001505157207 */ /* 0x060fe40006800000 */
[C---:B------:R-:W-:Y:S01]  /*70d0*/  SEL R20, R5.reuse, R20, !P5 ;  /* 0x0000001405147207 */ /* 0x040fe20006800000 */
[----:B0-----:R-:W5:Y:S04]  /*70e0*/  LDL.LU R25, [R1+0xd8] ;  /* 0x0000d80001197983 */ /* 0x001f680000300800 */
[----:B------:R0:W-:Y:S04]  /*70f0*/  STL [R1+0x38], R11 ;  /* 0x0000380b01007387 */ /* 0x0001e80000100800 */
[----:B------:R-:W-:Y:S01]  /*7100*/  STL [R1+0x50], R24 ;  /* 0x0000501801007387 */ /* 0x000fe20000100800 */
[----:B0-----:R-:W-:-:S03]  /*7110*/  SEL R11, R5, R22, !P5 ;  /* 0x00000016050b7207 */ /* 0x001fc60006800000 */
[----:B------:R-:W-:Y:S04]  /*7120*/  STL [R1+0x54], R23 ;  /* 0x0000541701007387 */ /* 0x000fe80000100800 */
[----:B------:R0:W-:Y:S04]  /*7130*/  STL [R1+0x58], R11 ;  /* 0x0000580b01007387 */ /* 0x0001e80000100800 */
[----:B0-----:R-:W3:Y:S04]  /*7140*/  LDL.LU R11, [R1+0xdc] ;  /* 0x0000dc00010b7983 */ /* 0x001ee80000300800 */
[----:B------:R0:W-:Y:S04]  /*7150*/  STL [R1+0x6c], R21 ;  /* 0x00006c1501007387 */ /* 0x0001e80000100800 */
[----:B------:R-:W3:Y:S04]  /*7160*/  LDL.LU R24, [R1+0xe4] ;  /* 0x0000e40001187983 */ /* 0x000ee80000300800 */
[----:B------:R1:W-:Y:S04]  /*7170*/  STL [R1+0x70], R20 ;  /* 0x0000701401007387 */ /* 0x0003e80000100800 */
[----:B------:R-:W5:Y:S04]  /*7180*/  LDL.LU R23, [R1+0xe8] ;  /* 0x0000e80001177983 */ /* 0x000f680000300800 */
[----:B------:R-:W5:Y:S04]  /*7190*/  LDL.LU R22, [R1+0xf0] ;  /* 0x0000f00001167983 */ /* 0x000f680000300800 */
[----:B0-----:R-:W5:Y:S01]  /*71a0*/  LDL.LU R21, [R1+0xf4] ;  /* 0x0000f40001157983 */ /* 0x001f620000300800 */
[----:B------:R-:W-:-:S03]  /*71b0*/  SEL R13, R5, R13, !P5 ;  /* 0x0000000d050d7207 */ /* 0x000fc60006800000 */
[----:B-1----:R-:W5:Y:S01]  /*71c0*/  LDL.LU R20, [R1+0xf8] ;  /* 0x0000f80001147983 */ /* 0x002f620000300800 */
[----:B--2---:R-:W-:-:S05]  /*71d0*/  SEL R14, R5, R14, !P5 ;  /* 0x0000000e050e7207 */ /* 0x004fca0006800000 */
[----:B------:R0:W-:Y:S04]  /*71e0*/  STL [R1+0x74], R14 ;  /* 0x0000740e01007387 */ /* 0x0001e80000100800 */
[----:B------:R1:W-:Y:S01]  /*71f0*/  STL [R1+0x7c], R13 ;  /* 0x00007c0d01007387 */ /* 0x0003e20000100800 */
[C---:B0-----:R-:W-:Y:S02]  /*7200*/  SEL R14, R5.reuse, R15, !P5 ;  /* 0x0000000f050e7207 */ /* 0x041fe40006800000 */
[C---:B-1----:R-:W-:Y:S02]  /*7210*/  SEL R13, R5.reuse, R2, !P5 ;  /* 0x00000002050d7207 */ /* 0x042fe40006800000 */
[C---:B------:R-:W-:Y:S02]  /*7220*/  SEL R2, R5.reuse, R10, !P5 ;  /* 0x0000000a05027207 */ /* 0x040fe40006800000 */
[C---:B------:R-:W-:Y:S01]  /*7230*/  SEL R10, R5.reuse, R12, !P5 ;  /* 0x0000000c050a7207 */ /* 0x040fe20006800000 */
[----:B------:R-:W-:Y:S01]  /*7240*/  STL [R1+0x78], R14 ;  /* 0x0000780e01007387 */ /* 0x000fe20000100800 */
[----:B------:R-:W-:-:S03]  /*7250*/  SEL R12, R5, R29, !P5 ;  /* 0x0000001d050c7207 */ /* 0x000fc60006800000 */
[----:B------:R-:W-:Y:S04]  /*7260*/  STL [R1+0x84], R13 ;  /* 0x0000840d01007387 */ /* 0x000fe80000100800 */
[----:B------:R0:W-:Y:S04]  /*7270*/  STL [R1+0x88], R2 ;  /* 0x0000880201007387 */ /* 0x0001e80000100800 */
[----:B------:R1:W-:Y:S04]  /*7280*/  STL [R1+0x8c], R10 ;  /* 0x00008c0a01007387 */ /* 0x0003e80000100800 */
[----:B------:R-:W-:Y:S01]  /*7290*/  STL [R1+0x94], R12 ;  /* 0x0000940c01007387 */ /* 0x000fe20000100800 */
[----:B0-----:R-:W-:-:S02]  /*72a0*/  SEL R2, R5, R28, !P5 ;  /* 0x0000001c05027207 */ /* 0x001fc40006800000 */
[C---:B-1----:R-:W-:Y:S02]  /*72b0*/  SEL R10, R5.reuse, R18, !P5 ;  /* 0x00000012050a7207 */ /* 0x042fe40006800000 */
[----:B------:R-:W2:Y:S04]  /*72c0*/  LDL.LU R18, [R1+0xfc] ;  /* 0x0000fc0001127983 */ /* 0x000ea80000300800 */
[----:B------:R0:W-:Y:S04]  /*72d0*/  STL [R1+0xb4], R2 ;  /* 0x0000b40201007387 */ /* 0x0001e80000100800 */
[----:B------:R1:W-:Y:S01]  /*72e0*/  STL [R1+0xb8], R10 ;  /* 0x0000b80a01007387 */ /* 0x0003e20000100800 */
[----:B0-----:R-:W-:-:S03]  /*72f0*/  SEL R2, R5, R17, !P5 ;  /* 0x0000001105027207 */ /* 0x001fc60006800000 */
[----:B------:R-:W2:Y:S01]  /*7300*/  LDL.LU R17, [R1+0x130] ;  /* 0x0001300001117983 */ /* 0x000ea20000300800 */
[----:B-1----:R-:W-:-:S03]  /*7310*/  SEL R10, R5, R16, !P5 ;  /* 0x00000010050a7207 */ /* 0x002fc60006800000 */
[----:B------:R3:W-:Y:S04]  /*7320*/  STL [R1+0xbc], R2 ;  /* 0x0000bc0201007387 */ /* 0x0007e80000100800 */
[----:B------:R-:W2:Y:S01]  /*7330*/  LDL.LU R16, [R1+0x134] ;  /* 0x0001340001107983 */ /* 0x000ea20000300800 */
[C---:B----4-:R-:W-:Y:S02]  /*7340*/  SEL R12, R5.reuse, R27, !P5 ;  /* 0x0000001b050c7207 */ /* 0x050fe40006800000 */
[C---:B---3--:R-:W-:Y:S01]  /*7350*/  SEL R2, R5.reuse, R19, !P5 ;  /* 0x0000001305027207 */ /* 0x048fe20006800000 */
[----:B------:R0:W-:Y:S04]  /*7360*/  STL [R1+0xc8], R10 ;  /* 0x0000c80a01007387 */ /* 0x0001e80000100800 */
[----:B------:R-:W3:Y:S04]  /*7370*/  LDL.LU R19, [R1+0x138] ;  /* 0x0001380001137983 */ /* 0x000ee80000300800 */
[----:B------:R5:W-:Y:S01]  /*7380*/  STL [R1+0xcc], R2 ;  /* 0x0000cc0201007387 */ /* 0x000be20000100800 */
[----:B0-----:R-:W-:-:S03]  /*7390*/  SEL R10, R5, R26, !P5 ;  /* 0x0000001a050a7207 */ /* 0x001fc60006800000 */
[----:B------:R0:W-:Y:S01]  /*73a0*/  STL [R1+0xd0], R12 ;  /* 0x0000d00c01007387 */ /* 0x0001e20000100800 */
[C---:B------:R-:W-:Y:S02]  /*73b0*/  SEL R11, R5.reuse, R11, !P5 ;  /* 0x0000000b050b7207 */ /* 0x040fe40006800000 */
[C---:B-----5:R-:W-:Y:S01]  /*73c0*/  SEL R2, R5.reuse, R25, !P5 ;  /* 0x0000001905027207 */ /* 0x060fe20006800000 */
[----:B0-----:R-:W4:Y:S04]  /*73d0*/  LDL.LU R12, [R1+0x13c] ;  /* 0x00013c00010c7983 */ /* 0x001f280000300800 */
[----:B------:R0:W-:Y:S04]  /*73e0*/  STL [R1+0xd4], R10 ;  /* 0x0000d40a01007387 */ /* 0x0001e80000100800 */
[----:B------:R-:W5:Y:S04]  /*73f0*/  LDL.LU R29, [R1+0x140] ;  /* 0x00014000011d7983 */ /* 0x000f680000300800 */
[----:B------:R1:W-:Y:S04]  /*7400*/  STL [R1+0xd8], R2 ;  /* 0x0000d80201007387 */ /* 0x0003e80000100800 */
[----:B------:R-:W5:Y:S01]  /*7410*/  LDL.LU R28, [R1+0x144] ;  /* 0x00014400011c7983 */ /* 0x000f620000300800 */
[----:B0-----:R-:W-:-:S03]  /*7420*/  SEL R10, R5, R24, !P5 ;  /* 0x00000018050a7207 */ /* 0x001fc60006800000 */
[----:B------:R-:W5:Y:S01]  /*7430*/  LDL.LU R27, [R1+0x148] ;  /* 0x00014800011b7983 */ /* 0x000f620000300800 */
[----:B-1----:R-:W-:-:S03]  /*7440*/  SEL R2, R5, R23, !P5 ;  /* 0x0000001705027207 */ /* 0x002fc60006800000 */
[----:B------:R-:W5:Y:S04]  /*7450*/  LDL.LU R26, [R1+0x14c] ;  /* 0x00014c00011a7983 */ /* 0x000f680000300800 */
[----:B------:R-:W5:Y:S04]  /*7460*/  LDL.LU R25, [R1+0x154] ;  /* 0x0001540001197983 */ /* 0x000f680000300800 */
[----:B------:R0:W-:Y:S04]  /*7470*/  STL [R1+0xdc], R11 ;  /* 0x0000dc0b01007387 */ /* 0x0001e80000100800 */
[----:B------:R1:W-:Y:S01]  /*7480*/  STL [R1+0xe4], R10 ;  /* 0x0000e40a01007387 */ /* 0x0003e20000100800 */
[----:B0-----:R-:W-:-:S03]  /*7490*/  SEL R11, R5, R22, !P5 ;  /* 0x00000016050b7207 */ /* 0x001fc60006800000 */
[----:B------:R0:W-:Y:S01]  /*74a0*/  STL [R1+0xe8], R2 ;  /* 0x0000e80201007387 */ /* 0x0001e20000100800 */
[----:B-1----:R-:W-:-:S03]  /*74b0*/  SEL R10, R5, R21, !P5 ;  /* 0x00000015050a7207 */ /* 0x002fc60006800000 */
[----:B------:R-:W-:Y:S04]  /*74c0*/  STL [R1+0xf0], R11 ;  /* 0x0000f00b01007387 */ /* 0x000fe80000100800 */
[----:B------:R-:W5:Y:S01]  /*74d0*/  LDL.LU R15, [R1+0x158] ;  /* 0x00015800010f7983 */ /* 0x000f620000300800 */
[----:B0-----:R-:W-:-:S03]  /*74e0*/  SEL R2, R5, R20, !P5 ;  /* 0x0000001405027207 */ /* 0x001fc60006800000 */
[----:B------:R-:W-:Y:S04]  /*74f0*/  STL [R1+0xf4], R10 ;  /* 0x0000f40a01007387 */ /* 0x000fe80000100800 */
[----:B------:R-:W5:Y:S04]  /*7500*/  LDL.LU R14, [R1+0x15c] ;  /* 0x00015c00010e7983 */ /* 0x000f680000300800 */
[----:B------:R0:W-:Y:S04]  /*7510*/  STL [R1+0xf8], R2 ;  /* 0x0000f80201007387 */ /* 0x0001e80000100800 */
[----:B------:R-:W5:Y:S04]  /*7520*/  LDL.LU R13, [R1+0x164] ;  /* 0x00016400010d7983 */ /* 0x000f680000300800 */
[----:B0-----:R-:W5:Y:S04]  /*7530*/  LDL.LU R2, [R1+0x168] ;  /* 0x0001680001027983 */ /* 0x001f680000300800 */
[----:B------:R-:W5:Y:S04]  /*7540*/  LDL.LU R10, [R1+0x170] ;  /* 0x00017000010a7983 */ /* 0x000f680000300800 */
[----:B------:R-:W5:Y:S04]  /*7550*/  LDL.LU R11, [R1+0x178] ;  /* 0x00017800010b7983 */ /* 0x000f680000300800 */
[----:B------:R-:W5:Y:S04]  /*7560*/  LDL.LU R24, [R1+0x194] ;  /* 0x0001940001187983 */ /* 0x000f680000300800 */
[----:B------:R-:W5:Y:S04]  /*7570*/  LDL.LU R23, [R1+0x198] ;  /* 0x0001980001177983 */ /* 0x000f680000300800 */
[----:B------:R-:W5:Y:S01]  /*7580*/  LDL.LU R22, [R1+0x1b0] ;  /* 0x0001b00001167983 */ /* 0x000f620000300800 */
[----:B--2---:R-:W-:-:S03]  /*7590*/  SEL R20, R5, R18, !P5 ;  /* 0x0000001205147207 */ /* 0x004fc60006800000 */
[----:B------:R-:W2:Y:S04]  /*75a0*/  LDL.LU R18, [R1+0x1b8] ;  /* 0x0001b80001127983 */ /* 0x000ea80000300800 */
[----:B------:R0:W-:Y:S01]  /*75b0*/  STL [R1+0xfc], R20 ;  /* 0x0000fc1401007387 */ /* 0x0001e20000100800 */
[----:B------:R-:W-:-:S03]  /*75c0*/  SEL R21, R5, R17, !P5 ;  /* 0x0000001105157207 */ /* 0x000fc60006800000 */
[----:B------:R-:W2:Y:S04]  /*75d0*/  LDL.LU R17, [R1+0x1b4] ;  /* 0x0001b40001117983 */ /* 0x000ea80000300800 */
[----:B------:R1:W-:Y:S01]  /*75e0*/  STL [R1+0x130], R21 ;  /* 0x0001301501007387 */ /* 0x0003e20000100800 */
[----:B0-----:R-:W-:-:S03]  /*75f0*/  SEL R20, R5, R16, !P5 ;  /* 0x0000001005147207 */ /* 0x001fc60006800000 */
[----:B------:R-:W2:Y:S04]  /*7600*/  LDL.LU R16, [R1+0x1c0] ;  /* 0x0001c00001107983 */ /* 0x000ea80000300800 */
[----:B------:R0:W-:Y:S04]  /*7610*/  STL [R1+0x134], R20 ;  /* 0x0001341401007387 */ /* 0x0001e80000100800 */
[----:B-1----:R-:W2:Y:S01]  /*7620*/  LDL.LU R21, [R1+0x1ac] ;  /* 0x0001ac0001157983 */ /* 0x002ea20000300800 */
[----:B---3--:R-:W-:-:S03]  /*7630*/  SEL R19, R5, R19, !P5 ;  /* 0x0000001305137207 */ /* 0x008fc60006800000 */
[----:B0-----:R-:W3:Y:S04]  /*7640*/  LDL.LU R20, [R1+0x1a8] ;  /* 0x0001a80001147983 */ /* 0x001ee80000300800 */
[----:B------:R0:W-:Y:S01]  /*7650*/  STL [R1+0x138], R19 ;  /* 0x0001381301007387 */ /* 0x0001e20000100800 */
[----:B----4-:R-:W-:-:S03]  /*7660*/  SEL R12, R5, R12, !P5 ;  /* 0x0000000c050c7207 */ /* 0x010fc60006800000 */
[----:B0-----:R-:W4:Y:S04]  /*7670*/  LDL.LU R19, [R1+0x16c] ;  /* 0x00016c0001137983 */ /* 0x001f280000300800 */
[----:B------:R0:W-:Y:S01]  /*7680*/  STL [R1+0x13c], R12 ;  /* 0x00013c0c01007387 */ /* 0x0001e20000100800 */
[C---:B-----5:R-:W-:Y:S02]  /*7690*/  SEL R29, R5.reuse, R29, !P5 ;  /* 0x0000001d051d7207 */ /* 0x060fe40006800000 */
[----:B------:R-:W-:-:S03]  /*76a0*/  SEL R28, R5, R28, !P5 ;  /* 0x0000001c051c7207 */ /* 0x000fc60006800000 */
[----:B------:R-:W-:Y:S01]  /*76b0*/  STL [R1+0x140], R29 ;  /* 0x0001401d01007387 */ /* 0x000fe20000100800 */
[----:B0-----:R-:W-:-:S03]  /*76c0*/  SEL R12, R5, R27, !P5 ;  /* 0x0000001b050c7207 */ /* 0x001fc60006800000 */
[----:B------:R-:W-:Y:S01]  /*76d0*/  STL [R1+0x144], R28 ;  /* 0x0001441c01007387 */ /* 0x000fe20000100800 */
[----:B------:R-:W-:-:S03]  /*76e0*/  SEL R26, R5, R26, !P5 ;  /* 0x0000001a051a7207 */ /* 0x000fc60006800000 */
[----:B------:R0:W-:Y:S01]  /*76f0*/  STL [R1+0x148], R12 ;  /* 0x0001480c01007387 */ /* 0x0001e20000100800 */
[----:B------:R-:W-:-:S03]  /*7700*/  SEL R25, R5, R25, !P5 ;  /* 0x0000001905197207 */ /* 0x000fc60006800000 */
[----:B0-----:R-:W5:Y:S04]  /*7710*/  LDL.LU R12, [R1+0x1a0] ;  /* 0x0001a000010c7983 */ /* 0x001f680000300800 */
[----:B------:R0:W-:Y:S04]  /*7720*/  STL [R1+0x14c], R26 ;  /* 0x00014c1a01007387 */ /* 0x0001e80000100800 */
[----:B------:R-:W5:Y:S04]  /*7730*/  LDL.LU R29, [R1+0x1a4] ;  /* 0x0001a400011d7983 */ /* 0x000f680000300800 */
[----:B------:R1:W-:Y:S01]  /*7740*/  STL [R1+0x154], R25 ;  /* 0x0001541901007387 */ /* 0x0003e20000100800 */
[----:B------:R-:W-:-:S03]  /*7750*/  SEL R15, R5, R15, !P5 ;  /* 0x0000000f050f7207 */ /* 0x000fc60006800000 */
[----:B------:R-:W5:Y:S04]  /*7760*/  LDL.LU R28, [R1+0x160] ;  /* 0x00016000011c7983 */ /* 0x000f680000300800 */
[----:B------:R-:W5:Y:S04]  /*7770*/  LDL.LU R27, [R1+0x190] ;  /* 0x00019000011b7983 */ /* 0x000f680000300800 */
[----:B0-----:R-:W5:Y:S04]  /*7780*/  LDL.LU R26, [R1+0x17c] ;  /* 0x00017c00011a7983 */ /* 0x001f680000300800 */
[----:B-1----:R-:W5:Y:S04]  /*7790*/  LDL.LU R25, [R1+0x18c] ;  /* 0x00018c0001197983 */ /* 0x002f680000300800 */
[----:B------:R0:W-:Y:S02]  /*77a0*/  STL [R1+0x158], R15 ;  /* 0x0001580f01007387 */ /* 0x0001e40000100800 */
[----:B0-----:R-:W-:-:S02]  /*77b0*/  SEL R15, R5, R14, !P5 ;  /* 0x0000000e050f7207 */ /* 0x001fc40006800000 */
[C---:B------:R-:W-:Y:S02]  /*77c0*/  SEL R14, R5.reuse, R13, !P5 ;  /* 0x0000000d050e7207 */ /* 0x040fe40006800000 */
[C---:B------:R-:W-:Y:S02]  /*77d0*/  SEL R13, R5.reuse, R2, !P5 ;  /* 0x00000002050d7207 */ /* 0x040fe40006800000 */
[C---:B------:R-:W-:Y:S01]  /*77e0*/  SEL R2, R5.reuse, R10, !P5 ;  /* 0x0000000a05027207 */ /* 0x040fe20006800000 */
[----:B------:R-:W-:Y:S01]  /*77f0*/  STL [R1+0x15c], R15 ;  /* 0x00015c0f01007387 */ /* 0x000fe20000100800 */
[C---:B------:R-:W-:Y:S02]  /*7800*/  SEL R10, R5.reuse, R11, !P5 ;  /* 0x0000000b050a7207 */ /* 0x040fe40006800000 */
[C---:B------:R-:W-:Y:S01]  /*7810*/  SEL R11, R5.reuse, R24, !P5 ;  /* 0x00000018050b7207 */ /* 0x040fe20006800000 */
[----:B------:R-:W-:Y:S04]  /*7820*/  STL [R1+0x164], R14 ;  /* 0x0001640e01007387 */ /* 0x000fe80000100800 */
[----:B------:R-:W-:Y:S04]  /*7830*/  STL [R1+0x168], R13 ;  /* 0x0001680d01007387 */ /* 0x000fe80000100800 */
[----:B------:R0:W-:Y:S04]  /*7840*/  STL [R1+0x170], R2 ;  /* 0x0001700201007387 */ /* 0x0001e80000100800 */
[----:B------:R1:W-:Y:S01]  /*7850*/  STL [R1+0x178], R10 ;  /* 0x0001780a01007387 */ /* 0x0003e20000100800 */
[----:B0-----:R-:W-:-:S03]  /*7860*/  SEL R2, R5, R23, !P5 ;  /* 0x0000001705027207 */ /* 0x001fc60006800000 */
[----:B------:R-:W-:Y:S01]  /*7870*/  STL [R1+0x19c], R11 ;  /* 0x00019c0b01007387 */ /* 0x000fe20000100800 */
[----:B-1----:R-:W-:-:S03]  /*7880*/  SEL R10, R5, R22, !P5 ;  /* 0x00000016050a7207 */ /* 0x002fc60006800000 */
[----:B------:R-:W5:Y:S04]  /*7890*/  LDL.LU R13, [R1+0x180] ;  /* 0x00018000010d7983 */ /* 0x000f680000300800 */
[----:B------:R2:W-:Y:S04]  /*78a0*/  STL [R1+0x198], R2 ;  /* 0x0001980201007387 */ /* 0x0005e80000100800 */
[----:B------:R0:W-:Y:S01]  /*78b0*/  STL [R1+0x194], R10 ;  /* 0x0001940a01007387 */ /* 0x0001e20000100800 */
[----:B--2---:R-:W-:-:S03]  /*78c0*/  SEL R2, R5, R18, !P5 ;  /* 0x0000001205027207 */ /* 0x004fc60006800000 */
[----:B------:R-:W2:Y:S04]  /*78d0*/  LDL.LU R18, [R1+0x188] ;  /* 0x0001880001127983 */ /* 0x000ea80000300800 */
[----:B------:R1:W-:Y:S01]  /*78e0*/  STL [R1+0x1b8], R2 ;  /* 0x0001b80201007387 */ /* 0x0003e20000100800 */
[----:B0-----:R-:W-:-:S03]  /*78f0*/  SEL R10, R5, R17, !P5 ;  /* 0x00000011050a7207 */ /* 0x001fc60006800000 */
[----:B------:R-:W2:Y:S04]  /*7900*/  LDL.LU R17, [R1+0x184] ;  /* 0x0001840001117983 */ /* 0x000ea80000300800 */
[----:B------:R3:W-:Y:S01]  /*7910*/  STL [R1+0x1bc], R10 ;  /* 0x0001bc0a01007387 */ /* 0x0007e20000100800 */
[----:B-1----:R-:W-:-:S03]  /*7920*/  SEL R2, R5, R16, !P5 ;  /* 0x0000001005027207 */ /* 0x002fc60006800000 */
[----:B------:R-:W2:Y:S01]  /*7930*/  LDL.LU R16, [R1+0x174] ;  /* 0x0001740001107983 */ /* 0x000ea20000300800 */
[----:B------:R-:W-:-:S03]  /*7940*/  SEL R11, R5, R21, !P5 ;  /* 0x00000015050b7207 */ /* 0x000fc60006800000 */
[----:B------:R4:W-:Y:S01]  /*7950*/  STL [R1+0x1c0], R2 ;  /* 0x0001c00201007387 */ /* 0x0009e20000100800 */
[----:B---3--:R-:W-:-:S03]  /*7960*/  SEL R10, R5, R20, !P5 ;  /* 0x00000014050a7207 */ /* 0x008fc60006800000 */
[----:B------:R-:W-:Y:S04]  /*7970*/  STL [R1+0x1c8], R11 ;  /* 0x0001c80b01007387 */ /* 0x000fe80000100800 */
[----:B------:R-:W3:Y:S04]  /*7980*/  LDL.LU R24, [R1+0x150] ;  /* 0x0001500001187983 */ /* 0x000ee80000300800 */
[----:B------:R5:W-:Y:S04]  /*7990*/  STL [R1+0x1cc], R10 ;  /* 0x0001cc0a01007387 */ /* 0x000be80000100800 */
[----:B------:R-:W3:Y:S01]  /*79a0*/  LDL.LU R23, [R1+0x12c] ;  /* 0x00012c0001177983 */ /* 0x000ee20000300800 */
[----:B----4-:R-:W-:-:S05]  /*79b0*/  SEL R2, R5, R19, !P5 ;  /* 0x0000001305027207 */ /* 0x010fca0006800000 */
[----:B------:R0:W-:Y:S04]  /*79c0*/  STL [R1+0x1c4], R2 ;  /* 0x0001c40201007387 */ /* 0x0001e80000100800 */
[----:B------:R-:W4:Y:S04]  /*79d0*/  LDL.LU R22, [R1+0x128] ;  /* 0x0001280001167983 */ /* 0x000f280000300800 */
[----:B------:R-:W4:Y:S04]  /*79e0*/  LDL.LU R21, [R1+0x124] ;  /* 0x0001240001157983 */ /* 0x000f280000300800 */
[----:B------:R-:W4:Y:S04]  /*79f0*/  LDL.LU R20, [R1+0x120] ;  /* 0x0001200001147983 */ /* 0x000f280000300800 */
[----:B------:R-:W4:Y:S01]  /*7a00*/  LDL.LU R19, [R1+0x11c] ;  /* 0x00011c0001137983 */ /* 0x000f220000300800 */
[----:B-----5:R-:W-:-:S05]  /*7a10*/  SEL R10, R5, R12, !P5 ;  /* 0x0000000c050a7207 */ /* 0x020fca0006800000 */
[----:B------:R1:W-:Y:S01]  /*7a20*/  STL [R1+0x1d4], R10 ;  /* 0x0001d40a01007387 */ /* 0x0003e20000100800 */
[----:B------:R-:W-:-:S05]  /*7a30*/  SEL R11, R5, R29, !P5 ;  /* 0x0000001d050b7207 */ /* 0x000fca0006800000 */
[----:B------:R5:W-:Y:S01]  /*7a40*/  STL [R1+0x1d0], R11 ;  /* 0x0001d00b01007387 */ /* 0x000be20000100800 */
[C---:B0-----:R-:W-:Y:S02]  /*7a50*/  SEL R2, R5.reuse, R28, !P5 ;  /* 0x0000001c05027207 */ /* 0x041fe40006800000 */
[----:B-1----:R-:W-:-:S03]  /*7a60*/  SEL R10, R5, R27, !P5 ;  /* 0x0000001b050a7207 */ /* 0x002fc60006800000 */
[----:B------:R0:W-:Y:S01]  /*7a70*/  STL [R1+0x1b4], R2 ;  /* 0x0001b40201007387 */ /* 0x0001e20000100800 */
[----:B-----5:R-:W-:-:S03]  /*7a80*/  SEL R11, R5, R26, !P5 ;  /* 0x0000001a050b7207 */ /* 0x020fc60006800000 */
[----:B------:R1:W-:Y:S01]  /*7a90*/  STL [R1+0x1b0], R10 ;  /* 0x0001b00a01007387 */ /* 0x0003e20000100800 */
[----:B0-----:R-:W-:-:S03]  /*7aa0*/  SEL R2, R5, R25, !P5 ;  /* 0x0000001905027207 */ /* 0x001fc60006800000 */
[----:B-1----:R-:W5:Y:S04]  /*7ab0*/  LDL.LU R10, [R1+0xc4] ;  /* 0x0000c400010a7983 */ /* 0x002f680000300800 */
[----:B------:R0:W-:Y:S04]  /*7ac0*/  STL [R1+0x1ac], R11 ;  /* 0x0001ac0b01007387 */ /* 0x0001e80000100800 */
[----:B0-----:R-:W5:Y:S04]  /*7ad0*/  LDL.LU R11, [R1+0xb0] ;  /* 0x0000b000010b7983 */ /* 0x001f680000300800 */
[----:B------:R0:W-:Y:S04]  /*7ae0*/  STL [R1+0x1a8], R2 ;  /* 0x0001a80201007387 */ /* 0x0001e80000100800 */
[----:B------:R-:W5:Y:S04]  /*7af0*/  LDL.LU R12, [R1+0xac] ;  /* 0x0000ac00010c7983 */ /* 0x000f680000300800 */
[----:B------:R-:W5:Y:S04]  /*7b00*/  LDL.LU R29, [R1+0xe0] ;  /* 0x0000e000011d7983 */ /* 0x000f680000300800 */
[----:B------:R-:W5:Y:S04]  /*7b10*/  LDL.LU R28, [R1+0xec] ;  /* 0x0000ec00011c7983 */ /* 0x000f680000300800 */
[----:B------:R-:W5:Y:S04]  /*7b20*/  LDL.LU R27, [R1+0x10c] ;  /* 0x00010c00011b7983 */ /* 0x000f680000300800 */
[----:B------:R-:W5:Y:S01]  /*7b30*/  LDL.LU R26, [R1+0x110] ;  /* 0x00011000011a7983 */ /* 0x000f620000300800 */
[----:B------:R-:W-:-:S03]  /*7b40*/  SEL R14, R5, R13, !P5 ;  /* 0x0000000d050e7207 */ /* 0x000fc60006800000 */
[----:B------:R-:W5:Y:S04]  /*7b50*/  LDL.LU R25, [R1+0x118] ;  /* 0x0001180001197983 */ /* 0x000f680000300800 */
[----:B0-----:R-:W5:Y:S04]  /*7b60*/  LDL.LU R2, [R1+0x114] ;  /* 0x0001140001027983 */ /* 0x001f680000300800 */
[----:B------:R-:W5:Y:S04]  /*7b70*/  LDL.LU R13, [R1+0x104] ;  /* 0x00010400010d7983 */ /* 0x000f680000300800 */
[----:B------:R0:W-:Y:S04]  /*7b80*/  STL [R1+0x1a4], R14 ;  /* 0x0001a40e01007387 */ /* 0x0001e80000100800 */
[----:B0-----:R-:W5:Y:S01]  /*7b90*/  LDL.LU R14, [R1+0x108] ;  /* 0x00010800010e7983 */ /* 0x001f620000300800 */
[----:B--2---:R-:W-:-:S05]  /*7ba0*/  SEL R15, R5, R18, !P5 ;  /* 0x00000012050f7207 */ /* 0x004fca0006800000 */
[----:B------:R0:W-:Y:S04]  /*7bb0*/  STL [R1+0x1a0], R15 ;  /* 0x0001a00f01007387 */ /* 0x0001e80000100800 */
[----:B0-----:R-:W2:Y:S01]  /*7bc0*/  LDL.LU R15, [R1+0x100] ;  /* 0x00010000010f7983 */ /* 0x001ea20000300800 */
[----:B------:R-:W-:-:S05]  /*7bd0*/  SEL R17, R5, R17, !P5 ;  /* 0x0000001105117207 */ /* 0x000fca0006800000 */
[----:B------:R0:W-:Y:S01]  /*7be0*/  STL [R1+0x190], R17 ;  /* 0x0001901101007387 */ /* 0x0001e20000100800 */
[----:B------:R-:W-:-:S03]  /*7bf0*/  SEL R16, R5, R16, !P5 ;  /* 0x0000001005107207 */ /* 0x000fc60006800000 */
[----:B------:R-:W2:Y:S04]  /*7c00*/  LDL.LU R18, [R1+0xa8] ;  /* 0x0000a80001127983 */ /* 0x000ea80000300800 */
[----:B0-----:R-:W2:Y:S04]  /*7c10*/  LDL.LU R17, [R1+0x80] ;  /* 0x0000800001117983 */ /* 0x001ea80000300800 */
[----:B------:R0:W-:Y:S04]  /*7c20*/  STL [R1+0x18c], R16 ;  /* 0x00018c1001007387 */ /* 0x0001e80000100800 */
[----:B0-----:R-:W2:Y:S01]  /*7c30*/  LDL.LU R16, [R1+0x64] ;  /* 0x0000640001107983 */ /* 0x001ea20000300800 */
[----:B---3--:R-:W-:-:S02]  /*7c40*/  SEL R24, R5, R24, !P5 ;  /* 0x0000001805187207 */ /* 0x008fc40006800000 */
[----:B------:R-:W-:-:S03]  /*7c50*/  SEL R23, R5, R23, !P5 ;  /* 0x0000001705177207 */ /* 0x000fc60006800000 */
[----:B------:R0:W-:Y:S04]  /*7c60*/  STL [R1+0x188], R24 ;  /* 0x0001881801007387 */ /* 0x0001e80000100800 */
[----:B------:R1:W-:Y:S01]  /*7c70*/  STL [R1+0x184], R23 ;  /* 0x0001841701007387 */ /* 0x0003e20000100800 */
[C---:B----4-:R-:W-:Y:S02]  /*7c80*/  SEL R22, R5.reuse, R22, !P5 ;  /* 0x0000001605167207 */ /* 0x050fe40006800000 */
[----:B------:R-:W-:-:S03]  /*7c90*/  SEL R21, R5, R21, !P5 ;  /* 0x0000001505157207 */ /* 0x000fc60006800000 */
[----:B------:R3:W-:Y:S01]  /*7ca0*/  STL [R1+0x180], R22 ;  /* 0x0001801601007387 */ /* 0x0007e20000100800 */
[----:B------:R-:W-:-:S03]  /*7cb0*/  SEL R20, R5, R20, !P5 ;  /* 0x0000001405147207 */ /* 0x000fc60006800000 */
[----:B------:R4:W-:Y:S01]  /*7cc0*/  STL [R1+0x17c], R21 ;  /* 0x00017c1501007387 */ /* 0x0009e20000100800 */
[----:B------:R-:W-:-:S03]  /*7cd0*/  SEL R19, R5, R19, !P5 ;  /* 0x0000001305137207 */ /* 0x000fc60006800000 */
[----:B0-----:R-:W2:Y:S04]  /*7ce0*/  LDL.LU R24, [R1+0x90] ;  /* 0x0000900001187983 */ /* 0x001ea80000300800 */
[----:B------:R0:W-:Y:S04]  /*7cf0*/  STL [R1+0x174], R20 ;  /* 0x0001741401007387 */ /* 0x0001e80000100800 */
[----:B-1----:R-:W2:Y:S04]  /*7d00*/  LDL.LU R23, [R1+0xa0] ;  /* 0x0000a00001177983 */ /* 0x002ea80000300800 */
[----:B------:R1:W-:Y:S04]  /*7d10*/  STL [R1+0x16c], R19 ;  /* 0x00016c1301007387 */ /* 0x0003e80000100800 */
[----:B---3--:R-:W3:Y:S04]  /*7d20*/  LDL.LU R22, [R1+0xa4] ;  /* 0x0000a40001167983 */ /* 0x008ee80000300800 */
[----:B----4-:R-:W4:Y:S04]  /*7d30*/  LDL.LU R21, [R1+0x98] ;  /* 0x0000980001157983 */ /* 0x010f280000300800 */
[----:B0-----:R-:W4:Y:S04]  /*7d40*/  LDL.LU R20, [R1+0x9c] ;  /* 0x00009c0001147983 */ /* 0x001f280000300800 */
[----:B-1----:R-:W4:Y:S01]  /*7d50*/  LDL.LU R19, [R1+0xc0] ;  /* 0x0000c00001137983 */ /* 0x002f220000300800 */
[----:B-----5:R-:W-:-:S05]  /*7d60*/  SEL R10, R5, R10, !P5 ;  /* 0x0000000a050a7207 */ /* 0x020fca0006800000 */
[----:B------:R0:W-:Y:S01]  /*7d70*/  STL [R1+0x160], R10 ;  /* 0x0001600a01007387 */ /* 0x0001e20000100800 */
[----:B------:R-:W-:-:S03]  /*7d80*/  SEL R11, R5, R11, !P5 ;  /* 0x0000000b050b7207 */ /* 0x000fc60006800000 */
[----:B0-----:R-:W5:Y:S04]  /*7d90*/  LDL.LU R10, [R1+0x798] ;  /* 0x00079800010a7983 */ /* 0x001f680000300800 */
[----:B------:R0:W-:Y:S01]  /*7da0*/  STL [R1+0x150], R11 ;  /* 0x0001500b01007387 */ /* 0x0001e20000100800 */
[C---:B------:R-:W-:Y:S02]  /*7db0*/  SEL R12, R5.reuse, R12, !P5 ;  /* 0x0000000c050c7207 */ /* 0x040fe40006800000 */
[C---:B------:R-:W-:Y:S01]  /*7dc0*/  SEL R29, R5.reuse, R29, !P5 ;  /* 0x0000001d051d7207 */ /* 0x040fe20006800000 */
[----:B0-----:R-:W5:Y:S01]  /*7dd0*/  LDL.LU R11, [R1+0x794] ;  /* 0x00079400010b7983 */ /* 0x001f620000300800 */
[----:B------:R-:W-:-:S03]  /*7de0*/  SEL R28, R5, R28, !P5 ;  /* 0x0000001c051c7207 */ /* 0x000fc60006800000 */
        /* <DEDUP_REMOVED lines=8> */
[----:B0-----:R-:W5:Y:S04]  /*7e70*/  LDL.LU R29, [R1+0x78c] ;  /* 0x00078c00011d7983 */ /* 0x001f680000300800 */
[----:B------:R0:W-:Y:S01]  /*7e80*/  STL [R1+0x124], R28 ;  /* 0x0001241c01007387 */ /* 0x0001e20000100800 */
[----:B------:R-:W-:-:S03]  /*7e90*/  SEL R14, R5, R14, !P5 ;  /* 0x0000000e050e7207 */ /* 0x000fc60006800000 */
[----:B0-----:R-:W5:Y:S04]  /*7ea0*/  LDL.LU R28, [R1+0x788] ;  /* 0x00078800011c7983 */ /* 0x001f680000300800 */
[----:B------:R0:W-:Y:S04]  /*7eb0*/  STL [R1+0x120], R27 ;  /* 0x0001201b01007387 */ /* 0x0001e80000100800 */
        /* <DEDUP_REMOVED lines=10> */
[----:B0-----:R-:W5:Y:S01]  /*7f60*/  LDL.LU R14, [R1+0x3c] ;  /* 0x00003c00010e7983 */ /* 0x001f620000300800 */
[----:B--2---:R-:W-:-:S05]  /*7f70*/  SEL R15, R5, R15, !P5 ;  /* 0x0000000f050f7207 */ /* 0x004fca0006800000 */
[----:B------:R0:W-:Y:S01]  /*7f80*/  STL [R1+0x108], R15 ;  /* 0x0001080f01007387 */ /* 0x0001e20000100800 */
[----:B------:R-:W-:-:S03]  /*7f90*/  SEL R18, R5, R18, !P5 ;  /* 0x0000001205127207 */ /* 0x000fc60006800000 */
[----:B0-----:R-:W2:Y:S01]  /*7fa0*/  LDL.LU R15, [R1+0x20] ;  /* 0x00002000010f7983 */ /* 0x001ea20000300800 */
[----:B------:R-:W-:-:S03]  /*7fb0*/  SEL R17, R5, R17, !P5 ;  /* 0x0000001105117207 */ /* 0x000fc60006800000 */
[----:B------:R0:W-:Y:S04]  /*7fc0*/  STL [R1+0x104], R18 ;  /* 0x0001041201007387 */ /* 0x0001e80000100800 */
[----:B0-----:R-:W2:Y:S01]  /*7fd0*/  LDL.LU R18, [R1+0x778] ;  /* 0x0007780001127983 */ /* 0x001ea20000300800 */
[----:B------:R-:W-:-:S03]  /*7fe0*/  SEL R16, R5, R16, !P5 ;  /* 0x0000001005107207 */ /* 0x000fc60006800000 */
[----:B------:R0:W-:Y:S04]  /*7ff0*/  STL [R1+0x100], R17 ;  /* 0x0001001101007387 */ /* 0x0001e80000100800 */
[----:B0-----:R-:W5:Y:S04]  /*8000*/  LDL.LU R17, [R1+0x774] ;  /* 0x0007740001117983 */ /* 0x001f680000300800 */
[----:B------:R0:W-:Y:S04]  /*8010*/  STL [R1+0xec], R16 ;  /* 0x0000ec1001007387 */ /* 0x0001e80000100800 */
[----:B0-----:R-:W5:Y:S01]  /*8020*/  LDL.LU R16, [R1+0x770] ;  /* 0x0007700001107983 */ /* 0x001f620000300800 */
[----:B------:R-:W-:-:S02]  /*8030*/  SEL R24, R5, R24, !P5 ;  /* 0x0000001805187207 */ /* 0x000fc40006800000 */
[C---:B------:R-:W-:Y:S02]  /*8040*/  SEL R23, R5.reuse, R23, !P5 ;  /* 0x0000001705177207 */ /* 0x040fe40006800000 */
[C---:B---3--:R-:W-:Y:S02]  /*8050*/  SEL R22, R5.reuse, R22, !P5 ;  /* 0x0000001605167207 */ /* 0x048fe40006800000 */
[C---:B----4-:R-:W-:Y:S02]  /*8060*/  SEL R21, R5.reuse, R21, !P5 ;  /* 0x0000001505157207 */ /* 0x050fe40006800000 */
[C---:B------:R-:W-:Y:S02]  /*8070*/  SEL R20, R5.reuse, R20, !P5 ;  /* 0x0000001405147207 */ /* 0x040fe40006800000 */
[C---:B------:R-:W-:Y:S02]  /*8080*/  SEL R19, R5.reuse, R19, !P5 ;  /* 0x0000001305137207 */ /* 0x040fe40006800000 */
[----:B--2---:R-:W-:-:S02]  /*8090*/  SEL R18, R5, R18, !P5 ;  /* 0x0000001205127207 */ /* 0x004fc40006800000 */
[C---:B-----5:R-:W-:Y:S02]  /*80a0*/  SEL R17, R5.reuse, R17, !P5 ;  /* 0x0000001105117207 */ /* 0x060fe40006800000 */
[----:B------:R-:W-:-:S05]  /*80b0*/  SEL R16, R5, R16, !P5 ;  /* 0x0000001005107207 */ /* 0x000fca0006800000 */
[----:B------:R0:W-:Y:S04]  /*80c0*/  STL [R1+0xe0], R16 ;  /* 0x0000e01001007387 */ /* 0x0001e80000100800 */
[----:B0-----:R-:W2:Y:S04]  /*80d0*/  LDL.LU R16, [R1+0x18] ;  /* 0x0000180001107983 */ /* 0x001ea80000300800 */
[----:B------:R0:W-:Y:S04]  /*80e0*/  STL [R1+0xc4], R17 ;  /* 0x0000c41101007387 */ /* 0x0001e80000100800 */
[----:B0-----:R-:W3:Y:S04]  /*80f0*/  LDL.LU R17, [R1+0x60] ;  /* 0x0000600001117983 */ /* 0x001ee80000300800 */
[----:B------:R0:W-:Y:S04]  /*8100*/  STL [R1+0xb0], R18 ;  /* 0x0000b01201007387 */ /* 0x0001e80000100800 */
[----:B0-----:R-:W4:Y:S04]  /*8110*/  LDL.LU R18, [R1+0x68] ;  /* 0x0000680001127983 */ /* 0x001f280000300800 */
[----:B------:R0:W-:Y:S04]  /*8120*/  STL [R1+0xac], R24 ;  /* 0x0000ac1801007387 */ /* 0x0001e80000100800 */
[----:B0-----:R-:W5:Y:S04]  /*8130*/  LDL.LU R24, [R1+0x76c] ;  /* 0x00076c0001187983 */ /* 0x001f680000300800 */
[----:B------:R0:W-:Y:S04]  /*8140*/  STL [R1+0xa8], R23 ;  /* 0x0000a81701007387 */ /* 0x0001e80000100800 */
[----:B0-----:R-:W2:Y:S04]  /*8150*/  LDL.LU R23, [R1+0x768] ;  /* 0x0007680001177983 */ /* 0x001ea80000300800 */
[----:B------:R0:W-:Y:S04]  /*8160*/  STL [R1+0xa4], R22 ;  /* 0x0000a41601007387 */ /* 0x0001e80000100800 */
[----:B0-----:R-:W2:Y:S04]  /*8170*/  LDL.LU R22, [R1+0x764] ;  /* 0x0007640001167983 */ /* 0x001ea80000300800 */
[----:B------:R0:W-:Y:S04]  /*8180*/  STL [R1+0xa0], R21 ;  /* 0x0000a01501007387 */ /* 0x0001e80000100800 */
[----:B0-----:R-:W3:Y:S04]  /*8190*/  LDL.LU R21, [R1+0x760] ;  /* 0x0007600001157983 */ /* 0x001ee80000300800 */
[----:B------:R0:W-:Y:S04]  /*81a0*/  STL [R1+0x9c], R20 ;  /* 0x00009c1401007387 */ /* 0x0001e80000100800 */
[----:B0-----:R-:W4:Y:S04]  /*81b0*/  LDL.LU R20, [R1+0x75c] ;  /* 0x00075c0001147983 */ /* 0x001f280000300800 */
[----:B------:R0:W-:Y:S04]  /*81c0*/  STL [R1+0x98], R19 ;  /* 0x0000981301007387 */ /* 0x0001e80000100800 */
[----:B0-----:R-:W5:Y:S01]  /*81d0*/  LDL.LU R19, [R1+0x758] ;  /* 0x0007580001137983 */ /* 0x001f620000300800 */
[----:B--2---:R-:W-:-:S02]  /*81e0*/  SEL R22, R5, R22, !P5 ;  /* 0x0000001605167207 */ /* 0x004fc40006800000 */
[C---:B---3--:R-:W-:Y:S02]  /*81f0*/  SEL R21, R5.reuse, R21, !P5 ;  /* 0x0000001505157207 */ /* 0x048fe40006800000 */
[C---:B----4-:R-:W-:Y:S02]  /*8200*/  SEL R20, R5.reuse, R20, !P5 ;  /* 0x0000001405147207 */ /* 0x050fe40006800000 */
[----:B-----5:R-:W-:-:S05]  /*8210*/  SEL R19, R5, R19, !P5 ;  /* 0x0000001305137207 */ /* 0x020fca0006800000 */
        /* <DEDUP_REMOVED lines=8> */
[----:B------:R-:W-:-:S02]  /*82a0*/  SEL R18, R5, R18, !P5 ;  /* 0x0000001205127207 */ /* 0x000fc40006800000 */
[C---:B------:R-:W-:Y:S02]  /*82b0*/  SEL R2, R5.reuse, R2, !P5 ;  /* 0x0000000205027207 */ /* 0x040fe40006800000 */
[C---:B------:R-:W-:Y:S02]  /*82c0*/  SEL R13, R5.reuse, R13, !P5 ;  /* 0x0000000d050d7207 */ /* 0x040fe40006800000 */
[C---:B------:R-:W-:Y:S02]  /*82d0*/  SEL R14, R5.reuse, R14, !P5 ;  /* 0x0000000e050e7207 */ /* 0x040fe40006800000 */
[C---:B------:R-:W-:Y:S02]  /*82e0*/  SEL R15, R5.reuse, R15, !P5 ;  /* 0x0000000f050f7207 */ /* 0x040fe40006800000 */
[C---:B------:R-:W-:Y:S02]  /*82f0*/  SEL R16, R5.reuse, R16, !P5 ;  /* 0x0000001005107207 */ /* 0x040fe40006800000 */
[----:B------:R-:W-:-:S02]  /*8300*/  SEL R23, R5, R23, !P5 ;  /* 0x0000001705177207 */ /* 0x000fc40006800000 */
[C---:B------:R-:W-:Y:S02]  /*8310*/  SEL R24, R5.reuse, R24, !P5 ;  /* 0x0000001805187207 */ /* 0x040fe40006800000 */
[C---:B------:R-:W-:Y:S02]  /*8320*/  SEL R25, R5.reuse, R25, !P5 ;  /* 0x0000001905197207 */ /* 0x040fe40006800000 */
[C---:B------:R-:W-:Y:S02]  /*8330*/  SEL R26, R5.reuse, R26, !P5 ;  /* 0x0000001a051a7207 */ /* 0x040fe40006800000 */
[C---:B------:R-:W-:Y:S02]  /*8340*/  SEL R27, R5.reuse, R27, !P5 ;  /* 0x0000001b051b7207 */ /* 0x040fe40006800000 */
[C---:B------:R-:W-:Y:S02]  /*8350*/  SEL R28, R5.reuse, R28, !P5 ;  /* 0x0000001c051c7207 */ /* 0x040fe40006800000 */
[----:B------:R-:W-:-:S02]  /*8360*/  SEL R29, R5, R29, !P5 ;  /* 0x0000001d051d7207 */ /* 0x000fc40006800000 */
[C---:B--2---:R-:W-:Y:S02]  /*8370*/  SEL R19, R5.reuse, R19, !P5 ;  /* 0x0000001305137207 */ /* 0x044fe40006800000 */
[C---:B---3--:R-:W-:Y:S02]  /*8380*/  SEL R20, R5.reuse, R20, !P5 ;  /* 0x0000001405147207 */ /* 0x048fe40006800000 */
[C---:B----4-:R-:W-:Y:S02]  /*8390*/  SEL R21, R5.reuse, R21, !P5 ;  /* 0x0000001505157207 */ /* 0x050fe40006800000 */
[----:B-----5:R-:W-:-:S05]  /*83a0*/  SEL R22, R5, R22, !P5 ;  /* 0x0000001605167207 */ /* 0x020fca0006800000 */
[----:B------:R-:W-:Y:S04]  /*83b0*/  STL [R1+0x10], R22 ;  /* 0x0000101601007387 */ /* 0x000fe80000100800 */
[----:B------:R0:W-:Y:S04]  /*83c0*/  STL [R1+0xc], R21 ;  /* 0x00000c1501007387 */ /* 0x0001e80000100800 */
[----:B------:R-:W-:Y:S01]  /*83d0*/  STL [R1+0x8], R20 ;  /* 0x0000081401007387 */ /* 0x000fe20000100800 */
[----:B0-----:R-:W-:-:S03]  /*83e0*/  SEL R21, R5, R17, !P5 ;  /* 0x0000001105157207 */ /* 0x001fc60006800000 */
[----:B------:R-:W-:Y:S04]  /*83f0*/  STL [R1+0x4], R19 ;  /* 0x0000041301007387 */ /* 0x000fe80000100800 */
[----:B------:R-:W-:Y:S04]  /*8400*/  STL [R1+0x6cc], R21 ;  /* 0x0006cc1501007387 */ /* 0x000fe80000100800 */
[----:B------:R-:W-:Y:S04]  /*8410*/  STL [R1], R18 ;  /* 0x0000001201007387 */ /* 0x000fe80000100800 */
[----:B------:R-:W-:Y:S04]  /*8420*/  STL [R1+0x6d0], R2 ;  /* 0x0006d00201007387 */ /* 0x000fe80000100800 */
[----:B------:R-:W-:Y:S04]  /*8430*/  STL [R1+0x6d4], R13 ;  /* 0x0006d40d01007387 */ /* 0x000fe80000100800 */
[----:B------:R-:W-:Y:S04]  /*8440*/  STL [R1+0x6d8], R14 ;  /* 0x0006d80e01007387 */ /* 0x000fe80000100800 */
[----:B------:R0:W-:Y:S04]  /*8450*/  STL [R1+0x6dc], R15 ;  /* 0x0006dc0f01007387 */ /* 0x0001e80000100800 */
[----:B0-----:R-:W2:Y:S04]  /*8460*/  LDL.LU R15, [R1+0x58] ;  /* 0x00005800010f7983 */ /* 0x001ea80000300800 */
[----:B------:R-:W3:Y:S04]  /*8470*/  LDL.LU R14, [R1+0x6c] ;  /* 0x00006c00010e7983 */ /* 0x000ee80000300800 */
[----:B------:R-:W4:Y:S04]  /*8480*/  LDL.LU R13, [R1+0x70] ;  /* 0x00007000010d7983 */ /* 0x000f280000300800 */
[----:B------:R-:W5:Y:S04]  /*8490*/  LDL.LU R2, [R1+0x74] ;  /* 0x0000740001027983 */ /* 0x000f680000300800 */
[----:B------:R-:W2:Y:S04]  /*84a0*/  LDL.LU R21, [R1+0x7c] ;  /* 0x00007c0001157983 */ /* 0x000ea80000300800 */
[----:B------:R0:W-:Y:S04]  /*84b0*/  STL [R1+0x6e0], R16 ;  /* 0x0006e01001007387 */ /* 0x0001e80000100800 */
[----:B0-----:R-:W2:Y:S04]  /*84c0*/  LDL.LU R16, [R1+0x54] ;  /* 0x0000540001107983 */ /* 0x001ea80000300800 */
        /* <DEDUP_REMOVED lines=11> */
[----:B0-----:R-:W5:Y:S04]  /*8580*/  LDL.LU R28, [R1+0x1c] ;  /* 0x00001c00011c7983 */ /* 0x001f680000300800 */
[----:B------:R0:W-:Y:S04]  /*8590*/  STL [R1+0x6fc], R29 ;  /* 0x0006fc1d01007387 */ /* 0x0001e80000100800 */
[----:B0-----:R-:W5:Y:S01]  /*85a0*/  LDL.LU R29, [R1+0x24] ;  /* 0x00002400011d7983 */ /* 0x001f620000300800 */
[----:B------:R-:W-:Y:S01]  /*85b0*/  @!P4 IMAD.MOV R8, RZ, RZ, -R8 ;  /* 0x000000ffff08c224 */ /* 0x000fe200078e0a08 */
[C---:B------:R-:W-:Y:S01]  /*85c0*/  SEL R12, R5.reuse, R12, !P5 ;  /* 0x0000000c050c7207 */ /* 0x040fe20006800000 */
[----:B------:R-:W-:Y:S01]  /*85d0*/  @!P0 IMAD.MOV R7, RZ, RZ, -R7 ;  /* 0x000000ffff078224 */ /* 0x000fe200078e0a07 */
[C---:B------:R-:W-:Y:S01]  /*85e0*/  SEL R11, R5.reuse, R11, !P5 ;  /* 0x0000000b050b7207 */ /* 0x040fe20006800000 */
[----:B------:R-:W-:Y:S01]  /*85f0*/  @!P3 IMAD.MOV R4, RZ, RZ, -R4 ;  /* 0x000000ffff04b224 */ /* 0x000fe200078e0a04 */
[----:B------:R-:W-:Y:S01]  /*8600*/  @!P1 IADD3 R6, PT, PT, -R6, RZ, RZ ;  /* 0x000000ff06069210 */ /* 0x000fe20007ffe1ff */
[----:B------:R-:W-:Y:S01]  /*8610*/  @!P2 IMAD.MOV R3, RZ, RZ, -R3 ;  /* 0x000000ffff03a224 */ /* 0x000fe200078e0a03 */
[C---:B------:R-:W-:Y:S01]  /*8620*/  SEL R10, R5.reuse, R10, !P5 ;  /* 0x0000000a050a7207 */ /* 0x040fe20006800000 */
[----:B------:R-:W-:Y:S01]  /*8630*/  @!P6 IMAD.MOV R0, RZ, RZ, -R0 ;  /* 0x000000ffff00e224 */ /* 0x000fe200078e0a00 */
[C---:B------:R-:W-:Y:S01]  /*8640*/  SEL R9, R5.reuse, R9, !P5 ;  /* 0x0000000905097207 */ /* 0x040fe20006800000 */
[----:B------:R-:W-:Y:S01]  /*8650*/  STL [R1+0x700], R12 ;  /* 0x0007000c01007387 */ /* 0x000fe20000100800 */
[----:B------:R-:W-:-:S02]  /*8660*/  SEL R8, R5, R8, !P5 ;  /* 0x0000000805087207 */ /* 0x000fc40006800000 */
[C---:B------:R-:W-:Y:S01]  /*8670*/  SEL R17, R5.reuse, R7, !P5 ;  /* 0x0000000705117207 */ /* 0x040fe20006800000 */
[----:B------:R-:W-:Y:S01]  /*8680*/  STL [R1+0x704], R11 ;  /* 0x0007040b01007387 */ /* 0x000fe20000100800 */
[C---:B------:R-:W-:Y:S02]  /*8690*/  SEL R18, R5.reuse, R6, !P5 ;  /* 0x0000000605127207 */ /* 0x040fe40006800000 */
[C---:B------:R-:W-:Y:S01]  /*86a0*/  SEL R19, R5.reuse, R4, !P5 ;  /* 0x0000000405137207 */ /* 0x040fe20006800000 */
[----:B------:R-:W-:Y:S01]  /*86b0*/  STL [R1+0x708], R10 ;  /* 0x0007080a01007387 */ /* 0x000fe20000100800 */
[C---:B------:R-:W-:Y:S02]  /*86c0*/  SEL R20, R5.reuse, R3, !P5 ;  /* 0x0000000305147207 */ /* 0x040fe40006800000 */
[----:B------:R-:W-:Y:S01]  /*86d0*/  SEL R22, R5, R0, !P5 ;  /* 0x0000000005167207 */ /* 0x000fe20006800000 */
[----:B------:R-:W-:Y:S04]  /*86e0*/  STL [R1+0x70c], R9 ;  /* 0x00070c0901007387 */ /* 0x000fe80000100800 */
[----:B------:R-:W-:Y:S04]  /*86f0*/  STL [R1+0x710], R8 ;  /* 0x0007100801007387 */ /* 0x000fe80000100800 */
[----:B------:R-:W-:Y:S04]  /*8700*/  STL [R1+0x714], R17 ;  /* 0x0007141101007387 */ /* 0x000fe80000100800 */
[----:B------:R-:W-:Y:S04]  /*8710*/  STL [R1+0x718], R18 ;  /* 0x0007181201007387 */ /* 0x000fe80000100800 */
[----:B------:R-:W-:Y:S04]  /*8720*/  STL [R1+0x71c], R19 ;  /* 0x00071c1301007387 */ /* 0x000fe80000100800 */
[----:B------:R-:W-:Y:S04]  /*8730*/  STL [R1+0x720], R20 ;  /* 0x0007201401007387 */ /* 0x000fe80000100800 */
[----:B------:R-:W-:Y:S01]  /*8740*/  STL [R1+0x724], R22 ;  /* 0x0007241601007387 */ /* 0x000fe20000100800 */
[----:B--2---:R-:W-:-:S02]  /*8750*/  IMAD R3, R24, UR14, RZ ;  /* 0x0000000e18037c24 */ /* 0x004fc4000f8e02ff */
[----:B---3--:R-:W-:Y:S02]  /*8760*/  IMAD R4, R25, UR14, RZ ;  /* 0x0000000e19047c24 */ /* 0x008fe4000f8e02ff */
[----:B----4-:R-:W-:Y:S02]  /*8770*/  IMAD R5, R26, UR14, RZ ;  /* 0x0000000e1a057c24 */ /* 0x010fe4000f8e02ff */
[----:B-----5:R-:W-:Y:S02]  /*8780*/  IMAD R6, R27, UR14, RZ ;  /* 0x0000000e1b067c24 */ /* 0x020fe4000f8e02ff */
[----:B------:R-:W-:-:S05]  /*8790*/  IMAD R7, R28, UR16, RZ ;  /* 0x000000101c077c24 */ /* 0x000fca000f8e02ff */
[----:B------:R-:W-:Y:S01]  /*87a0*/  STL [R1+0x728], R7 ;  /* 0x0007280701007387 */ /* 0x000fe20000100800 */
[----:B------:R-:W-:-:S05]  /*87b0*/  IMAD R0, R29, UR14, RZ ;  /* 0x0000000e1d007c24 */ /* 0x000fca000f8e02ff */
[----:B------:R0:W-:Y:S04]  /*87c0*/  STL [R1+0x590], R0 ;  /* 0x0005900001007387 */ /* 0x0001e80000100800 */
[----:B------:R-:W-:Y:S04]  /*87d0*/  STL [R1+0x72c], R6 ;  /* 0x00072c0601007387 */ /* 0x000fe80000100800 */
[----:B------:R-:W-:Y:S01]  /*87e0*/  STL [R1+0x730], R5 ;  /* 0x0007300501007387 */ /* 0x000fe20000100800 */
[----:B0-----:R-:W-:-:S03]  /*87f0*/  IMAD R0, R23, UR14, RZ ;  /* 0x0000000e17007c24 */ /* 0x001fc6000f8e02ff */
[----:B------:R0:W-:Y:S04]  /*8800*/  STL [R1+0x734], R4 ;  /* 0x0007340401007387 */ /* 0x0001e80000100800 */
[----:B------:R1:W-:Y:S04]  /*8810*/  STL [R1+0x738], R3 ;  /* 0x0007380301007387 */ /* 0x0003e80000100800 */
[----:B------:R2:W-:Y:S01]  /*8820*/  STL [R1+0x73c], R0 ;  /* 0x00073c0001007387 */ /* 0x0005e20000100800 */
[----:B0-----:R-:W-:Y:S02]  /*8830*/  IMAD R4, R14, UR14, RZ ;  /* 0x0000000e0e047c24 */ /* 0x001fe4000f8e02ff */
[----:B-1----:R-:W-:-:S02]  /*8840*/  IMAD R3, R15, UR14, RZ ;  /* 0x0000000e0f037c24 */ /* 0x002fc4000f8e02ff */
[----:B--2---:R-:W-:-:S05]  /*8850*/  IMAD R0, R16, UR14, RZ ;  /* 0x0000000e10007c24 */ /* 0x004fca000f8e02ff */
[----:B------:R0:W-:Y:S04]  /*8860*/  STL [R1+0x18], R0 ;  /* 0x0000180001007387 */ /* 0x0001e80000100800 */
[----:B------:R-:W-:Y:S01]  /*8870*/  STL [R1+0x1c], R3 ;  /* 0x00001c0301007387 */ /* 0x000fe20000100800 */
[----:B0-----:R-:W-:-:S03]  /*8880*/  IMAD R0, R13, UR14, RZ ;  /* 0x0000000e0d007c24 */ /* 0x001fc6000f8e02ff */
[----:B------:R-:W-:Y:S04]  /*8890*/  STL [R1+0x20], R4 ;  /* 0x0000200401007387 */ /* 0x000fe80000100800 */
[----:B------:R0:W-:Y:S04]  /*88a0*/  STL [R1+0x24], R0 ;  /* 0x0000240001007387 */ /* 0x0001e80000100800 */
[----:B0-----:R-:W2:Y:S01]  /*88b0*/  LDL.LU R0, [R1+0x88] ;  /* 0x0000880001007983 */ /* 0x001ea20000300800 */
[----:B------:R-:W-:Y:S02]  /*88c0*/  IMAD R3, R2, UR14, RZ ;  /* 0x0000000e02037c24 */ /* 0x000fe4000f8e02ff */
[----:B------:R-:W-:-:S03]  /*88d0*/  IMAD R2, R21, UR14, RZ ;  /* 0x0000000e15027c24 */ /* 0x000fc6000f8e02ff */
[----:B------:R-:W-:Y:S04]  /*88e0*/  STL [R1+0x28], R3 ;  /* 0x0000280301007387 */ /* 0x000fe80000100800 */
[----:B--2---:R0:W-:Y:S04]  /*88f0*/  STL [R1+0x750], R0 ;  /* 0x0007500001007387 */ /* 0x0041e80000100800 */
[----:B------:R-:W-:Y:S04]  /*8900*/  STL [R1+0x2c], R2 ;  /* 0x00002c0201007387 */ /* 0x000fe80000100800 */
[----:B0-----:R-:W2:Y:S04]  /*8910*/  LDL.LU R0, [R1+0x84] ;  /* 0x0000840001007983 */ /* 0x001ea80000300800 */
[----:B--2---:R0:W-:Y:S04]  /*8920*/  STL [R1+0x754], R0 ;  /* 0x0007540001007387 */ /* 0x0041e80000100800 */
[----:B0-----:R-:W2:Y:S04]  /*8930*/  LDL.LU R0, [R1+0x78] ;  /* 0x0000780001007983 */ /* 0x001ea80000300800 */
[----:B------:R-:W3:Y:S04]  /*8940*/  LDL.LU R3, [R1+0x8c] ;  /* 0x00008c0001037983 */ /* 0x000ee80000300800 */
[----:B------:R-:W4:Y:S04]  /*8950*/  LDL.LU R4, [R1+0x94] ;  /* 0x0000940001047983 */ /* 0x000f280000300800 */
[----:B------:R-:W5:Y:S04]  /*8960*/  LDL.LU R5, [R1+0xb4] ;  /* 0x0000b40001057983 */ /* 0x000f680000300800 */
[----:B------:R-:W3:Y:S04]  /*8970*/  LDL.LU R6, [R1+0xb8] ;  /* 0x0000b80001067983 */ /* 0x000ee80000300800 */
        /* <DEDUP_REMOVED lines=23> */
[----:B------:R-:W3:Y:S01]  /*8af0*/  LDL.LU R21, [R1+0x15c] ;  /* 0x00015c0001157983 */ /* 0x000ee20000300800 */
[----:B--2---:R-:W-:-:S05]  /*8b00*/  IMAD R0, R0, UR14, RZ ;  /* 0x0000000e00007c24 */ /* 0x004fca000f8e02ff */
[----:B------:R0:W-:Y:S04]  /*8b10*/  STL [R1+0x30], R0 ;  /* 0x0000300001007387 */ /* 0x0001e80000100800 */
[----:B0-----:R-:W2:Y:S02]  /*8b20*/  LDL.LU R0, [R1+0x754] ;  /* 0x0007540001007983 */ /* 0x001ea40000300800 */
[----:B--2---:R-:W-:-:S05]  /*8b30*/  IMAD R0, R0, UR14, RZ ;  /* 0x0000000e00007c24 */ /* 0x004fca000f8e02ff */
[----:B------:R0:W-:Y:S04]  /*8b40*/  STL [R1+0x34], R0 ;  /* 0x0000340001007387 */ /* 0x0001e80000100800 */
[----:B0-----:R-:W2:Y:S01]  /*8b50*/  LDL.LU R0, [R1+0x750] ;  /* 0x0007500001007983 */ /* 0x001ea20000300800 */
[----:B---3--:R-:W-:Y:S02]  /*8b60*/  IMAD R3, R3, UR14, RZ ;  /* 0x0000000e03037c24 */ /* 0x008fe4000f8e02ff */
[----:B--2---:R-:W-:-:S05]  /*8b70*/  IMAD R0, R0, UR14, RZ ;  /* 0x0000000e00007c24 */ /* 0x004fca000f8e02ff */
[----:B------:R4:W-:Y:S04]  /*8b80*/  STL [R1+0x38], R0 ;  /* 0x0000380001007387 */ /* 0x0009e80000100800 */
[----:B------:R5:W-:Y:S01]  /*8b90*/  STL [R1+0x3c], R3 ;  /* 0x00003c0301007387 */ /* 0x000be20000100800 */
[----:B----4-:R-:W-:Y:S02]  /*8ba0*/  IMAD R0, R4, UR14, RZ ;  /* 0x0000000e04007c24 */ /* 0x010fe4000f8e02ff */
[----:B------:R-:W-:Y:S02]  /*8bb0*/  IMAD R4, R6, UR14, RZ ;  /* 0x0000000e06047c24 */ /* 0x000fe4000f8e02ff */
[----:B-----5:R-:W-:Y:S01]  /*8bc0*/  IMAD R3, R5, UR14, RZ ;  /* 0x0000000e05037c24 */ /* 0x020fe2000f8e02ff */
[----:B------:R0:W-:Y:S04]  /*8bd0*/  STL [R1+0x40], R0 ;  /* 0x0000400001007387 */ /* 0x0001e80000100800 */
[----:B------:R1:W-:Y:S01]  /*8be0*/  STL [R1+0x44], R3 ;  /* 0x0000440301007387 */ /* 0x0003e20000100800 */
[----:B0-----:R-:W-:-:S03]  /*8bf0*/  IMAD R0, R7, UR14, RZ ;  /* 0x0000000e07007c24 */ /* 0x001fc6000f8e02ff */
[----:B------:R0:W-:Y:S01]  /*8c00*/  STL [R1+0x48], R4 ;  /* 0x0000480401007387 */ /* 0x0001e20000100800 */
[----:B-1----:R-:W-:-:S03]  /*8c10*/  IMAD R3, R22, UR14, RZ ;  /* 0x0000000e16037c24 */ /* 0x002fc6000f8e02ff */
[----:B------:R1:W-:Y:S01]  /*8c20*/  STL [R1+0x4c], R0 ;  /* 0x00004c0001007387 */ /* 0x0003e20000100800 */
[----:B0-----:R-:W-:-:S03]  /*8c30*/  IMAD R4, R20, UR14, RZ ;  /* 0x0000000e14047c24 */ /* 0x001fc6000f8e02ff */
[----:B------:R0:W-:Y:S01]  /*8c40*/  STL [R1+0x50], R3 ;  /* 0x0000500301007387 */ /* 0x0001e20000100800 */
[----:B-1----:R-:W-:-:S03]  /*8c50*/  IMAD R0, R19, UR14, RZ ;  /* 0x0000000e13007c24 */ /* 0x002fc6000f8e02ff */
[----:B------:R1:W-:Y:S04]  /*8c60*/  STL [R1+0x54], R4 ;  /* 0x0000540401007387 */ /* 0x0003e80000100800 */
[----:B------:R2:W-:Y:S01]  /*8c70*/  STL [R1+0x58], R0 ;  /* 0x0000580001007387 */ /* 0x0005e20000100800 */
[----:B0-----:R-:W-:Y:S02]  /*8c80*/  IMAD R3, R18, UR14, RZ ;  /* 0x0000000e12037c24 */ /* 0x001fe4000f8e02ff */
[----:B-1----:R-:W-:-:S03]  /*8c90*/  IMAD R4, R17, UR14, RZ ;  /* 0x0000000e11047c24 */ /* 0x002fc6000f8e02ff */
[----:B------:R0:W-:Y:S01]  /*8ca0*/  STL [R1+0x5c], R3 ;  /* 0x00005c0301007387 */ /* 0x0001e20000100800 */
[----:B--2---:R-:W-:-:S03]  /*8cb0*/  IMAD R0, R8, UR14, RZ ;  /* 0x0000000e08007c24 */ /* 0x004fc6000f8e02ff */
        /* <DEDUP_REMOVED lines=28> */
[----:B------:R-:W-:Y:S01]  /*8e80*/  STL [R1+0xc0], R3 ;  /* 0x0000c00301007387 */ /* 0x000fe20000100800 */
[----:B--2---:R-:W-:-:S03]  /*8e90*/  IMAD R0, R13, UR14, RZ ;  /* 0x0000000e0d007c24 */ /* 0x004fc6000f8e02ff */
        /* <DEDUP_REMOVED lines=135> */
[----:B------:R-:W3:Y:S01]  /*9710*/  LDL.LU R21, [R1] ;  /* 0x0000000001157983 */ /* 0x000ee20000300800 */
[----:B--2---:R-:W-:-:S05]  /*9720*/  IMAD R0, R0, UR14, RZ ;  /* 0x0000000e00007c24 */ /* 0x004fca000f8e02ff */
[----:B------:R0:W-:Y:S04]  /*9730*/  STL [R1+0x12c], R0 ;  /* 0x00012c0001007387 */ /* 0x0001e80000100800 */
[----:B0-----:R-:W2:Y:S02]  /*9740*/  LDL.LU R0, [R1+0x744] ;  /* 0x0007440001007983 */ /* 0x001ea40000300800 */
[----:B--2---:R-:W-:-:S05]  /*9750*/  IMAD R0, R0, UR14, RZ ;  /* 0x0000000e00007c24 */ /* 0x004fca000f8e02ff */
[----:B------:R0:W-:Y:S04]  /*9760*/  STL [R1+0x128], R0 ;  /* 0x0001280001007387 */ /* 0x0001e80000100800 */
[----:B0-----:R-:W2:Y:S01]  /*9770*/  LDL.LU R0, [R1+0x740] ;  /* 0x0007400001007983 */ /* 0x001ea20000300800 */
[----:B---3--:R-:W-:Y:S02]  /*9780*/  IMAD R3, R3, UR14, RZ ;  /* 0x0000000e03037c24 */ /* 0x008fe4000f8e02ff */
[----:B----4-:R-:W-:Y:S02]  /*9790*/  IMAD R4, R4, UR14, RZ ;  /* 0x0000000e04047c24 */ /* 0x010fe4000f8e02ff */
[----:B-----5:R-:W-:Y:S02]  /*97a0*/  IMAD R5, R5, UR14, RZ ;  /* 0x0000000e05057c24 */ /* 0x020fe4000f8e02ff */
[----:B------:R-:W-:-:S02]  /*97b0*/  IMAD R6, R6, UR14, RZ ;  /* 0x0000000e06067c24 */ /* 0x000fc4000f8e02ff */
[----:B------:R-:W-:Y:S02]  /*97c0*/  IMAD R7, R7, UR14, RZ ;  /* 0x0000000e07077c24 */ /* 0x000fe4000f8e02ff */
[----:B------:R-:W-:Y:S02]  /*97d0*/  IMAD R22, R22, UR14, RZ ;  /* 0x0000000e16167c24 */ /* 0x000fe4000f8e02ff */
[----:B------:R-:W-:Y:S02]  /*97e0*/  IMAD R20, R20, UR14, RZ ;  /* 0x0000000e14147c24 */ /* 0x000fe4000f8e02ff */
[----:B------:R-:W-:Y:S02]  /*97f0*/  IMAD R19, R19, UR14, RZ ;  /* 0x0000000e13137c24 */ /* 0x000fe4000f8e02ff */
[----:B------:R-:W-:Y:S02]  /*9800*/  IMAD R18, R18, UR14, RZ ;  /* 0x0000000e12127c24 */ /* 0x000fe4000f8e02ff */
        /* <DEDUP_REMOVED lines=19> */
[----:B--2---:R-:W-:-:S05]  /*9940*/  IMAD R0, R0, UR14, RZ ;  /* 0x0000000e00007c24 */ /* 0x004fca000f8e02ff */
        /* <DEDUP_REMOVED lines=56> */
[----:B------:R0:W-:Y:S04]  /*9cd0*/  STL [R1], R21 ;  /* 0x0000001501007387 */ /* 0x0001e80000100800 */
[----:B0-----:R-:W5:Y:S01]  /*9ce0*/  LDL.LU R21, [R1+0x6cc] ;  /* 0x0006cc0001157983 */ /* 0x001f620000300800 */
[----:B--2---:R-:W-:-:S02]  /*9cf0*/  IMAD R14, R14, UR14, RZ ;  /* 0x0000000e0e0e7c24 */ /* 0x004fc4000f8e02ff */
[----:B---3--:R-:W-:Y:S02]  /*9d00*/  IMAD R13, R13, UR14, RZ ;  /* 0x0000000e0d0d7c24 */ /* 0x008fe4000f8e02ff */
[----:B----4-:R-:W-:Y:S02]  /*9d10*/  IMAD R2, R2, UR14, RZ ;  /* 0x0000000e02027c24 */ /* 0x010fe4000f8e02ff */
[----:B-----5:R-:W-:-:S05]  /*9d20*/  IMAD R21, R21, UR14, RZ ;  /* 0x0000000e15157c24 */ /* 0x020fca000f8e02ff */
        /* <DEDUP_REMOVED lines=8> */
[----:B------:R-:W-:-:S02]  /*9db0*/  IMAD R15, R15, UR14, RZ ;  /* 0x0000000e0f0f7c24 */ /* 0x000fc4000f8e02ff */
[----:B------:R-:W-:Y:S02]  /*9dc0*/  IMAD R16, R16, UR14, RZ ;  /* 0x0000000e10107c24 */ /* 0x000fe4000f8e02ff */
[----:B------:R-:W-:Y:S02]  /*9dd0*/  IMAD R23, R23, UR14, RZ ;  /* 0x0000000e17177c24 */ /* 0x000fe4000f8e02ff */
[----:B------:R-:W-:Y:S01]  /*9de0*/  IMAD R24, R24, UR14, RZ ;  /* 0x0000000e18187c24 */ /* 0x000fe2000f8e02ff */
[----:B------:R-:W-:Y:S01]  /*9df0*/  STL [R1+0x698], R15 ;  /* 0x0006980f01007387 */ /* 0x000fe20000100800 */
[----:B------:R-:W-:Y:S02]  /*9e00*/  IMAD R25, R25, UR14, RZ ;  /* 0x0000000e19197c24 */ /* 0x000fe4000f8e02ff */
[----:B------:R-:W-:Y:S01]  /*9e10*/  IMAD R26, R26, UR14, RZ ;  /* 0x0000000e1a1a7c24 */ /* 0x000fe2000f8e02ff */
[----:B------:R-:W-:Y:S01]  /*9e20*/  STL [R1+0x69c], R16 ;  /* 0x00069c1001007387 */ /* 0x000fe20000100800 */
[----:B------:R-:W-:-:S02]  /*9e30*/  IMAD R27, R27, UR14, RZ ;  /* 0x0000000e1b1b7c24 */ /* 0x000fc4000f8e02ff */
[----:B------:R-:W-:Y:S01]  /*9e40*/  IMAD R28, R28, UR14, RZ ;  /* 0x0000000e1c1c7c24 */ /* 0x000fe2000f8e02ff */
[----:B------:R-:W-:Y:S01]  /*9e50*/  STL [R1+0x6a0], R23 ;  /* 0x0006a01701007387 */ /* 0x000fe20000100800 */
[----:B------:R-:W-:Y:S02]  /*9e60*/  IMAD R29, R29, UR14, RZ ;  /* 0x0000000e1d1d7c24 */ /* 0x000fe4000f8e02ff */
[----:B------:R-:W-:Y:S01]  /*9e70*/  IMAD R12, R12, UR14, RZ ;  /* 0x0000000e0c0c7c24 */ /* 0x000fe2000f8e02ff */
[----:B------:R-:W-:Y:S01]  /*9e80*/  STL [R1+0x6a4], R24 ;  /* 0x0006a41801007387 */ /* 0x000fe20000100800 */
[----:B------:R-:W-:-:S03]  /*9e90*/  IMAD R11, R11, UR14, RZ ;  /* 0x0000000e0b0b7c24 */ /* 0x000fc6000f8e02ff */
[----:B------:R-:W-:Y:S01]  /*9ea0*/  STL [R1+0x6a8], R25 ;  /* 0x0006a81901007387 */ /* 0x000fe20000100800 */
[----:B------:R-:W-:-:S03]  /*9eb0*/  IMAD R10, R10, UR14, RZ ;  /* 0x0000000e0a0a7c24 */ /* 0x000fc6000f8e02ff */
[----:B------:R-:W-:Y:S04]  /*9ec0*/  STL [R1+0x6ac], R26 ;  /* 0x0006ac1a01007387 */ /* 0x000fe80000100800 */
[----:B------:R-:W-:Y:S01]  /*9ed0*/  STL [R1+0x6b0], R27 ;  /* 0x0006b01b01007387 */ /* 0x000fe20000100800 */
[----:B------:R-:W-:-:S03]  /*9ee0*/  IMAD R9, R9, UR14, RZ ;  /* 0x0000000e09097c24 */ /* 0x000fc6000f8e02ff */
[----:B------:R-:W-:Y:S04]  /*9ef0*/  STL [R1+0x6b4], R28 ;  /* 0x0006b41c01007387 */ /* 0x000fe80000100800 */
[----:B------:R-:W-:Y:S04]  /*9f00*/  STL [R1+0x6b8], R29 ;  /* 0x0006b81d01007387 */ /* 0x000fe80000100800 */
[----:B------:R0:W-:Y:S04]  /*9f10*/  STL [R1+0x6bc], R12 ;  /* 0x0006bc0c01007387 */ /* 0x0001e80000100800 */
[----:B0-----:R-:W3:Y:S04]  /*9f20*/  LDL.LU R12, [R1+0x34] ;  /* 0x00003400010c7983 */ /* 0x001ee80000300800 */
[----:B------:R0:W-:Y:S04]  /*9f30*/  STL [R1+0x6c0], R11 ;  /* 0x0006c00b01007387 */ /* 0x0001e80000100800 */
[----:B0-----:R-:W3:Y:S04]  /*9f40*/  LDL.LU R11, [R1+0x30] ;  /* 0x00003000010b7983 */ /* 0x001ee80000300800 */
[----:B------:R0:W-:Y:S04]  /*9f50*/  STL [R1+0x6c4], R10 ;  /* 0x0006c40a01007387 */ /* 0x0001e80000100800 */
[----:B0-----:R-:W3:Y:S04]  /*9f60*/  LDL.LU R10, [R1+0x2c] ;  /* 0x00002c00010a7983 */ /* 0x001ee80000300800 */
[----:B------:R0:W-:Y:S04]  /*9f70*/  STL [R1+0x6c8], R9 ;  /* 0x0006c80901007387 */ /* 0x0001e80000100800 */
[----:B0-----:R-:W3:Y:S04]  /*9f80*/  LDL.LU R9, [R1+0x28] ;  /* 0x0000280001097983 */ /* 0x001ee80000300800 */
[----:B------:R-:W3:Y:S01]  /*9f90*/  LDL.LU R29, [R1+0x38] ;  /* 0x00003800011d7983 */ /* 0x000ee20000300800 */
[----:B------:R-:W-:Y:S01]  /*9fa0*/  LEA R15, P2, R7, UR8, 0x1 ;  /* 0x00000008070f7c11 */ /* 0x000fe2000f8408ff */
[----:B------:R-:W-:Y:S01]  /*9fb0*/  IMAD R8, R8, UR14, RZ ;  /* 0x0000000e08087c24 */ /* 0x000fe2000f8e02ff */
[----:B------:R-:W-:Y:S01]  /*9fc0*/  LEA R16, P3, R6, UR10, 0x1 ;  /* 0x0000000a06107c11 */ /* 0x000fe2000f8608ff */
[----:B------:R-:W-:Y:S01]  /*9fd0*/  IMAD R17, R17, UR14, RZ ;  /* 0x0000000e11117c24 */ /* 0x000fe2000f8e02ff */
[----:B------:R-:W-:Y:S01]  /*9fe0*/  ULEA.HI UR5, UR5, UR4, URZ, 0x7 ;  /* 0x0000000405057291 */ /* 0x000fe2000f8f38ff */
[----:B------:R0:W-:Y:S01]  /*9ff0*/  STL [R1+0x59c], R15 ;  /* 0x00059c0f01007387 */ /* 0x0001e20000100800 */
[----:B------:R-:W-:Y:S01]  /*a000*/  IMAD R18, R18, UR14, RZ ;  /* 0x0000000e12127c24 */ /* 0x000fe2000f8e02ff */
[----:B------:R-:W1:Y:S02]  /*a010*/  LDCU UR8, c[0x0][0x3a8] ;  /* 0x00007500ff0877ac */ /* 0x000e640008000800 */
[----:B------:R0:W-:Y:S04]  /*a020*/  STL [R1+0x390], R16 ;  /* 0x0003901001007387 */ /* 0x0001e80000100800 */
[----:B------:R-:W3:Y:S01]  /*a030*/  LDL.LU R28, [R1+0x3c] ;  /* 0x00003c00011c7983 */ /* 0x000ee20000300800 */
[----:B0-----:R-:W-:-:S02]  /*a040*/  LEA R15, P4, R5, UR10, 0x1 ;  /* 0x0000000a050f7c11 */ /* 0x001fc4000f8808ff */
[----:B------:R-:W-:-:S03]  /*a050*/  LEA R16, P5, R4, UR10, 0x1 ;  /* 0x0000000a04107c11 */ /* 0x000fc6000f8a08ff */
[----:B------:R0:W-:Y:S04]  /*a060*/  STL [R1+0x388], R15 ;  /* 0x0003880f01007387 */ /* 0x0001e80000100800 */
[----:B------:R1:W-:Y:S04]  /*a070*/  STL [R1+0x380], R16 ;  /* 0x0003801001007387 */ /* 0x0003e80000100800 */
[----:B------:R-:W3:Y:S01]  /*a080*/  LDL.LU R27, [R1+0x40] ;  /* 0x00004000011b7983 */ /* 0x000ee20000300800 */
[----:B0-----:R-:W-:Y:S02]  /*a090*/  LEA R15, P6, R3, UR10, 0x1 ;  /* 0x0000000a030f7c11 */ /* 0x001fe4000f8c08ff */
[----:B-1----:R-:W-:-:S03]  /*a0a0*/  LEA R16, P0, R0, UR10, 0x1 ;  /* 0x0000000a00107c11 */ /* 0x002fc6000f8008ff */
[----:B------:R5:W-:Y:S04]  /*a0b0*/  STL [R1+0x378], R15 ;  /* 0x0003780f01007387 */ /* 0x000be80000100800 */
[----:B------:R-:W-:Y:S04]  /*a0c0*/  STL [R1+0x370], R16 ;  /* 0x0003701001007387 */ /* 0x000fe80000100800 */
[----:B------:R-:W3:Y:S01]  /*a0d0*/  LDL.LU R26, [R1+0x44] ;  /* 0x00004400011a7983 */ /* 0x000ee20000300800 */
[----:B------:R-:W-:Y:S02]  /*a0e0*/  LEA.HI.X.SX32 R7, R7, UR9, 0x1, P2 ;  /* 0x0000000907077c11 */ /* 0x000fe400090f0eff */
[----:B-----5:R-:W-:-:S05]  /*a0f0*/  LEA R15, P1, R14, UR10, 0x1 ;  /* 0x0000000a0e0f7c11 */ /* 0x020fca000f8208ff */
[----:B------:R4:W-:Y:S04]  /*a100*/  STL [R1+0x368], R15 ;  /* 0x0003680f01007387 */ /* 0x0009e80000100800 */
[----:B------:R0:W-:Y:S04]  /*a110*/  STL [R1+0x598], R7 ;  /* 0x0005980701007387 */ /* 0x0001e80000100800 */
[----:B------:R-:W5:Y:S01]  /*a120*/  LDL.LU R25, [R1+0x48] ;  /* 0x0000480001197983 */ /* 0x000f620000300800 */
[----:B----4-:R-:W-:Y:S02]  /*a130*/  LEA R15, P2, R13, UR10, 0x1 ;  /* 0x0000000a0d0f7c11 */ /* 0x010fe4000f8408ff */
[----:B0-----:R-:W-:-:S03]  /*a140*/  LEA.HI.X.SX32 R7, R6, UR11, 0x1, P3 ;  /* 0x0000000b06077c11 */ /* 0x001fc600098f0eff */
[----:B------:R-:W-:Y:S01]  /*a150*/  STL [R1+0x360], R15 ;  /* 0x0003600f01007387 */ /* 0x000fe20000100800 */
[----:B--2---:R-:W-:-:S03]  /*a160*/  LEA R6, P3, R21, UR10, 0x1 ;  /* 0x0000000a15067c11 */ /* 0x004fc6000f8608ff */
[----:B------:R-:W-:Y:S01]  /*a170*/  STL [R1+0x42c], R7 ;  /* 0x00042c0701007387 */ /* 0x000fe20000100800 */
[----:B------:R-:W-:-:S03]  /*a180*/  LEA.HI.X.SX32 R5, R5, UR11, 0x1, P4 ;  /* 0x0000000b05057c11 */ /* 0x000fc6000a0f0eff */
[----:B------:R-:W2:Y:S04]  /*a190*/  LDL.LU R24, [R1+0x4c] ;  /* 0x00004c0001187983 */ /* 0x000ea80000300800 */
[----:B------:R3:W-:Y:S04]  /*a1a0*/  STL [R1+0x358], R6 ;  /* 0x0003580601007387 */ /* 0x0007e80000100800 */
[----:B------:R0:W-:Y:S04]  /*a1b0*/  STL [R1+0x424], R5 ;  /* 0x0004240501007387 */ /* 0x0001e80000100800 */
[----:B------:R-:W4:Y:S01]  /*a1c0*/  LDL.LU R23, [R1+0x50] ;  /* 0x0000500001177983 */ /* 0x000f220000300800 */
[----:B---3--:R-:W-:-:S02]  /*a1d0*/  LEA R6, P4, R2, UR10, 0x1 ;  /* 0x0000000a02067c11 */ /* 0x008fc4000f8808ff */
[----:B0-----:R-:W-:-:S03]  /*a1e0*/  LEA.HI.X.SX32 R5, R4, UR11, 0x1, P5 ;  /* 0x0000000b04057c11 */ /* 0x001fc6000a8f0eff */
[----:B------:R-:W-:Y:S04]  /*a1f0*/  STL [R1+0x350], R6 ;  /* 0x0003500601007387 */ /* 0x000fe80000100800 */
[----:B------:R-:W-:Y:S04]  /*a200*/  STL [R1+0x39c], R5 ;  /* 0x00039c0501007387 */ /* 0x000fe80000100800 */
[----:B------:R-:W3:Y:S01]  /*a210*/  LDL.LU R16, [R1+0x54] ;  /* 0x0000540001107983 */ /* 0x000ee20000300800 */
[----:B------:R-:W-:Y:S02]  /*a220*/  LEA.HI.X.SX32 R3, R3, UR11, 0x1, P6 ;  /* 0x0000000b03037c11 */ /* 0x000fe4000b0f0eff */
[----:B------:R-:W-:-:S05]  /*a230*/  LEA R4, P5, R9, UR10, 0x1 ;  /* 0x0000000a09047c11 */ /* 0x000fca000f8a08ff */
[----:B------:R0:W-:Y:S04]  /*a240*/  STL [R1+0x348], R4 ;  /* 0x0003480401007387 */ /* 0x0001e80000100800 */
[----:B------:R1:W-:Y:S04]  /*a250*/  STL [R1+0x398], R3 ;  /* 0x0003980301007387 */ /* 0x0003e80000100800 */
[----:B------:R-:W3:Y:S01]  /*a260*/  LDL.LU R15, [R1+0x58] ;  /* 0x00005800010f7983 */ /* 0x000ee20000300800 */
[----:B0-----:R-:W-:Y:S02]  /*a270*/  LEA R4, P6, R10, UR10, 0x1 ;  /* 0x0000000a0a047c11 */ /* 0x001fe4000f8c08ff */
[----:B-1----:R-:W-:-:S03]  /*a280*/  LEA.HI.X.SX32 R3, R0, UR11, 0x1, P0 ;  /* 0x0000000b00037c11 */ /* 0x002fc600080f0eff */
[----:B------:R-:W-:Y:S01]  /*a290*/  STL [R1+0x340], R4 ;  /* 0x0003400401007387 */ /* 0x000fe20000100800 */
[----:B------:R-:W-:-:S03]  /*a2a0*/  LEA R0, P0, R11, UR10, 0x1 ;  /* 0x0000000a0b007c11 */ /* 0x000fc6000f8008ff */
[----:B------:R0:W-:Y:S02]  /*a2b0*/  STL [R1+0x374], R3 ;  /* 0x0003740301007387 */ /* 0x0001e40000100800 */
[----:B0-----:R-:W-:Y:S02]  /*a2c0*/  LEA.HI.X.SX32 R3, R14, UR11, 0x1, P1 ;  /* 0x0000000b0e037c11 */ /* 0x001fe400088f0eff */
[----:B------:R-:W3:Y:S04]  /*a2d0*/  LDL.LU R14, [R1+0x5c] ;  /* 0x00005c00010e7983 */ /* 0x000ee80000300800 */
[----:B------:R-:W-:Y:S04]  /*a2e0*/  STL [R1+0x338], R0 ;  /* 0x0003380001007387 */ /* 0x000fe80000100800 */
[----:B------:R0:W-:Y:S02]  /*a2f0*/  STL [R1+0x36c], R3 ;  /* 0x00036c0301007387 */ /* 0x0001e40000100800 */
[----:B0-----:R-:W-:-:S02]  /*a300*/  LEA.HI.X.SX32 R3, R13, UR11, 0x1, P2 ;  /* 0x0000000b0d037c11 */ /* 0x001fc400090f0eff */
[----:B------:R-:W3:Y:S01]  /*a310*/  LDL.LU R13, [R1+0x60] ;  /* 0x00006000010d7983 */ /* 0x000ee20000300800 */
[----:B------:R-:W-:-:S05]  /*a320*/  LEA R0, P1, R12, UR10, 0x1 ;  /* 0x0000000a0c007c11 */ /* 0x000fca000f8208ff */
[----:B------:R-:W-:Y:S04]  /*a330*/  STL [R1+0x330], R0 ;  /* 0x0003300001007387 */ /* 0x000fe80000100800 */
[----:B------:R0:W-:Y:S02]  /*a340*/  STL [R1+0x364], R3 ;  /* 0x0003640301007387 */ /* 0x0001e40000100800 */
[----:B0-----:R-:W-:Y:S02]  /*a350*/  LEA.HI.X.SX32 R3, R21, UR11, 0x1, P3 ;  /* 0x0000000b15037c11 */ /* 0x001fe400098f0eff */
        /* <DEDUP_REMOVED lines=12> */
[----:B------:R0:W-:Y:S04]  /*a420*/  STL [R1+0x318], R0 ;  /* 0x0003180001007387 */ /* 0x0001e80000100800 */
[----:B------:R1:W-:Y:S01]  /*a430*/  STL [R1+0x34c], R3 ;  /* 0x00034c0301007387 */ /* 0x0003e20000100800 */
[----:B0-----:R-:W-:Y:S02]  /*a440*/  LEA R0, P5, R26, UR10, 0x1 ;  /* 0x0000000a1a007c11 */ /* 0x001fe4000f8a08ff */
[----:B-1----:R-:W-:Y:S02]  /*a450*/  LEA.HI.X.SX32 R3, R10, UR11, 0x1, P6 ;  /* 0x0000000b0a037c11 */ /* 0x002fe4000b0f0eff */
[----:B------:R-:W3:Y:S04]  /*a460*/  LDL.LU R10, [R1+0x74] ;  /* 0x00007400010a7983 */ /* 0x000ee80000300800 */
[----:B------:R-:W-:Y:S04]  /*a470*/  STL [R1+0x310], R0 ;  /* 0x0003100001007387 */ /* 0x000fe80000100800 */
[----:B------:R0:W-:Y:S02]  /*a480*/  STL [R1+0x344], R3 ;  /* 0x0003440301007387 */ /* 0x0001e40000100800 */
[----:B0-----:R-:W-:-:S02]  /*a490*/  LEA.HI.X.SX32 R3, R11, UR11, 0x1, P0 ;  /* 0x0000000b0b037c11 */ /* 0x001fc400080f0eff */
[----:B------:R-:W3:Y:S01]  /*a4a0*/  LDL.LU R11, [R1+0x78] ;  /* 0x00007800010b7983 */ /* 0x000ee20000300800 */
[----:B-----5:R-:W-:-:S05]  /*a4b0*/  LEA R0, P6, R25, UR10, 0x1 ;  /* 0x0000000a19007c11 */ /* 0x020fca000f8c08ff */
[----:B------:R-:W-:Y:S04]  /*a4c0*/  STL [R1+0x308], R0 ;  /* 0x0003080001007387 */ /* 0x000fe80000100800 */
[----:B------:R0:W-:Y:S02]  /*a4d0*/  STL [R1+0x33c], R3 ;  /* 0x00033c0301007387 */ /* 0x0001e40000100800 */
[----:B0-----:R-:W-:Y:S02]  /*a4e0*/  LEA.HI.X.SX32 R3, R12, UR11, 0x1, P1 ;  /* 0x0000000b0c037c11 */ /* 0x001fe400088f0eff */
[----:B------:R-:W5:Y:S01]  /*a4f0*/  LDL.LU R12, [R1+0x7c] ;  /* 0x00007c00010c7983 */ /* 0x000f620000300800 */
[----:B--2---:R-:W-:-:S05]  /*a500*/  LEA R0, P0, R24, UR10, 0x1 ;  /* 0x0000000a18007c11 */ /* 0x004fca000f8008ff */
[----:B------:R4:W-:Y:S04]  /*a510*/  STL [R1+0x300], R0 ;  /* 0x0003000001007387 */ /* 0x0009e80000100800 */
[----:B------:R0:W-:Y:S01]  /*a520*/  STL [R1+0x334], R3 ;  /* 0x0003340301007387 */ /* 0x0001e20000100800 */
[----:B----4-:R-:W-:Y:S02]  /*a530*/  LEA R0, P1, R23, UR10, 0x1 ;  /* 0x0000000a17007c11 */ /* 0x010fe4000f8208ff */
[----:B0-----:R-:W-:Y:S02]  /*a540*/  LEA.HI.X.SX32 R3, R29, UR11, 0x1, P2 ;  /* 0x0000000b1d037c11 */ /* 0x001fe400090f0eff */
[----:B------:R-:W2:Y:S04]  /*a550*/  LDL.LU R29, [R1+0x84] ;  /* 0x00008400011d7983 */ /* 0x000ea80000300800 */
[----:B------:R3:W-:Y:S04]  /*a560*/  STL [R1+0x2f8], R0 ;  /* 0x0002f80001007387 */ /* 0x0007e80000100800 */
[----:B------:R0:W-:Y:S01]  /*a570*/  STL [R1+0x32c], R3 ;  /* 0x00032c0301007387 */ /* 0x0001e20000100800 */
[----:B---3--:R-:W-:-:S02]  /*a580*/  LEA R0, P2, R16, UR10, 0x1 ;  /* 0x0000000a10007c11 */ /* 0x008fc4000f8408ff */
[----:B0-----:R-:W-:Y:S02]  /*a590*/  LEA.HI.X.SX32 R3, R28, UR11, 0x1, P3 ;  /* 0x0000000b1c037c11 */ /* 0x001fe400098f0eff */
[----:B------:R-:W3:Y:S04]  /*a5a0*/  LDL.LU R28, [R1+0x88] ;  /* 0x00008800011c7983 */ /* 0x000ee80000300800 */
[----:B------:R-:W-:Y:S04]  /*a5b0*/  STL [R1+0x2f0], R0 ;  /* 0x0002f00001007387 */ /* 0x000fe80000100800 */
[----:B------:R0:W-:Y:S02]  /*a5c0*/  STL [R1+0x324], R3 ;  /* 0x0003240301007387 */ /* 0x0001e40000100800 */
[----:B0-----:R-:W-:-:S02]  /*a5d0*/  LEA.HI.X.SX32 R3, R27, UR11, 0x1, P4 ;  /* 0x0000000b1b037c11 */ /* 0x001fc4000a0f0eff */
[----:B------:R-:W4:Y:S01]  /*a5e0*/  LDL.LU R27, [R1+0x8c] ;  /* 0x00008c00011b7983 */ /* 0x000f220000300800 */
[----:B------:R-:W-:-:S05]  /*a5f0*/  LEA R0, P3, R15, UR10, 0x1 ;  /* 0x0000000a0f007c11 */ /* 0x000fca000f8608ff */
[----:B------:R-:W-:Y:S04]  /*a600*/  STL [R1+0x2e8], R0 ;  /* 0x0002e80001007387 */ /* 0x000fe80000100800 */
[----:B------:R0:W-:Y:S02]  /*a610*/  STL [R1+0x31c], R3 ;  /* 0x00031c0301007387 */ /* 0x0001e40000100800 */
[----:B0-----:R-:W-:Y:S02]  /*a620*/  LEA.HI.X.SX32 R3, R26, UR11, 0x1, P5 ;  /* 0x0000000b1a037c11 */ /* 0x001fe4000a8f0eff */
[----:B------:R-:W4:Y:S01]  /*a630*/  LDL.LU R26, [R1+0x94] ;  /* 0x00009400011a7983 */ /* 0x000f220000300800 */
[----:B------:R-:W-:-:S05]  /*a640*/  LEA R0, P4, R14, UR10, 0x1 ;  /* 0x0000000a0e007c11 */ /* 0x000fca000f8808ff */
[----:B------:R-:W-:Y:S04]  /*a650*/  STL [R1+0x2e0], R0 ;  /* 0x0002e00001007387 */ /* 0x000fe80000100800 */
[----:B------:R0:W-:Y:S02]  /*a660*/  STL [R1+0x314], R3 ;  /* 0x0003140301007387 */ /* 0x0001e40000100800 */
[----:B0-----:R-:W-:Y:S02]  /*a670*/  LEA.HI.X.SX32 R3, R25, UR11, 0x1, P6 ;  /* 0x0000000b19037c11 */ /* 0x001fe4000b0f0eff */
[----:B------:R-:W-:Y:S01]  /*a680*/  LEA R0, P5, R13, UR10, 0x1 ;  /* 0x0000000a0d007c11 */ /* 0x000fe2000f8a08ff */
[----:B------:R-:W4:Y:S04]  /*a690*/  LDL.LU R25, [R1+0xb4] ;  /* 0x0000b40001197983 */ /* 0x000f280000300800 */
        /* <DEDUP_REMOVED lines=20> */
[----:B------:R0:W-:Y:S04]  /*a7e0*/  STL [R1+0x2b8], R0 ;  /* 0x0002b80001007387 */ /* 0x0001e80000100800 */
[----:B------:R1:W-:Y:S01]  /*a7f0*/  STL [R1+0x2ec], R3 ;  /* 0x0002ec0301007387 */ /* 0x0003e20000100800 */
[----:B0-----:R-:W-:Y:S02]  /*a800*/  LEA R0, P3, R11, UR10, 0x1 ;  /* 0x0000000a0b007c11 */ /* 0x001fe4000f8608ff */
[----:B-1----:R-:W-:Y:S02]  /*a810*/  LEA.HI.X.SX32 R3, R14, UR11, 0x1, P4 ;  /* 0x0000000b0e037c11 */ /* 0x002fe4000a0f0eff */
[----:B------:R-:W4:Y:S04]  /*a820*/  LDL.LU R14, [R1+0xcc] ;  /* 0x0000cc00010e7983 */ /* 0x000f280000300800 */
[----:B------:R-:W-:Y:S04]  /*a830*/  STL [R1+0x2b0], R0 ;  /* 0x0002b00001007387 */ /* 0x000fe80000100800 */
[----:B------:R0:W-:Y:S02]  /*a840*/  STL [R1+0x2e4], R3 ;  /* 0x0002e40301007387 */ /* 0x0001e40000100800 */
[----:B0-----:R-:W-:-:S02]  /*a850*/  LEA.HI.X.SX32 R3, R13, UR11, 0x1, P5 ;  /* 0x0000000b0d037c11 */ /* 0x001fc4000a8f0eff */
[----:B------:R-:W4:Y:S01]  /*a860*/  LDL.LU R13, [R1+0xd0] ;  /* 0x0000d000010d7983 */ /* 0x000f220000300800 */
[----:B-----5:R-:W-:-:S05]  /*a870*/  LEA R0, P4, R12, UR10, 0x1 ;  /* 0x0000000a0c007c11 */ /* 0x020fca000f8808ff */
[----:B------:R-:W-:Y:S04]  /*a880*/  STL [R1+0x2a8], R0 ;  /* 0x0002a80001007387 */ /* 0x000fe80000100800 */
[----:B------:R0:W-:Y:S02]  /*a890*/  STL [R1+0x2dc], R3 ;  /* 0x0002dc0301007387 */ /* 0x0001e40000100800 */
[----:B0-----:R-:W-:Y:S02]  /*a8a0*/  LEA.HI.X.SX32 R3, R21, UR11, 0x1, P6 ;  /* 0x0000000b15037c11 */ /* 0x001fe4000b0f0eff */
[----:B------:R-:W5:Y:S01]  /*a8b0*/  LDL.LU R21, [R1+0xd4] ;  /* 0x0000d40001157983 */ /* 0x000f620000300800 */
[----:B--2---:R-:W-:-:S05]  /*a8c0*/  LEA R0, P5, R29, UR10, 0x1 ;  /* 0x0000000a1d007c11 */ /* 0x004fca000f8a08ff */
[----:B------:R-:W-:Y:S04]  /*a8d0*/  STL [R1+0x2a0], R0 ;  /* 0x0002a00001007387 */ /* 0x000fe80000100800 */
[----:B------:R0:W-:Y:S02]  /*a8e0*/  STL [R1+0x2d4], R3 ;  /* 0x0002d40301007387 */ /* 0x0001e40000100800 */
[----:B0-----:R-:W-:Y:S02]  /*a8f0*/  LEA.HI.X.SX32 R3, R2, UR11, 0x1, P0 ;  /* 0x0000000b02037c11 */ /* 0x001fe400080f0eff */
[----:B---3--:R-:W-:Y:S01]  /*a900*/  LEA R0, P6, R28, UR10, 0x1 ;  /* 0x0000000a1c007c11 */ /* 0x008fe2000f8c08ff */
[----:B------:R-:W2:Y:S04]  /*a910*/  LDL.LU R2, [R1+0xd8] ;  /* 0x0000d80001027983 */ /* 0x000ea80000300800 */
[----:B------:R4:W-:Y:S04]  /*a920*/  STL [R1+0x298], R0 ;  /* 0x0002980001007387 */ /* 0x0009e80000100800 */
[----:B------:R0:W-:Y:S04]  /*a930*/  STL [R1+0x2cc], R3 ;  /* 0x0002cc0301007387 */ /* 0x0001e80000100800 */
[----:B------:R-:W3:Y:S01]  /*a940*/  LDL.LU R7, [R1+0xdc] ;  /* 0x0000dc0001077983 */ /* 0x000ee20000300800 */
[----:B----4-:R-:W-:-:S02]  /*a950*/  LEA R0, P0, R27, UR10, 0x1 ;  /* 0x0000000a1b007c11 */ /* 0x010fc4000f8008ff */
[----:B0-----:R-:W-:-:S03]  /*a960*/  LEA.HI.X.SX32 R3, R9, UR11, 0x1, P1 ;  /* 0x0000000b09037c11 */ /* 0x001fc600088f0eff */
[----:B------:R-:W-:Y:S04]  /*a970*/  STL [R1+0x290], R0 ;  /* 0x0002900001007387 */ /* 0x000fe80000100800 */
[----:B------:R0:W-:Y:S04]  /*a980*/  STL [R1+0x2c4], R3 ;  /* 0x0002c40301007387 */ /* 0x0001e80000100800 */
[----:B------:R-:W4:Y:S01]  /*a990*/  LDL.LU R9, [R1+0xe4] ;  /* 0x0000e40001097983 */ /* 0x000f220000300800 */
[----:B0-----:R-:W-:Y:S02]  /*a9a0*/  LEA.HI.X.SX32 R3, R10, UR11, 0x1, P2 ;  /* 0x0000000b0a037c11 */ /* 0x001fe400090f0eff */
[----:B------:R-:W-:-:S05]  /*a9b0*/  LEA R0, P1, R26, UR10, 0x1 ;  /* 0x0000000a1a007c11 */ /* 0x000fca000f8208ff */
        /* <DEDUP_REMOVED lines=39> */
[----:B-----5:R-:W-:-:S05]  /*ac30*/  LEA R0, P2, R21, UR10, 0x1 ;  /* 0x0000000a15007c11 */ /* 0x020fca000f8408ff */
[----:B------:R-:W-:Y:S04]  /*ac40*/  STL [R1+0x248], R0 ;  /* 0x0002480001007387 */ /* 0x000fe80000100800 */
[----:B------:R0:W-:Y:S04]  /*ac50*/  STL [R1+0x27c], R3 ;  /* 0x00027c0301007387 */ /* 0x0001e80000100800 */
[----:B------:R-:W5:Y:S01]  /*ac60*/  LDL.LU R24, [R1+0x13c] ;  /* 0x00013c0001187983 */ /* 0x000f620000300800 */
[----:B0-----:R-:W-:Y:S02]  /*ac70*/  LEA.HI.X.SX32 R3, R23, UR11, 0x1, P4 ;  /* 0x0000000b17037c11 */ /* 0x001fe4000a0f0eff */
[----:B--2---:R-:W-:-:S05]  /*ac80*/  LEA R0, P3, R2, UR10, 0x1 ;  /* 0x0000000a02007c11 */ /* 0x004fca000f8608ff */
[----:B------:R3:W-:Y:S04]  /*ac90*/  STL [R1+0x240], R0 ;  /* 0x0002400001007387 */ /* 0x0007e80000100800 */
[----:B------:R0:W-:Y:S04]  /*aca0*/  STL [R1+0x274], R3 ;  /* 0x0002740301007387 */ /* 0x0001e80000100800 */
[----:B------:R-:W2:Y:S01]  /*acb0*/  LDL.LU R23, [R1+0x140] ;  /* 0x0001400001177983 */ /* 0x000ea20000300800 */
[----:B---3--:R-:W-:Y:S02]  /*acc0*/  LEA R0, P4, R7, UR10, 0x1 ;  /* 0x0000000a07007c11 */ /* 0x008fe4000f8808ff */
[----:B0-----:R-:W-:-:S03]  /*acd0*/  LEA.HI.X.SX32 R3, R16, UR11, 0x1, P5 ;  /* 0x0000000b10037c11 */ /* 0x001fc6000a8f0eff */
[----:B------:R4:W-:Y:S04]  /*ace0*/  STL [R1+0x238], R0 ;  /* 0x0002380001007387 */ /* 0x0009e80000100800 */
[----:B------:R0:W-:Y:S04]  /*acf0*/  STL [R1+0x26c], R3 ;  /* 0x00026c0301007387 */ /* 0x0001e80000100800 */
[----:B------:R-:W3:Y:S01]  /*ad00*/  LDL.LU R16, [R1+0x144] ;  /* 0x0001440001107983 */ /* 0x000ee20000300800 */
[----:B----4-:R-:W-:Y:S02]  /*ad10*/  LEA R0, P5, R9, UR10, 0x1 ;  /* 0x0000000a09007c11 */ /* 0x010fe4000f8a08ff */
[----:B0-----:R-:W-:-:S03]  /*ad20*/  LEA.HI.X.SX32 R3, R15, UR11, 0x1, P6 ;  /* 0x0000000b0f037c11 */ /* 0x001fc6000b0f0eff */
[----:B------:R-:W-:Y:S04]  /*ad30*/  STL [R1+0x230], R0 ;  /* 0x0002300001007387 */ /* 0x000fe80000100800 */
[----:B------:R0:W-:Y:S04]  /*ad40*/  STL [R1+0x264], R3 ;  /* 0x0002640301007387 */ /* 0x0001e80000100800 */
[----:B------:R-:W4:Y:S01]  /*ad50*/  LDL.LU R15, [R1+0x148] ;  /* 0x00014800010f7983 */ /* 0x000f220000300800 */
[----:B0-----:R-:W-:Y:S02]  /*ad60*/  LEA.HI.X.SX32 R3, R14, UR11, 0x1, P0 ;  /* 0x0000000b0e037c11 */ /* 0x001fe400080f0eff */
[----:B------:R-:W-:-:S05]  /*ad70*/  LEA R0, P6, R10, UR10, 0x1 ;  /* 0x0000000a0a007c11 */ /* 0x000fca000f8c08ff */
[----:B------:R0:W-:Y:S04]  /*ad80*/  STL [R1+0x228], R0 ;  /* 0x0002280001007387 */ /* 0x0001e80000100800 */
[----:B------:R-:W4:Y:S04]  /*ad90*/  LDL.LU R14, [R1+0x14c] ;  /* 0x00014c00010e7983 */ /* 0x000f280000300800 */
[----:B------:R1:W-:Y:S01]  /*ada0*/  STL [R1+0x25c], R3 ;  /* 0x00025c0301007387 */ /* 0x0003e20000100800 */
[----:B0-----:R-:W-:Y:S02]  /*adb0*/  LEA R0, P0, R11, UR10, 0x1 ;  /* 0x0000000a0b007c11 */ /* 0x001fe4000f8008ff */
[----:B-1----:R-:W-:-:S03]  /*adc0*/  LEA.HI.X.SX32 R3, R13, UR11, 0x1, P1 ;  /* 0x0000000b0d037c11 */ /* 0x002fc600088f0eff */
        /* <DEDUP_REMOVED lines=11> */
[----:B------:R-:W4:Y:S01]  /*ae80*/  LDL.LU R2, [R1+0x15c] ;  /* 0x00015c0001027983 */ /* 0x000f220000300800 */
[----:B------:R-:W-:-:S03]  /*ae90*/  LEA.HI.X.SX32 R4, R7, UR11, 0x1, P4 ;  /* 0x0000000b07047c11 */ /* 0x000fc6000a0f0eff */
[----:B------:R-:W-:Y:S01]  /*aea0*/  STL [R1+0x244], R3 ;  /* 0x0002440301007387 */ /* 0x000fe20000100800 */
[----:B0-----:R-:W-:-:S05]  /*aeb0*/  LEA R0, P3, R28, UR10, 0x1 ;  /* 0x0000000a1c007c11 */ /* 0x001fca000f8608ff */
[----:B------:R0:W-:Y:S04]  /*aec0*/  STL [R1+0x3a0], R0 ;  /* 0x0003a00001007387 */ /* 0x0001e80000100800 */
[----:B------:R-:W-:Y:S04]  /*aed0*/  STL [R1+0x23c], R4 ;  /* 0x00023c0401007387 */ /* 0x000fe80000100800 */
        /* <DEDUP_REMOVED lines=24> */
[----:B------:R4:W-:Y:S01]  /*b060*/  STL [R1+0x214], R0 ;  /* 0x0002140001007387 */ /* 0x0009e20000100800 */
[----:B---3--:R-:W-:Y:S02]  /*b070*/  LEA R4, P2, R16, UR10, 0x1 ;  /* 0x0000000a10047c11 */ /* 0x008fe4000f8408ff */
[----:B0-----:R-:W-:-:S03]  /*b080*/  LEA.HI.X.SX32 R3, R28, UR11, 0x1, P3 ;  /* 0x0000000b1c037c11 */ /* 0x001fc600098f0eff */
[----:B------:R-:W-:Y:S04]  /*b090*/  STL [R1+0x3b8], R4 ;  /* 0x0003b80401007387 */ /* 0x000fe80000100800 */
[----:B------:R-:W2:Y:S01]  /*b0a0*/  LDL.LU R29, [R1+0x184] ;  /* 0x00018400011d7983 */ /* 0x000ea20000300800 */
[----:B----4-:R-:W-:-:S03]  /*b0b0*/  LEA R0, P3, R15, UR10, 0x1 ;  /* 0x0000000a0f007c11 */ /* 0x010fc6000f8608ff */
[----:B------:R0:W-:Y:S04]  /*b0c0*/  STL [R1+0x208], R3 ;  /* 0x0002080301007387 */ /* 0x0001e80000100800 */
[----:B------:R1:W-:Y:S04]  /*b0d0*/  STL [R1+0x3bc], R0 ;  /* 0x0003bc0001007387 */ /* 0x0003e80000100800 */
[----:B------:R-:W3:Y:S01]  /*b0e0*/  LDL.LU R28, [R1+0x180] ;  /* 0x00018000011c7983 */ /* 0x000ee20000300800 */
[----:B0-----:R-:W-:-:S05]  /*b0f0*/  LEA.HI.X.SX32 R3, R27, UR11, 0x1, P4 ;  /* 0x0000000b1b037c11 */ /* 0x001fca000a0f0eff */
[----:B------:R0:W-:Y:S01]  /*b100*/  STL [R1+0x200], R3 ;  /* 0x0002000301007387 */ /* 0x0001e20000100800 */
[----:B-1----:R-:W-:-:S05]  /*b110*/  LEA R0, P4, R14, UR10, 0x1 ;  /* 0x0000000a0e007c11 */ /* 0x002fca000f8808ff */
[----:B------:R1:W-:Y:S04]  /*b120*/  STL [R1+0x3c0], R0 ;  /* 0x0003c00001007387 */ /* 0x0003e80000100800 */
[----:B------:R-:W4:Y:S01]  /*b130*/  LDL.LU R27, [R1+0x17c] ;  /* 0x00017c00011b7983 */ /* 0x000f220000300800 */
[----:B0-----:R-:W-:-:S05]  /*b140*/  LEA.HI.X.SX32 R3, R26, UR11, 0x1, P5 ;  /* 0x0000000b1a037c11 */ /* 0x001fca000a8f0eff */
[----:B------:R0:W-:Y:S01]  /*b150*/  STL [R1+0x1f8], R3 ;  /* 0x0001f80301007387 */ /* 0x0001e20000100800 */
[----:B-1----:R-:W-:Y:S02]  /*b160*/  LEA R0, P5, R13, UR10, 0x1 ;  /* 0x0000000a0d007c11 */ /* 0x002fe4000f8a08ff */
[----:B0-----:R-:W-:-:S03]  /*b170*/  LEA.HI.X.SX32 R3, R25, UR11, 0x1, P6 ;  /* 0x0000000b19037c11 */ /* 0x001fc6000b0f0eff */
[----:B------:R0:W-:Y:S04]  /*b180*/  STL [R1+0x3c4], R0 ;  /* 0x0003c40001007387 */ /* 0x0001e80000100800 */
[----:B------:R-:W4:Y:S04]  /*b190*/  LDL.LU R26, [R1+0x174] ;  /* 0x00017400011a7983 */ /* 0x000f280000300800 */
[----:B------:R1:W-:Y:S01]  /*b1a0*/  STL [R1+0x1f0], R3 ;  /* 0x0001f00301007387 */ /* 0x0003e20000100800 */
[----:B0-----:R-:W-:-:S05]  /*b1b0*/  LEA R0, P6, R21, UR10, 0x1 ;  /* 0x0000000a15007c11 */ /* 0x001fca000f8c08ff */
[----:B------:R0:W-:Y:S04]  /*b1c0*/  STL [R1+0x3c8], R0 ;  /* 0x0003c80001007387 */ /* 0x0001e80000100800 */
[----:B------:R-:W4:Y:S01]  /*b1d0*/  LDL.LU R25, [R1+0x16c] ;  /* 0x00016c0001197983 */ /* 0x000f220000300800 */
[----:B-1----:R-:W-:-:S05]  /*b1e0*/  LEA.HI.X.SX32 R3, R24, UR11, 0x1, P0 ;  /* 0x0000000b18037c11 */ /* 0x002fca00080f0eff */
[----:B------:R1:W-:Y:S01]  /*b1f0*/  STL [R1+0x1e8], R3 ;  /* 0x0001e80301007387 */ /* 0x0003e20000100800 */
[----:B0-----:R-:W-:-:S05]  /*b200*/  LEA R0, P0, R2, UR10, 0x1 ;  /* 0x0000000a02007c11 */ /* 0x001fca000f8008ff */
[----:B------:R-:W-:Y:S04]  /*b210*/  STL [R1+0x3cc], R0 ;  /* 0x0003cc0001007387 */ /* 0x000fe80000100800 */
[----:B------:R-:W4:Y:S01]  /*b220*/  LDL.LU R24, [R1+0x160] ;  /* 0x0001600001187983 */ /* 0x000f220000300800 */
[----:B-1----:R-:W-:-:S05]  /*b230*/  LEA.HI.X.SX32 R3, R23, UR11, 0x1, P1 ;  /* 0x0000000b17037c11 */ /* 0x002fca00088f0eff */
        /* <DEDUP_REMOVED lines=19> */
[----:B------:R-:W-:Y:S04]  /*b370*/  STL [R1+0x3dc], R0 ;  /* 0x0003dc0001007387 */ /* 0x000fe80000100800 */
[----:B------:R-:W4:Y:S04]  /*b380*/  LDL.LU R13, [R1+0x120] ;  /* 0x00012000010d7983 */ /* 0x000f280000300800 */
[----:B------:R0:W-:Y:S02]  /*b390*/  STL [R1+0x1c0], R3 ;  /* 0x0001c00301007387 */ /* 0x0001e40000100800 */
[----:B0-----:R-:W-:-:S02]  /*b3a0*/  LEA.HI.X.SX32 R3, R21, UR11, 0x1, P6 ;  /* 0x0000000b15037c11 */ /* 0x001fc4000b0f0eff */
[----:B-----5:R-:W-:-:S05]  /*b3b0*/  LEA R0, P5, R12, UR10, 0x1 ;  /* 0x0000000a0c007c11 */ /* 0x020fca000f8a08ff */
[----:B------:R-:W-:Y:S04]  /*b3c0*/  STL [R1+0x3e0], R0 ;  /* 0x0003e00001007387 */ /* 0x000fe80000100800 */
[----:B------:R-:W5:Y:S04]  /*b3d0*/  LDL.LU R21, [R1+0x11c] ;  /* 0x00011c0001157983 */ /* 0x000f680000300800 */
[----:B------:R0:W-:Y:S02]  /*b3e0*/  STL [R1+0x1b8], R3 ;  /* 0x0001b80301007387 */ /* 0x0001e40000100800 */
[----:B0-----:R-:W-:-:S02]  /*b3f0*/  LEA.HI.X.SX32 R3, R2, UR11, 0x1, P0 ;  /* 0x0000000b02037c11 */ /* 0x001fc400080f0eff */
[----:B------:R-:W5:Y:S01]  /*b400*/  LDL.LU R2, [R1+0x118] ;  /* 0x0001180001027983 */ /* 0x000f620000300800 */
[----:B--2---:R-:W-:-:S05]  /*b410*/  LEA R0, P6, R29, UR10, 0x1 ;  /* 0x0000000a1d007c11 */ /* 0x004fca000f8c08ff */
[----:B------:R3:W-:Y:S04]  /*b420*/  STL [R1+0x3e4], R0 ;  /* 0x0003e40001007387 */ /* 0x0007e80000100800 */
[----:B------:R0:W-:Y:S04]  /*b430*/  STL [R1+0x1b0], R3 ;  /* 0x0001b00301007387 */ /* 0x0001e80000100800 */
[----:B------:R-:W2:Y:S01]  /*b440*/  LDL.LU R6, [R1+0x114] ;  /* 0x0001140001067983 */ /* 0x000ea20000300800 */
[----:B---3--:R-:W-:Y:S02]  /*b450*/  LEA R0, P0, R28, UR10, 0x1 ;  /* 0x0000000a1c007c11 */ /* 0x008fe4000f8008ff */
[----:B0-----:R-:W-:-:S03]  /*b460*/  LEA.HI.X.SX32 R3, R7, UR11, 0x1, P1 ;  /* 0x0000000b07037c11 */ /* 0x001fc600088f0eff */
[----:B------:R4:W-:Y:S04]  /*b470*/  STL [R1+0x3e8], R0 ;  /* 0x0003e80001007387 */ /* 0x0009e80000100800 */
[----:B------:R-:W-:Y:S04]  /*b480*/  STL [R1+0x1a8], R3 ;  /* 0x0001a80301007387 */ /* 0x000fe80000100800 */
[----:B------:R-:W3:Y:S01]  /*b490*/  LDL.LU R7, [R1+0x110] ;  /* 0x0001100001077983 */ /* 0x000ee20000300800 */
[----:B------:R-:W-:Y:S02]  /*b4a0*/  LEA.HI.X.SX32 R4, R9, UR11, 0x1, P2 ;  /* 0x0000000b09047c11 */ /* 0x000fe400090f0eff */
[----:B----4-:R-:W-:-:S05]  /*b4b0*/  LEA R0, P1, R27, UR10, 0x1 ;  /* 0x0000000a1b007c11 */ /* 0x010fca000f8208ff */
[----:B------:R0:W-:Y:S04]  /*b4c0*/  STL [R1+0x3ec], R0 ;  /* 0x0003ec0001007387 */ /* 0x0001e80000100800 */
[----:B------:R1:W-:Y:S04]  /*b4d0*/  STL [R1+0x1a0], R4 ;  /* 0x0001a00401007387 */ /* 0x0003e80000100800 */
[----:B------:R-:W4:Y:S01]  /*b4e0*/  LDL.LU R9, [R1+0x10c] ;  /* 0x00010c0001097983 */ /* 0x000f220000300800 */
[----:B0-----:R-:W-:Y:S02]  /*b4f0*/  LEA.HI.X.SX32 R0, R10, UR11, 0x1, P3 ;  /* 0x0000000b0a007c11 */ /* 0x001fe400098f0eff */
[----:B------:R-:W-:-:S05]  /*b500*/  LEA R3, P2, R26, UR10, 0x1 ;  /* 0x0000000a1a037c11 */ /* 0x000fca000f8408ff */
[----:B------:R0:W-:Y:S04]  /*b510*/  STL [R1+0x3f0], R3 ;  /* 0x0003f00301007387 */ /* 0x0001e80000100800 */
[----:B------:R-:W-:Y:S01]  /*b520*/  STL [R1+0x198], R0 ;  /* 0x0001980001007387 */ /* 0x000fe20000100800 */
[----:B-1----:R-:W-:-:S05]  /*b530*/  LEA R4, P3, R25, UR10, 0x1 ;  /* 0x0000000a19047c11 */ /* 0x002fca000f8608ff */
[----:B------:R1:W-:Y:S04]  /*b540*/  STL [R1+0x3f4], R4 ;  /* 0x0003f40401007387 */ /* 0x0003e80000100800 */
[----:B------:R-:W4:Y:S01]  /*b550*/  LDL.LU R10, [R1+0x108] ;  /* 0x00010800010a7983 */ /* 0x000f220000300800 */
[----:B0-----:R-:W-:Y:S02]  /*b560*/  LEA.HI.X.SX32 R3, R11, UR11, 0x1, P4 ;  /* 0x0000000b0b037c11 */ /* 0x001fe4000a0f0eff */
[----:B-1----:R-:W-:-:S03]  /*b570*/  LEA.HI.X.SX32 R4, R12, UR11, 0x1, P5 ;  /* 0x0000000b0c047c11 */ /* 0x002fc6000a8f0eff */
[----:B------:R0:W-:Y:S01]  /*b580*/  STL [R1+0x19c], R3 ;  /* 0x00019c0301007387 */ /* 0x0001e20000100800 */
[----:B------:R-:W-:-:S05]  /*b590*/  LEA R0, P4, R24, UR10, 0x1 ;  /* 0x0000000a18007c11 */ /* 0x000fca000f8808ff */
[----:B------:R1:W-:Y:S04]  /*b5a0*/  STL [R1+0x3f8], R0 ;  /* 0x0003f80001007387 */ /* 0x0003e80000100800 */
[----:B------:R1:W-:Y:S04]  /*b5b0*/  STL [R1+0x1a4], R4 ;  /* 0x0001a40401007387 */ /* 0x0003e80000100800 */
[----:B------:R-:W4:Y:S01]  /*b5c0*/  LDL.LU R11, [R1+0x104] ;  /* 0x00010400010b7983 */ /* 0x000f220000300800 */
[----:B0-----:R-:W-:Y:S02]  /*b5d0*/  LEA R3, P5, R23, UR10, 0x1 ;  /* 0x0000000a17037c11 */ /* 0x001fe4000f8a08ff */
[----:B-1----:R-:W-:-:S03]  /*b5e0*/  LEA.HI.X.SX32 R0, R29, UR11, 0x1, P6 ;  /* 0x0000000b1d007c11 */ /* 0x002fc6000b0f0eff */
[----:B------:R0:W-:Y:S04]  /*b5f0*/  STL [R1+0x3fc], R3 ;  /* 0x0003fc0301007387 */ /* 0x0001e80000100800 */
[----:B------:R-:W-:Y:S01]  /*b600*/  STL [R1+0x1ac], R0 ;  /* 0x0001ac0001007387 */ /* 0x000fe20000100800 */
[----:B------:R-:W-:-:S05]  /*b610*/  LEA R4, P6, R16, UR10, 0x1 ;  /* 0x0000000a10047c11 */ /* 0x000fca000f8c08ff */
[----:B------:R1:W-:Y:S04]  /*b620*/  STL [R1+0x400], R4 ;  /* 0x0004000401007387 */ /* 0x0003e80000100800 */
[----:B------:R-:W4:Y:S01]  /*b630*/  LDL.LU R12, [R1+0x100] ;  /* 0x00010000010c7983 */ /* 0x000f220000300800 */
[----:B0-----:R-:W-:Y:S02]  /*b640*/  LEA.HI.X.SX32 R3, R28, UR11, 0x1, P0 ;  /* 0x0000000b1c037c11 */ /* 0x001fe400080f0eff */
[----:B-1----:R-:W-:-:S03]  /*b650*/  LEA.HI.X.SX32 R4, R27, UR11, 0x1, P1 ;  /* 0x0000000b1b047c11 */ /* 0x002fc600088f0eff */
[----:B------:R-:W-:Y:S01]  /*b660*/  STL [R1+0x1b4], R3 ;  /* 0x0001b40301007387 */ /* 0x000fe20000100800 */
[----:B------:R-:W-:-:S05]  /*b670*/  LEA R0, P0, R15, UR10, 0x1 ;  /* 0x0000000a0f007c11 */ /* 0x000fca000f8008ff */
        /* <DEDUP_REMOVED lines=12> */
[----:B------:R-:W-:Y:S01]  /*b740*/  STL [R1+0x1cc], R3 ;  /* 0x0001cc0301007387 */ /* 0x000fe20000100800 */
[----:B-----5:R-:W-:-:S05]  /*b750*/  LEA R0, P3, R21, UR10, 0x1 ;  /* 0x0000000a15007c11 */ /* 0x020fca000f8608ff */
[----:B------:R0:W-:Y:S04]  /*b760*/  STL [R1+0x410], R0 ;  /* 0x0004100001007387 */ /* 0x0001e80000100800 */
[----:B------:R2:W-:Y:S04]  /*b770*/  STL [R1+0x1d4], R4 ;  /* 0x0001d40401007387 */ /* 0x0005e80000100800 */
[----:B------:R-:W5:Y:S01]  /*b780*/  LDL.LU R27, [R1+0xc4] ;  /* 0x0000c400011b7983 */ /* 0x000f620000300800 */
[----:B0-----:R-:W-:Y:S02]  /*b790*/  LEA.HI.X.SX32 R0, R23, UR11, 0x1, P5 ;  /* 0x0000000b17007c11 */ /* 0x001fe4000a8f0eff */
[----:B------:R-:W-:-:S05]  /*b7a0*/  LEA R3, P4, R2, UR10, 0x1 ;  /* 0x0000000a02037c11 */ /* 0x000fca000f8808ff */
[----:B------:R-:W-:Y:S04]  /*b7b0*/  STL [R1+0x414], R3 ;  /* 0x0004140301007387 */ /* 0x000fe80000100800 */
[----:B------:R0:W-:Y:S01]  /*b7c0*/  STL [R1+0x1dc], R0 ;  /* 0x0001dc0001007387 */ /* 0x0001e20000100800 */
[----:B--2---:R-:W-:Y:S02]  /*b7d0*/  LEA R4, P5, R6, UR10, 0x1 ;  /* 0x0000000a06047c11 */ /* 0x004fe4000f8a08ff */
[----:B0-----:R-:W-:-:S03]  /*b7e0*/  LEA.HI.X.SX32 R0, R16, UR11, 0x1, P6 ;  /* 0x0000000b10007c11 */ /* 0x001fc6000b0f0eff */
[----:B------:R-:W-:Y:S04]  /*b7f0*/  STL [R1+0x418], R4 ;  /* 0x0004180401007387 */ /* 0x000fe80000100800 */
[----:B------:R-:W2:Y:S01]  /*b800*/  LDL.LU R26, [R1+0xb0] ;  /* 0x0000b000011a7983 */ /* 0x000ea20000300800 */
[----:B---3--:R-:W-:-:S03]  /*b810*/  LEA R3, P6, R7, UR10, 0x1 ;  /* 0x0000000a07037c11 */ /* 0x008fc6000f8c08ff */
[----:B------:R0:W-:Y:S04]  /*b820*/  STL [R1+0x1e4], R0 ;  /* 0x0001e40001007387 */ /* 0x0001e80000100800 */
[----:B------:R4:W-:Y:S04]  /*b830*/  STL [R1+0x41c], R3 ;  /* 0x00041c0301007387 */ /* 0x0009e80000100800 */
[----:B------:R-:W3:Y:S01]  /*b840*/  LDL.LU R25, [R1+0xac] ;  /* 0x0000ac0001197983 */ /* 0x000ee20000300800 */
[----:B0-----:R-:W-:-:S05]  /*b850*/  LEA.HI.X.SX32 R0, R15, UR11, 0x1, P0 ;  /* 0x0000000b0f007c11 */ /* 0x001fca00080f0eff */
[----:B------:R0:W-:Y:S04]  /*b860*/  STL [R1+0x1ec], R0 ;  /* 0x0001ec0001007387 */ /* 0x0001e80000100800 */
[----:B------:R-:W3:Y:S01]  /*b870*/  LDL.LU R24, [R1+0xa8] ;  /* 0x0000a80001187983 */ /* 0x000ee20000300800 */
[----:B----4-:R-:W-:Y:S02]  /*b880*/  LEA R3, P0, R9, UR10, 0x1 ;  /* 0x0000000a09037c11 */ /* 0x010fe4000f8008ff */
[----:B0-----:R-:W-:-:S03]  /*b890*/  LEA.HI.X.SX32 R0, R14, UR11, 0x1, P1 ;  /* 0x0000000b0e007c11 */ /* 0x001fc600088f0eff */
[----:B------:R-:W-:Y:S04]  /*b8a0*/  STL [R1+0x420], R3 ;  /* 0x0004200301007387 */ /* 0x000fe80000100800 */
[----:B------:R-:W4:Y:S04]  /*b8b0*/  LDL.LU R23, [R1+0xa4] ;  /* 0x0000a40001177983 */ /* 0x000f280000300800 */
[----:B------:R0:W-:Y:S04]  /*b8c0*/  STL [R1+0x1f4], R0 ;  /* 0x0001f40001007387 */ /* 0x0001e80000100800 */
[----:B------:R-:W4:Y:S01]  /*b8d0*/  LDL.LU R16, [R1+0xa0] ;  /* 0x0000a00001107983 */ /* 0x000f220000300800 */
[----:B0-----:R-:W-:-:S02]  /*b8e0*/  LEA.HI.X.SX32 R0, R13, UR11, 0x1, P2 ;  /* 0x0000000b0d007c11 */ /* 0x001fc400090f0eff */
[----:B------:R-:W-:-:S05]  /*b8f0*/  LEA R3, P1, R10, UR10, 0x1 ;  /* 0x0000000a0a037c11 */ /* 0x000fca000f8208ff */
[----:B------:R0:W-:Y:S04]  /*b900*/  STL [R1+0x428], R3 ;  /* 0x0004280301007387 */ /* 0x0001e80000100800 */
[----:B------:R-:W4:Y:S04]  /*b910*/  LDL.LU R15, [R1+0x9c] ;  /* 0x00009c00010f7983 */ /* 0x000f280000300800 */
[----:B------:R1:W-:Y:S04]  /*b920*/  STL [R1+0x1fc], R0 ;  /* 0x0001fc0001007387 */ /* 0x0003e80000100800 */
[----:B------:R-:W4:Y:S01]  /*b930*/  LDL.LU R14, [R1+0x98] ;  /* 0x00009800010e7983 */ /* 0x000f220000300800 */
[----:B0-----:R-:W-:-:S02]  /*b940*/  LEA R3, P2, R11, UR10, 0x1 ;  /* 0x0000000a0b037c11 */ /* 0x001fc4000f8408ff */
[----:B-1----:R-:W-:-:S03]  /*b950*/  LEA.HI.X.SX32 R0, R21, UR11, 0x1, P3 ;  /* 0x0000000b15007c11 */ /* 0x002fc600098f0eff */
[----:B------:R0:W-:Y:S04]  /*b960*/  STL [R1+0x434], R3 ;  /* 0x0004340301007387 */ /* 0x0001e80000100800 */
[----:B------:R-:W4:Y:S04]  /*b970*/  LDL.LU R13, [R1+0x90] ;  /* 0x00009000010d7983 */ /* 0x000f280000300800 */
[----:B------:R1:W-:Y:S04]  /*b980*/  STL [R1+0x204], R0 ;  /* 0x0002040001007387 */ /* 0x0003e80000100800 */
[----:B------:R-:W4:Y:S01]  /*b990*/  LDL.LU R21, [R1+0x80] ;  /* 0x0000800001157983 */ /* 0x000f220000300800 */
[----:B0-----:R-:W-:-:S02]  /*b9a0*/  LEA R3, P3, R12, UR10, 0x1 ;  /* 0x0000000a0c037c11 */ /* 0x001fc4000f8608ff */
[----:B-1----:R-:W-:-:S03]  /*b9b0*/  LEA.HI.X.SX32 R0, R2, UR11, 0x1, P4 ;  /* 0x0000000b02007c11 */ /* 0x002fc6000a0f0eff */
[----:B------:R-:W-:Y:S04]  /*b9c0*/  STL [R1+0x43c], R3 ;  /* 0x00043c0301007387 */ /* 0x000fe80000100800 */
[----:B------:R-:W4:Y:S04]  /*b9d0*/  LDL.LU R2, [R1+0x64] ;  /* 0x0000640001027983 */ /* 0x000f280000300800 */
[----:B------:R0:W-:Y:S04]  /*b9e0*/  STL [R1+0x20c], R0 ;  /* 0x00020c0001007387 */ /* 0x0001e80000100800 */
[----:B0-----:R-:W4:Y:S01]  /*b9f0*/  LDL.LU R0, [R1+0x14] ;  /* 0x0000140001007983 */ /* 0x001f220000300800 */
[----:B------:R-:W-:-:S02]  /*ba00*/  LEA R3, P4, R29, UR10, 0x1 ;  /* 0x0000000a1d037c11 */ /* 0x000fc4000f8808ff */
[----:B------:R-:W-:-:S03]  /*ba10*/  LEA.HI.X.SX32 R4, R6, UR11, 0x1, P5 ;  /* 0x0000000b06047c11 */ /* 0x000fc6000a8f0eff */
[----:B------:R0:W-:Y:S04]  /*ba20*/  STL [R1+0x444], R3 ;  /* 0x0004440301007387 */ /* 0x0001e80000100800 */
[----:B0-----:R-:W4:Y:S04]  /*ba30*/  LDL.LU R3, [R1+0x10] ;  /* 0x0000100001037983 */ /* 0x001f280000300800 */
        /* <DEDUP_REMOVED lines=8> */
[----:B-----5:R-:W-:-:S05]  /*bac0*/  LEA R7, P6, R27, UR10, 0x1 ;  /* 0x0000000a1b077c11 */ /* 0x020fca000f8c08ff */
[----:B------:R0:W-:Y:S04]  /*bad0*/  STL [R1+0x454], R7 ;  /* 0x0004540701007387 */ /* 0x0001e80000100800 */
[----:B0-----:R-:W5:Y:S01]  /*bae0*/  LDL.LU R7, [R1] ;  /* 0x0000000001077983 */ /* 0x001f620000300800 */
[----:B------:R-:W-:Y:S02]  /*baf0*/  LEA.HI.X.SX32 R9, R9, UR11, 0x1, P0 ;  /* 0x0000000b09097c11 */ /* 0x000fe400080f0eff */
[----:B------:R-:W-:-:S03]  /*bb00*/  LEA.HI.X.SX32 R10, R10, UR11, 0x1, P1 ;  /* 0x0000000b0a0a7c11 */ /* 0x000fc600088f0eff */
[----:B------:R2:W-:Y:S01]  /*bb10*/  STL [R1+0x38c], R9 ;  /* 0x00038c0901007387 */ /* 0x0005e20000100800 */
[----:B------:R-:W-:Y:S02]  /*bb20*/  LEA.HI.X.SX32 R11, R11, UR11, 0x1, P2 ;  /* 0x0000000b0b0b7c11 */ /* 0x000fe400090f0eff */
[----:B--2---:R-:W-:-:S05]  /*bb30*/  LEA R9, P0, R26, UR10, 0x1 ;  /* 0x0000000a1a097c11 */ /* 0x004fca000f8008ff */
[----:B------:R0:W-:Y:S04]  /*bb40*/  STL [R1+0x45c], R9 ;  /* 0x00045c0901007387 */ /* 0x0001e80000100800 */
[----:B0-----:R-:W2:Y:S04]  /*bb50*/  LDL.LU R9, [R1+0x6c8] ;  /* 0x0006c80001097983 */ /* 0x001ea80000300800 */
[----:B------:R3:W-:Y:S02]  /*bb60*/  STL [R1+0x394], R10 ;  /* 0x0003940a01007387 */ /* 0x0007e40000100800 */
[----:B---3--:R-:W-:-:S05]  /*bb70*/  LEA R10, P1, R25, UR10, 0x1 ;  /* 0x0000000a190a7c11 */ /* 0x008fca000f8208ff */
[----:B------:R0:W-:Y:S01]  /*bb80*/  STL [R1+0x464], R10 ;  /* 0x0004640a01007387 */ /* 0x0001e20000100800 */
[----:B------:R-:W-:-:S03]  /*bb90*/  LEA.HI.X.SX32 R12, R12, UR11, 0x1, P3 ;  /* 0x0000000b0c0c7c11 */ /* 0x000fc600098f0eff */
[----:B0-----:R-:W3:Y:S04]  /*bba0*/  LDL.LU R10, [R1+0x6c4] ;  /* 0x0006c400010a7983 */ /* 0x001ee80000300800 */
[----:B------:R0:W-:Y:S02]  /*bbb0*/  STL [R1+0x430], R11 ;  /* 0x0004300b01007387 */ /* 0x0001e40000100800 */
[----:B0-----:R-:W-:-:S05]  /*bbc0*/  LEA R11, P2, R24, UR10, 0x1 ;  /* 0x0000000a180b7c11 */ /* 0x001fca000f8408ff */
[----:B------:R0:W-:Y:S01]  /*bbd0*/  STL [R1+0x46c], R11 ;  /* 0x00046c0b01007387 */ /* 0x0001e20000100800 */
[----:B------:R-:W-:-:S03]  /*bbe0*/  LEA.HI.X.SX32 R29, R29, UR11, 0x1, P4 ;  /* 0x0000000b1d1d7c11 */ /* 0x000fc6000a0f0eff */
[----:B0-----:R-:W2:Y:S04]  /*bbf0*/  LDL.LU R11, [R1+0x6c0] ;  /* 0x0006c000010b7983 */ /* 0x001ea80000300800 */
[----:B------:R4:W-:Y:S02]  /*bc00*/  STL [R1+0x438], R12 ;  /* 0x0004380c01007387 */ /* 0x0009e40000100800 */
[----:B----4-:R-:W-:-:S05]  /*bc10*/  LEA R12, P3, R23, UR10, 0x1 ;  /* 0x0000000a170c7c11 */ /* 0x010fca000f8608ff */
[----:B------:R0:W-:Y:S01]  /*bc20*/  STL [R1+0x474], R12 ;  /* 0x0004740c01007387 */ /* 0x0001e20000100800 */
[----:B------:R-:W-:-:S03]  /*bc30*/  LEA.HI.X.SX32 R28, R28, UR11, 0x1, P5 ;  /* 0x0000000b1c1c7c11 */ /* 0x000fc6000a8f0eff */
[----:B0-----:R-:W4:Y:S04]  /*bc40*/  LDL.LU R12, [R1+0x6bc] ;  /* 0x0006bc00010c7983 */ /* 0x001f280000300800 */
[----:B------:R0:W-:Y:S02]  /*bc50*/  STL [R1+0x440], R29 ;  /* 0x0004401d01007387 */ /* 0x0001e40000100800 */
[----:B0-----:R-:W-:-:S05]  /*bc60*/  LEA R29, P4, R16, UR10, 0x1 ;  /* 0x0000000a101d7c11 */ /* 0x001fca000f8808ff */
[----:B------:R0:W-:Y:S01]  /*bc70*/  STL [R1+0x47c], R29 ;  /* 0x00047c1d01007387 */ /* 0x0001e20000100800 */
[----:B------:R-:W-:-:S03]  /*bc80*/  LEA.HI.X.SX32 R27, R27, UR11, 0x1, P6 ;  /* 0x0000000b1b1b7c11 */ /* 0x000fc6000b0f0eff */
[----:B0-----:R-:W2:Y:S04]  /*bc90*/  LDL.LU R29, [R1+0x6b8] ;  /* 0x0006b800011d7983 */ /* 0x001ea80000300800 */
        /* <DEDUP_REMOVED lines=47> */
[----:B------:R0:W-:Y:S04]  /*bf90*/  STL [R1+0x4cc], R13 ;  /* 0x0004cc0d01007387 */ /* 0x0001e80000100800 */
[----:B0-----:R-:W2:Y:S04]  /*bfa0*/  LDL.LU R13, [R1+0x690] ;  /* 0x00069000010d7983 */ /* 0x001ea80000300800 */
[----:B------:R5:W-:Y:S02]  /*bfb0*/  STL [R1+0x498], R21 ;  /* 0x0004981501007387 */ /* 0x000be40000100800 */
[----:B-----5:R-:W-:-:S05]  /*bfc0*/  LEA R21, P1, R7, UR10, 0x1 ;  /* 0x0000000a07157c11 */ /* 0x020fca000f8208ff */
[----:B------:R0:W-:Y:S04]  /*bfd0*/  STL [R1+0x4d4], R21 ;  /* 0x0004d41501007387 */ /* 0x0001e80000100800 */
[----:B0-----:R-:W5:Y:S01]  /*bfe0*/  LDL.LU R21, [R1+0x68c] ;  /* 0x00068c0001157983 */ /* 0x001f620000300800 */
[----:B------:R-:W-:-:S05]  /*bff0*/  LEA.HI.X.SX32 R2, R2, UR11, 0x1, P2 ;  /* 0x0000000b02027c11 */ /* 0x000fca00090f0eff */
[----:B------:R5:W-:Y:S02]  /*c000*/  STL [R1+0x4a0], R2 ;  /* 0x0004a00201007387 */ /* 0x000be40000100800 */
[----:B-----5:R-:W-:-:S05]  /*c010*/  LEA R2, P2, R21, UR10, 0x1 ;  /* 0x0000000a15027c11 */ /* 0x020fca000f8408ff */
[----:B------:R0:W-:Y:S04]  /*c020*/  STL [R1+0x4dc], R2 ;  /* 0x0004dc0201007387 */ /* 0x0001e80000100800 */
[----:B0-----:R-:W5:Y:S01]  /*c030*/  LDL.LU R2, [R1+0x688] ;  /* 0x0006880001027983 */ /* 0x001f620000300800 */
[----:B------:R-:W-:-:S05]  /*c040*/  LEA.HI.X.SX32 R0, R0, UR11, 0x1, P3 ;  /* 0x0000000b00007c11 */ /* 0x000fca00098f0eff */
[----:B------:R5:W-:Y:S01]  /*c050*/  STL [R1+0x4a8], R0 ;  /* 0x0004a80001007387 */ /* 0x000be20000100800 */
[----:B------:R-:W-:Y:S02]  /*c060*/  LEA.HI.X.SX32 R3, R3, UR11, 0x1, P4 ;  /* 0x0000000b03037c11 */ /* 0x000fe4000a0f0eff */
[----:B-----5:R-:W-:-:S05]  /*c070*/  LEA R0, P3, R2, UR10, 0x1 ;  /* 0x0000000a02007c11 */ /* 0x020fca000f8608ff */
[----:B------:R2:W-:Y:S04]  /*c080*/  STL [R1+0x4e4], R0 ;  /* 0x0004e40001007387 */ /* 0x0005e80000100800 */
[----:B------:R0:W-:Y:S01]  /*c090*/  STL [R1+0x4b0], R3 ;  /* 0x0004b00301007387 */ /* 0x0001e20000100800 */
[----:B--2---:R-:W-:Y:S02]  /*c0a0*/  LEA R0, P4, R13, UR10, 0x1 ;  /* 0x0000000a0d007c11 */ /* 0x004fe4000f8808ff */
[----:B0-----:R-:W-:-:S03]  /*c0b0*/  LEA.HI.X.SX32 R3, R4, UR11, 0x1, P5 ;  /* 0x0000000b04037c11 */ /* 0x001fc6000a8f0eff */
[----:B------:R0:W-:Y:S01]  /*c0c0*/  STL [R1+0x4ec], R0 ;  /* 0x0004ec0001007387 */ /* 0x0001e20000100800 */
[----:B------:R-:W-:-:S03]  /*c0d0*/  LEA.HI.X.SX32 R4, R5, UR11, 0x1, P6 ;  /* 0x0000000b05047c11 */ /* 0x000fc6000b0f0eff */
[----:B------:R1:W-:Y:S01]  /*c0e0*/  STL [R1+0x4b8], R3 ;  /* 0x0004b80301007387 */ /* 0x0003e20000100800 */
[----:B0-----:R-:W-:Y:S02]  /*c0f0*/  LEA R0, P5, R14, UR10, 0x1 ;  /* 0x0000000a0e007c11 */ /* 0x001fe4000f8a08ff */
[----:B-1----:R-:W-:-:S03]  /*c100*/  LEA R3, P6, R15, UR10, 0x1 ;  /* 0x0000000a0f037c11 */ /* 0x002fc6000f8c08ff */
[----:B------:R0:W-:Y:S04]  /*c110*/  STL [R1+0x4f4], R0 ;  /* 0x0004f40001007387 */ /* 0x0001e80000100800 */
[----:B------:R1:W-:Y:S01]  /*c120*/  STL [R1+0x4c0], R4 ;  /* 0x0004c00401007387 */ /* 0x0003e20000100800 */
[----:B0-----:R-:W-:-:S03]  /*c130*/  LEA.HI.X.SX32 R0, R6, UR11, 0x1, P0 ;  /* 0x0000000b06007c11 */ /* 0x001fc600080f0eff */
[----:B------:R0:W-:Y:S01]  /*c140*/  STL [R1+0x4fc], R3 ;  /* 0x0004fc0301007387 */ /* 0x0001e20000100800 */
[----:B-1----:R-:W-:-:S03]  /*c150*/  LEA R4, P0, R16, UR10, 0x1 ;  /* 0x0000000a10047c11 */ /* 0x002fc6000f8008ff */
[----:B------:R1:W-:Y:S04]  /*c160*/  STL [R1+0x4c8], R0 ;  /* 0x0004c80001007387 */ /* 0x0003e80000100800 */
[----:B------:R2:W-:Y:S01]  /*c170*/  STL [R1+0x504], R4 ;  /* 0x0005040401007387 */ /* 0x0005e20000100800 */
[----:B0-----:R-:W-:Y:S02]  /*c180*/  LEA.HI.X.SX32 R3, R7, UR11, 0x1, P1 ;  /* 0x0000000b07037c11 */ /* 0x001fe400088f0eff */
[----:B-1----:R-:W-:-:S03]  /*c190*/  LEA R0, P1, R23, UR10, 0x1 ;  /* 0x0000000a17007c11 */ /* 0x002fc6000f8208ff */
[----:B------:R0:W-:Y:S01]  /*c1a0*/  STL [R1+0x4d0], R3 ;  /* 0x0004d00301007387 */ /* 0x0001e20000100800 */
[----:B--2---:R-:W-:-:S03]  /*c1b0*/  LEA.HI.X.SX32 R4, R21, UR11, 0x1, P2 ;  /* 0x0000000b15047c11 */ /* 0x004fc600090f0eff */
[----:B------:R1:W-:Y:S04]  /*c1c0*/  STL [R1+0x50c], R0 ;  /* 0x00050c0001007387 */ /* 0x0003e80000100800 */
[----:B------:R-:W-:Y:S04]  /*c1d0*/  STL [R1+0x4d8], R4 ;  /* 0x0004d80401007387 */ /* 0x000fe80000100800 */
[----:B------:R-:W2:Y:S01]  /*c1e0*/  LDL.LU R6, [R1+0x590] ;  /* 0x0005900001067983 */ /* 0x000ea20000300800 */
[----:B0-----:R-:W-:Y:S02]  /*c1f0*/  LEA R3, P2, R24, UR10, 0x1 ;  /* 0x0000000a18037c11 */ /* 0x001fe4000f8408ff */
[----:B-1----:R-:W-:-:S03]  /*c200*/  LEA.HI.X.SX32 R0, R2, UR11, 0x1, P3 ;  /* 0x0000000b02007c11 */ /* 0x002fc600098f0eff */
[----:B------:R0:W-:Y:S04]  /*c210*/  STL [R1+0x514], R3 ;  /* 0x0005140301007387 */ /* 0x0001e80000100800 */
[----:B------:R1:W-:Y:S01]  /*c220*/  STL [R1+0x4e0], R0 ;  /* 0x0004e00001007387 */ /* 0x0003e20000100800 */
[----:B0-----:R-:W-:Y:S02]  /*c230*/  LEA R3, P3, R25, UR10, 0x1 ;  /* 0x0000000a19037c11 */ /* 0x001fe4000f8608ff */
[----:B-1----:R-:W-:Y:S02]  /*c240*/  LEA.HI.X.SX32 R0, R13, UR11, 0x1, P4 ;  /* 0x0000000b0d007c11 */ /* 0x002fe4000a0f0eff */
[----:B------:R-:W-:Y:S01]  /*c250*/  LEA R2, P4, R26, UR10, 0x1 ;  /* 0x0000000a1a027c11 */ /* 0x000fe2000f8808ff */
[----:B------:R0:W-:Y:S04]  /*c260*/  STL [R1+0x51c], R3 ;  /* 0x00051c0301007387 */ /* 0x0001e80000100800 */
[----:B------:R1:W-:Y:S04]  /*c270*/  STL [R1+0x4e8], R0 ;  /* 0x0004e80001007387 */ /* 0x0003e80000100800 */
[----:B------:R5:W-:Y:S01]  /*c280*/  STL [R1+0x524], R2 ;  /* 0x0005240201007387 */ /* 0x000be20000100800 */
[----:B0-----:R-:W-:-:S02]  /*c290*/  LEA.HI.X.SX32 R3, R14, UR11, 0x1, P5 ;  /* 0x0000000b0e037c11 */ /* 0x001fc4000a8f0eff */
[----:B-1----:R-:W-:-:S03]  /*c2a0*/  LEA R0, P5, R27, UR10, 0x1 ;  /* 0x0000000a1b007c11 */ /* 0x002fc6000f8a08ff */
[----:B------:R0:W-:Y:S01]  /*c2b0*/  STL [R1+0x4f0], R3 ;  /* 0x0004f00301007387 */ /* 0x0001e20000100800 */
[----:B-----5:R-:W-:-:S03]  /*c2c0*/  LEA.HI.X.SX32 R2, R15, UR11, 0x1, P6 ;  /* 0x0000000b0f027c11 */ /* 0x020fc6000b0f0eff */
[----:B------:R1:W-:Y:S04]  /*c2d0*/  STL [R1+0x52c], R0 ;  /* 0x00052c0001007387 */ /* 0x0003e80000100800 */
[----:B------:R5:W-:Y:S01]  /*c2e0*/  STL [R1+0x4f8], R2 ;  /* 0x0004f80201007387 */ /* 0x000be20000100800 */
[----:B0-----:R-:W-:Y:S02]  /*c2f0*/  LEA R3, P6, R28, UR10, 0x1 ;  /* 0x0000000a1c037c11 */ /* 0x001fe4000f8c08ff */
[----:B-1----:R-:W-:-:S03]  /*c300*/  LEA.HI.X.SX32 R0, R16, UR11, 0x1, P0 ;  /* 0x0000000b10007c11 */ /* 0x002fc600080f0eff */
[----:B------:R0:W-:Y:S01]  /*c310*/  STL [R1+0x534], R3 ;  /* 0x0005340301007387 */ /* 0x0001e20000100800 */
[----:B-----5:R-:W-:-:S03]  /*c320*/  LEA R2, P0, R29, UR10, 0x1 ;  /* 0x0000000a1d027c11 */ /* 0x020fc6000f8008ff */
[----:B------:R4:W-:Y:S04]  /*c330*/  STL [R1+0x500], R0 ;  /* 0x0005000001007387 */ /* 0x0009e80000100800 */
[----:B------:R1:W-:Y:S01]  /*c340*/  STL [R1+0x53c], R2 ;  /* 0x00053c0201007387 */ /* 0x0003e20000100800 */
[----:B0-----:R-:W-:Y:S02]  /*c350*/  LEA.HI.X.SX32 R3, R23, UR11, 0x1, P1 ;  /* 0x0000000b17037c11 */ /* 0x001fe400088f0eff */
[----:B----4-:R-:W-:-:S03]  /*c360*/  LEA R0, P1, R12, UR10, 0x1 ;  /* 0x0000000a0c007c11 */ /* 0x010fc6000f8208ff */
[----:B------:R0:W-:Y:S01]  /*c370*/  STL [R1+0x508], R3 ;  /* 0x0005080301007387 */ /* 0x0001e20000100800 */
[----:B-1----:R-:W-:-:S03]  /*c380*/  LEA.HI.X.SX32 R2, R24, UR11, 0x1, P2 ;  /* 0x0000000b18027c11 */ /* 0x002fc600090f0eff */
[----:B------:R1:W-:Y:S04]  /*c390*/  STL [R1+0x544], R0 ;  /* 0x0005440001007387 */ /* 0x0003e80000100800 */
[----:B------:R3:W-:Y:S01]  /*c3a0*/  STL [R1+0x510], R2 ;  /* 0x0005100201007387 */ /* 0x0007e20000100800 */
[----:B0-----:R-:W-:Y:S02]  /*c3b0*/  LEA R3, P2, R11, UR10, 0x1 ;  /* 0x0000000a0b037c11 */ /* 0x001fe4000f8408ff */
[----:B-1----:R-:W-:-:S03]  /*c3c0*/  LEA.HI.X.SX32 R0, R25, UR11, 0x1, P3 ;  /* 0x0000000b19007c11 */ /* 0x002fc600098f0eff */
[----:B------:R0:W-:Y:S01]  /*c3d0*/  STL [R1+0x54c], R3 ;  /* 0x00054c0301007387 */ /* 0x0001e20000100800 */
[----:B---3--:R-:W-:-:S03]  /*c3e0*/  LEA R2, P3, R10, UR10, 0x1 ;  /* 0x0000000a0a027c11 */ /* 0x008fc6000f8608ff */
[----:B------:R1:W-:Y:S04]  /*c3f0*/  STL [R1+0x518], R0 ;  /* 0x0005180001007387 */ /* 0x0003e80000100800 */
[----:B------:R3:W-:Y:S01]  /*c400*/  STL [R1+0x554], R2 ;  /* 0x0005540201007387 */ /* 0x0007e20000100800 */
[----:B0-----:R-:W-:Y:S02]  /*c410*/  LEA.HI.X.SX32 R3, R26, UR11, 0x1, P4 ;  /* 0x0000000b1a037c11 */ /* 0x001fe4000a0f0eff */
[----:B-1----:R-:W-:-:S03]  /*c420*/  LEA R0, P4, R9, UR10, 0x1 ;  /* 0x0000000a09007c11 */ /* 0x002fc6000f8808ff */
[----:B------:R0:W-:Y:S01]  /*c430*/  STL [R1+0x520], R3 ;  /* 0x0005200301007387 */ /* 0x0001e20000100800 */
[----:B---3--:R-:W-:-:S03]  /*c440*/  LEA.HI.X.SX32 R2, R27, UR11, 0x1, P5 ;  /* 0x0000000b1b027c11 */ /* 0x008fc6000a8f0eff */
[----:B------:R1:W-:Y:S04]  /*c450*/  STL [R1+0x55c], R0 ;  /* 0x00055c0001007387 */ /* 0x0003e80000100800 */
[----:B------:R3:W-:Y:S01]  /*c460*/  STL [R1+0x528], R2 ;  /* 0x0005280201007387 */ /* 0x0007e20000100800 */
[----:B0-----:R-:W-:Y:S02]  /*c470*/  LEA R3, P5, R8, UR10, 0x1 ;  /* 0x0000000a08037c11 */ /* 0x001fe4000f8a08ff */
[----:B-1----:R-:W-:-:S03]  /*c480*/  LEA.HI.X.SX32 R0, R28, UR11, 0x1, P6 ;  /* 0x0000000b1c007c11 */ /* 0x002fc6000b0f0eff */
[----:B------:R0:W-:Y:S01]  /*c490*/  STL [R1+0x564], R3 ;  /* 0x0005640301007387 */ /* 0x0001e20000100800 */
[----:B---3--:R-:W-:-:S03]  /*c4a0*/  LEA R2, P6, R17, UR10, 0x1 ;  /* 0x0000000a11027c11 */ /* 0x008fc6000f8c08ff */
[----:B------:R1:W-:Y:S01]  /*c4b0*/  STL [R1+0x530], R0 ;  /* 0x0005300001007387 */ /* 0x0003e20000100800 */
[----:B------:R-:W-:-:S03]  /*c4c0*/  IMAD R19, R19, UR14, RZ ;  /* 0x0000000e13137c24 */ /* 0x000fc6000f8e02ff */
[----:B------:R3:W-:Y:S01]  /*c4d0*/  STL [R1+0x56c], R2 ;  /* 0x00056c0201007387 */ /* 0x0007e20000100800 */
[----:B0-----:R-:W-:Y:S01]  /*c4e0*/  LEA.HI.X.SX32 R3, R29, UR11, 0x1, P0 ;  /* 0x0000000b1d037c11 */ /* 0x001fe200080f0eff */
[----:B------:R-:W-:Y:S01]  /*c4f0*/  IMAD R20, R20, UR14, RZ ;  /* 0x0000000e14147c24 */ /* 0x000fe2000f8e02ff */
[----:B-1----:R-:W-:-:S03]  /*c500*/  LEA R0, P0, R18, UR10, 0x1 ;  /* 0x0000000a12007c11 */ /* 0x002fc6000f8008ff */
[----:B------:R0:W-:Y:S01]  /*c510*/  STL [R1+0x538], R3 ;  /* 0x0005380301007387 */ /* 0x0001e20000100800 */
[----:B---3--:R-:W-:-:S03]  /*c520*/  LEA.HI.X.SX32 R2, R12, UR11, 0x1, P1 ;  /* 0x0000000b0c027c11 */ /* 0x008fc600088f0eff */
[----:B------:R1:W-:Y:S01]  /*c530*/  STL [R1+0x574], R0 ;  /* 0x0005740001007387 */ /* 0x0003e20000100800 */
[----:B------:R-:W-:-:S03]  /*c540*/  IMAD R22, R22, UR14, RZ ;  /* 0x0000000e16167c24 */ /* 0x000fc6000f8e02ff */
        /* <DEDUP_REMOVED lines=9> */
[----:B------:R-:W-:Y:S01]  /*c5e0*/  STL [R1+0x550], R3 ;  /* 0x0005500301007387 */ /* 0x000fe20000100800 */
[----:B---3--:R-:W-:-:S03]  /*c5f0*/  LEA.HI.X.SX32 R2, R9, UR11, 0x1, P4 ;  /* 0x0000000b09027c11 */ /* 0x008fc6000a0f0eff */
[----:B------:R0:W-:Y:S01]  /*c600*/  STL [R1+0x58c], R0 ;  /* 0x00058c0001007387 */ /* 0x0001e20000100800 */
[----:B------:R-:W1:Y:S03]  /*c610*/  S2R R7, SR_TID.X ;  /* 0x0000000000077919 */ /* 0x000e660000002100 */
[----:B------:R3:W-:Y:S01]  /*c620*/  STL [R1+0x558], R2 ;  /* 0x0005580201007387 */ /* 0x0007e20000100800 */
[----:B0-----:R-:W-:Y:S02]  /*c630*/  LEA.HI.X.SX32 R0, R8, UR11, 0x1, P5 ;  /* 0x0000000b08007c11 */ /* 0x001fe4000a8f0eff */
[----:B---3--:R-:W-:Y:S01]  /*c640*/  LEA.HI.X.SX32 R2, R17, UR11, 0x1, P6 ;  /* 0x0000000b11027c11 */ /* 0x008fe2000b0f0eff */
[----:B------:R-:W-:Y:S01]  /*c650*/  USHF.R.S32.HI UR5, URZ, 0x7, UR5 ;  /* 0x00000007ff057899 */ /* 0x000fe20008011405 */
[----:B--2---:R-:W-:-:S05]  /*c660*/  LEA R3, P4, R6, UR10, 0x1 ;  /* 0x0000000a06037c11 */ /* 0x004fca000f8808ff */
[----:B------:R0:W-:Y:S04]  /*c670*/  STL [R1+0x594], R3 ;  /* 0x0005940301007387 */ /* 0x0001e80000100800 */
[----:B------:R2:W-:Y:S04]  /*c680*/  STL [R1+0x560], R0 ;  /* 0x0005600001007387 */ /* 0x0005e80000100800 */
[----:B------:R3:W-:Y:S01]  /*c690*/  STL [R1+0x568], R2 ;  /* 0x0005680201007387 */ /* 0x0007e20000100800 */
[----:B0-----:R-:W-:Y:S02]  /*c6a0*/  LEA.HI.X.SX32 R3, R18, UR11, 0x1, P0 ;  /* 0x0000000b12037c11 */ /* 0x001fe400080f0eff */
[----:B--2---:R-:W-:-:S03]  /*c6b0*/  LEA.HI.X.SX32 R0, R19, UR11, 0x1, P1 ;  /* 0x0000000b13007c11 */ /* 0x004fc600088f0eff */
[----:B------:R-:W-:Y:S01]  /*c6c0*/  STL [R1+0x570], R3 ;  /* 0x0005700301007387 */ /* 0x000fe20000100800 */
[----:B---3--:R-:W-:-:S03]  /*c6d0*/  LEA.HI.X.SX32 R2, R20, UR11, 0x1, P2 ;  /* 0x0000000b14027c11 */ /* 0x008fc600090f0eff */
[----:B------:R-:W-:Y:S04]  /*c6e0*/  STL [R1+0x578], R0 ;  /* 0x0005780001007387 */ /* 0x000fe80000100800 */
[----:B------:R0:W-:Y:S02]  /*c6f0*/  STL [R1+0x580], R2 ;  /* 0x0005800201007387 */ /* 0x0001e40000100800 */
[----:B0-----:R-:W-:Y:S02]  /*c700*/  LEA.HI.X.SX32 R2, R6, UR11, 0x1, P4 ;  /* 0x0000000b06027c11 */ /* 0x001fe4000a0f0eff */
[----:B------:R-:W0:Y:S01]  /*c710*/  S2R R6, SR_TID.X ;  /* 0x0000000000067919 */ /* 0x000e220000002100 */
[----:B------:R-:W-:Y:S01]  /*c720*/  LEA.HI.X.SX32 R0, R22, UR11, 0x1, P3 ;  /* 0x0000000b16007c11 */ /* 0x000fe200098f0eff */
[----:B-1----:R-:W-:-:S04]  /*c730*/  IMAD.SHL.U32 R3, R7, 0x8, RZ ;  /* 0x0000000807037824 */ /* 0x002fc800078e00ff */
[----:B------:R-:W-:Y:S04]  /*c740*/  STL [R1+0x588], R0 ;  /* 0x0005880001007387 */ /* 0x000fe80000100800 */
[----:B------:R1:W-:Y:S04]  /*c750*/  STL [R1+0x590], R2 ;  /* 0x0005900201007387 */ /* 0x0003e80000100800 */
[----:B------:R-:W-:Y:S01]  /*c760*/  STL [R1+0x64c], R3 ;  /* 0x00064c0301007387 */ /* 0x000fe20000100800 */
[----:B-1----:R-:W-:-:S03]  /*c770*/  IMAD.SHL.U32 R2, R7, 0x20, RZ ;  /* 0x0000002007027824 */ /* 0x002fc600078e00ff */
[----:B------:R-:W-:Y:S04]  /*c780*/  STL [R1+0x600], RZ ;  /* 0x000600ff01007387 */ /* 0x000fe80000100800 */
[----:B------:R1:W-:Y:S04]  /*c790*/  STL [R1+0x648], R2 ;  /* 0x0006480201007387 */ /* 0x0003e80000100800 */
[----:B------:R2:W-:Y:S04]  /*c7a0*/  STL [R1+0x604], RZ ;  /* 0x000604ff01007387 */ /* 0x0005e80000100800 */
[----:B------:R2:W-:Y:S04]  /*c7b0*/  STL [R1+0x608], RZ ;  /* 0x000608ff01007387 */ /* 0x0005e80000100800 */
[----:B------:R2:W-:Y:S04]  /*c7c0*/  STL [R1+0x60c], RZ ;  /* 0x00060cff01007387 */ /* 0x0005e80000100800 */
[----:B------:R2:W-:Y:S01]  /*c7d0*/  STL [R1+0x5f0], RZ ;  /* 0x0005f0ff01007387 */ /* 0x0005e20000100800 */
[----:B0-----:R-:W-:-:S03]  /*c7e0*/  SHF.R.U32.HI R5, RZ, 0x5, R6 ;  /* 0x00000005ff057819 */ /* 0x001fc60000011606 */
[----:B------:R2:W-:Y:S04]  /*c7f0*/  STL [R1+0x5f4], RZ ;  /* 0x0005f4ff01007387 */ /* 0x0005e80000100800 */
[----:B------:R2:W-:Y:S04]  /*c800*/  STL [R1+0x5f8], RZ ;  /* 0x0005f8ff01007387 */ /* 0x0005e80000100800 */
[----:B------:R2:W-:Y:S04]  /*c810*/  STL [R1+0x5fc], RZ ;  /* 0x0005fcff01007387 */ /* 0x0005e80000100800 */
[----:B------:R2:W-:Y:S01]  /*c820*/  STL [R1+0x610], RZ ;  /* 0x000610ff01007387 */ /* 0x0005e20000100800 */
[----:B------:R-:W-:-:S03]  /*c830*/  SGXT.U32 R5, R5, 0x3 ;  /* 0x000000030505781a */ /* 0x000fc60000000000 */
[----:B------:R2:W-:Y:S04]  /*c840*/  STL [R1+0x614], RZ ;  /* 0x000614ff01007387 */ /* 0x0005e80000100800 */
[----:B------:R2:W-:Y:S04]  /*c850*/  STL [R1+0x618], RZ ;  /* 0x000618ff01007387 */ /* 0x0005e80000100800 */
[----:B------:R2:W-:Y:S01]  /*c860*/  STL [R1+0x61c], RZ ;  /* 0x00061cff01007387 */ /* 0x0005e20000100800 */
[----:B------:R-:W-:-:S03]  /*c870*/  SHF.R.U32.HI R6, RZ, 0x5, R6 ;  /* 0x00000005ff067819 */ /* 0x000fc60000011606 */
[----:B------:R2:W-:Y:S01]  /*c880*/  STL [R1+0x5e0], RZ ;  /* 0x0005e0ff01007387 */ /* 0x0005e20000100800 */
[----:B------:R-:W-:-:S03]  /*c890*/  LOP3.LUT R0, R7, 0x7f, RZ, 0xc0, !PT ;  /* 0x0000007f07007812 */ /* 0x000fc600078ec0ff */
[----:B------:R2:W-:Y:S01]  /*c8a0*/  STL [R1+0x5e4], RZ ;  /* 0x0005e4ff01007387 */ /* 0x0005e20000100800 */
[----:B------:R-:W-:-:S03]  /*c8b0*/  LOP3.LUT R4, R5, 0x60, RZ, 0xfc, !PT ;  /* 0x0000006005047812 */ /* 0x000fc600078efcff */
[----:B------:R2:W-:Y:S01]  /*c8c0*/  STL [R1+0x5e8], RZ ;  /* 0x0005e8ff01007387 */ /* 0x0005e20000100800 */
[----:B------:R-:W-:-:S03]  /*c8d0*/  LOP3.LUT R5, R5, 0x58, RZ, 0xfc, !PT ;  /* 0x0000005805057812 */ /* 0x000fc600078efcff */
[----:B------:R2:W-:Y:S01]  /*c8e0*/  STL [R1+0x5ec], RZ ;  /* 0x0005ecff01007387 */ /* 0x0005e20000100800 */
[----:B------:R-:W-:-:S03]  /*c8f0*/  SGXT.U32 R6, R6, 0x3 ;  /* 0x000000030606781a */ /* 0x000fc60000000000 */
[----:B------:R2:W-:Y:S04]  /*c900*/  STL [R1+0x5d0], RZ ;  /* 0x0005d0ff01007387 */ /* 0x0005e80000100800 */
[----:B------:R2:W-:Y:S01]  /*c910*/  STL [R1+0x5d4], RZ ;  /* 0x0005d4ff01007387 */ /* 0x0005e20000100800 */
[----:B-1----:R-:W-:-:S03]  /*c920*/  IMAD R2, R0, UR6, RZ ;  /* 0x0000000600027c24 */ /* 0x002fc6000f8e02ff */
[----:B------:R2:W-:Y:S01]  /*c930*/  STL [R1+0x5d8], RZ ;  /* 0x0005d8ff01007387 */ /* 0x0005e20000100800 */
[----:B------:R-:W-:-:S03]  /*c940*/  IMAD R3, R4, UR15, RZ ;  /* 0x0000000f04037c24 */ /* 0x000fc6000f8e02ff */
[----:B------:R2:W-:Y:S01]  /*c950*/  STL [R1+0x5dc], RZ ;  /* 0x0005dcff01007387 */ /* 0x0005e20000100800 */
[----:B------:R-:W-:-:S03]  /*c960*/  IMAD R0, R5, UR17, RZ ;  /* 0x0000001105007c24 */ /* 0x000fc6000f8e02ff */
[----:B------:R2:W-:Y:S01]  /*c970*/  STL [R1+0x5c0], RZ ;  /* 0x0005c0ff01007387 */ /* 0x0005e20000100800 */
[----:B------:R-:W-:-:S03]  /*c980*/  LOP3.LUT R4, R6, 0x50, RZ, 0xfc, !PT ;  /* 0x0000005006047812 */ /* 0x000fc600078efcff */
[----:B------:R2:W-:Y:S01]  /*c990*/  STL [R1+0x5c4], RZ ;  /* 0x0005c4ff01007387 */ /* 0x0005e20000100800 */
[----:B------:R-:W-:-:S03]  /*c9a0*/  LOP3.LUT R5, R6, 0x48, RZ, 0xfc, !PT ;  /* 0x0000004806057812 */ /* 0x000fc600078efcff */
[----:B------:R2:W-:Y:S01]  /*c9b0*/  STL [R1+0x5c8], RZ ;  /* 0x0005c8ff01007387 */ /* 0x0005e20000100800 */
[----:B------:R-:W-:-:S03]  /*c9c0*/  LOP3.LUT R6, R6, 0x40, RZ, 0xfc, !PT ;  /* 0x0000004006067812 */ /* 0x000fc600078efcff */
[----:B------:R2:W-:Y:S04]  /*c9d0*/  STL [R1+0x5cc], RZ ;  /* 0x0005ccff01007387 */ /* 0x0005e80000100800 */
[----:B------:R2:W-:Y:S01]  /*c9e0*/  STL [R1+0x5b0], RZ ;  /* 0x0005b0ff01007387 */ /* 0x0005e20000100800 */
[----:B------:R-:W-:-:S03]  /*c9f0*/  IMAD R3, R4, UR18, RZ ;  /* 0x0000001204037c24 */ /* 0x000fc6000f8e02ff */
[----:B------:R2:W-:Y:S01]  /*ca00*/  STL [R1+0x5b4], RZ ;  /* 0x0005b4ff01007387 */ /* 0x0005e20000100800 */
[----:B------:R-:W-:-:S03]  /*ca10*/  IMAD R3, R6, UR20, RZ ;  /* 0x0000001406037c24 */ /* 0x000fc6000f8e02ff */
[----:B------:R2:W-:Y:S01]  /*ca20*/  STL [R1+0x5b8], RZ ;  /* 0x0005b8ff01007387 */ /* 0x0005e20000100800 */
[----:B------:R-:W-:-:S03]  /*ca30*/  SHF.R.U32.HI R6, RZ, 0x5, R7 ;  /* 0x00000005ff067819 */ /* 0x000fc60000011607 */
[----:B------:R2:W-:Y:S04]  /*ca40*/  STL [R1+0x5bc], RZ ;  /* 0x0005bcff01007387 */ /* 0x0005e80000100800 */
[----:B------:R2:W-:Y:S04]  /*ca50*/  STL [R1+0x5a0], RZ ;  /* 0x0005a0ff01007387 */ /* 0x0005e80000100800 */
[----:B------:R2:W-:Y:S04]  /*ca60*/  STL [R1+0x5a4], RZ ;  /* 0x0005a4ff01007387 */ /* 0x0005e80000100800 */
[----:B------:R2:W-:Y:S01]  /*ca70*/  STL [R1+0x5a8], RZ ;  /* 0x0005a8ff01007387 */ /* 0x0005e20000100800 */
[----:B------:R-:W-:-:S03]  /*ca80*/  SGXT.U32 R6, R6, 0x3 ;  /* 0x000000030606781a */ /* 0x000fc60000000000 */
[----:B------:R2:W-:Y:S01]  /*ca90*/  STL [R1+0x5ac], RZ ;  /* 0x0005acff01007387 */ /* 0x0005e20000100800 */
[----:B------:R-:W-:Y:S01]  /*caa0*/  IMAD R4, R5, UR19, RZ ;  /* 0x0000001305047c24 */ /* 0x000fe2000f8e02ff */
[----:B------:R-:W-:Y:S02]  /*cab0*/  SHF.R.U32.HI R7, RZ, 0x5, R7 ;  /* 0x00000005ff077819 */ /* 0x000fe40000011607 */
[C---:B------:R-:W-:Y:S02]  /*cac0*/  LOP3.LUT R4, R6.reuse, 0x38, RZ, 0xfc, !PT ;  /* 0x0000003806047812 */ /* 0x040fe400078efcff */
[C---:B------:R-:W-:Y:S02]  /*cad0*/  LOP3.LUT R5, R6.reuse, 0x30, RZ, 0xfc, !PT ;  /* 0x0000003006057812 */ /* 0x040fe400078efcff */
[----:B------:R-:W-:Y:S02]  /*cae0*/  LOP3.LUT R6, R6, 0x28, RZ, 0xfc, !PT ;  /* 0x0000002806067812 */ /* 0x000fe400078efcff */
[----:B------:R-:W-:Y:S01]  /*caf0*/  SGXT.U32 R7, R7, 0x3 ;  /* 0x000000030707781a */ /* 0x000fe20000000000 */
[----:B------:R-:W-:-:S02]  /*cb00*/  IMAD R4, R4, UR21, RZ ;  /* 0x0000001504047c24 */ /* 0x000fc4000f8e02ff */
[----:B------:R-:W-:Y:S01]  /*cb10*/  IMAD R5, R5, UR22, RZ ;  /* 0x0000001605057c24 */ /* 0x000fe2000f8e02ff */
[C---:B------:R-:W-:Y:S01]  /*cb20*/  LOP3.LUT R4, R7.reuse, 0x20, RZ, 0xfc, !PT ;  /* 0x0000002007047812 */ /* 0x040fe200078efcff */
[----:B------:R-:W-:Y:S01]  /*cb30*/  IMAD R3, R6, UR23, RZ ;  /* 0x0000001706037c24 */ /* 0x000fe2000f8e02ff */
[C---:B------:R-:W-:Y:S02]  /*cb40*/  LOP3.LUT R5, R7.reuse, 0x18, RZ, 0xfc, !PT ;  /* 0x0000001807057812 */ /* 0x040fe400078efcff */
[C---:B------:R-:W-:Y:S02]  /*cb50*/  LOP3.LUT R6, R7.reuse, 0x10, RZ, 0xfc, !PT ;  /* 0x0000001007067812 */ /* 0x040fe400078efcff */
[----:B------:R-:W-:Y:S02]  /*cb60*/  SHF.R.S32.HI R0, RZ, 0x1f, R2 ;  /* 0x0000001fff007819 */ /* 0x000fe40000011402 */
[----:B------:R-:W-:Y:S01]  /*cb70*/  LOP3.LUT R7, R7, 0x8, RZ, 0xfc, !PT ;  /* 0x0000000807077812 */ /* 0x000fe200078efcff */
[----:B------:R-:W-:Y:S01]  /*cb80*/  IMAD R3, R4, UR24, RZ ;  /* 0x0000001804037c24 */ /* 0x000fe2000f8e02ff */
[C---:B------:R-:W-:Y:S01]  /*cb90*/  SHF.L.U64.HI R0, R2.reuse, 0x1, R0 ;  /* 0x0000000102007819 */ /* 0x040fe20000010200 */
[----:B------:R-:W-:-:S02]  /*cba0*/  IMAD.SHL.U32 R2, R2, 0x2, RZ ;  /* 0x0000000202027824 */ /* 0x000fc400078e00ff */
[----:B------:R-:W-:Y:S02]  /*cbb0*/  IMAD R5, R5, UR25, RZ ;  /* 0x0000001905057c24 */ /* 0x000fe4000f8e02ff */
[----:B------:R-:W-:Y:S02]  /*cbc0*/  IMAD R4, R6, UR26, RZ ;  /* 0x0000001a06047c24 */ /* 0x000fe4000f8e02ff */
[----:B--2---:R-:W-:-:S07]  /*cbd0*/  IMAD R3, R7, UR27, RZ ;  /* 0x0000001b07037c24 */ /* 0x004fce000f8e02ff */
.L_x_2:
[----:B0-----:R-:W2:Y:S01]  /*cbe0*/  LDL.LU R12, [R1+0x598] ;  /* 0x00059800010c7983 */ /* 0x001ea20000300800 */
[----:B------:R-:W0:Y:S01]  /*cbf0*/  S2R R5, SR_TID.X ;  /* 0x0000000000057919 */ /* 0x000e220000002100 */
[----:B------:R-:W1:Y:S01]  /*cc00*/  S2R R18, SR_TID.X ;  /* 0x0000000000127919 */ /* 0x000e620000002100 */
[----:B------:R-:W-:Y:S01]  /*cc10*/  PRMT R10, RZ, 0x7610, R10 ;  /* 0x00007610ff0a7816 */ /* 0x000fe2000000000a */
[----:B------:R-:W3:Y:S01]  /*cc20*/  LDCU UR4, c[0x0][0x3a8] ;  /* 0x00007500ff0477ac */ /* 0x000ee20008000800 */
[----:B------:R-:W4:Y:S01]  /*cc30*/  LDL.LU R6, [R1+0x59c] ;  /* 0x00059c0001067983 */ /* 0x000f220000300800 */
[----:B------:R-:W0:Y:S01]  /*cc40*/  LDCU UR6, c[0x0][0x3a8] ;  /* 0x00007500ff0677ac */ /* 0x000e220008000800 */
[----:B------:R-:W0:Y:S01]  /*cc50*/  S2R R24, SR_TID.X ;  /* 0x0000000000187919 */ /* 0x000e220000002100 */
[----:B------:R-:W-:Y:S01]  /*cc60*/  PRMT R8, RZ, 0x7610, R8 ;  /* 0x00007610ff087816 */ /* 0x000fe20000000008 */
[----:B------:R-:W0:Y:S01]  /*cc70*/  LDCU UR9, c[0x0][0x3a8] ;  /* 0x00007500ff0977ac */ /* 0x000e220008000800 */
[----:B------:R-:W-:Y:S01]  /*cc80*/  PRMT R9, RZ, 0x7610, R9 ;  /* 0x00007610ff097816 */ /* 0x000fe20000000009 */
[----:B------:R-:W-:Y:S01]  /*cc90*/  STL [R1+0xfec], R27 ;  /* 0x000fec1b01007387 */ /* 0x000fe20000100800 */
[----:B------:R-:W-:Y:S01]  /*cca0*/  PRMT R7, RZ, 0x7610, R7 ;  /* 0x00007610ff077816 */ /* 0x000fe20000000007 */
[----:B------:R-:W0:Y:S01]  /*ccb0*/  LDCU UR10, c[0x0][0x3a8] ;  /* 0x00007500ff0a77ac */ /* 0x000e220008000800 */
[----:B------:R-:W-:Y:S01]  /*ccc0*/  PRMT R23, RZ, 0x7610, R23 ;  /* 0x00007610ff177816 */ /* 0x000fe20000000017 */
[----:B------:R-:W-:Y:S01]  /*ccd0*/  STL [R1+0xff0], R27 ;  /* 0x000ff01b01007387 */ /* 0x000fe20000100800 */
[----:B------:R-:W-:-:S02]  /*cce0*/  PRMT R22, RZ, 0x7610, R22 ;  /* 0x00007610ff167816 */ /* 0x000fc40000000016 */
[----:B------:R-:W-:Y:S01]  /*ccf0*/  PRMT R20, RZ, 0x7610, R20 ;  /* 0x00007610ff147816 */ /* 0x000fe20000000014 */
[----:B------:R-:W-:Y:S01]  /*cd00*/  STL [R1+0xff8], R27 ;  /* 0x000ff81b01007387 */ /* 0x000fe20000100800 */
[----:B------:R-:W-:Y:S02]  /*cd10*/  PRMT R21, RZ, 0x7610, R21 ;  /* 0x00007610ff157816 */ /* 0x000fe40000000015 */
[----:B------:R-:W-:Y:S01]  /*cd20*/  PRMT R11, RZ, 0x7610, R11 ;  /* 0x00007610ff0b7816 */ /* 0x000fe2000000000b */
[----:B------:R-:W-:Y:S04]  /*cd30*/  STL [R1+0x1000], R27 ;  /* 0x0010001b01007387 */ /* 0x000fe80000100800 */
[----:B------:R-:W-:Y:S01]  /*cd40*/  STL [R1+0x1004], R27 ;  /* 0x0010041b01007387 */ /* 0x000fe20000100800 */
[----:B-1----:R-:W-:-:S03]  /*cd50*/  SHF.R.U32.HI R19, RZ, 0x5, R18 ;  /* 0x00000005ff137819 */ /* 0x002fc60000011612 */
[----:B------:R-:W-:Y:S01]  /*cd60*/  STL [R1+0x1008], R27 ;  /* 0x0010081b01007387 */ /* 0x000fe20000100800 */
[----:B------:R-:W-:-:S03]  /*cd70*/  SGXT.U32 R19, R19, 0x3 ;  /* 0x000000031313781a */ /* 0x000fc60000000000 */
[----:B------:R-:W-:Y:S01]  /*cd80*/  STL [R1+0x100c], R27 ;  /* 0x00100c1b01007387 */ /* 0x000fe20000100800 */
[----:B------:R-:W-:-:S03]  /*cd90*/  LOP3.LUT R4, R19, 0x48, RZ, 0xfc, !PT ;  /* 0x0000004813047812 */ /* 0x000fc600078efcff */
[----:B------:R-:W-:Y:S01]  /*cda0*/  STL [R1+0x1018], R27 ;  /* 0x0010181b01007387 */ /* 0x000fe20000100800 */
[C---:B------:R-:W-:Y:S02]  /*cdb0*/  ISETP.GE.AND P3, PT, R19.reuse, UR7, PT ;  /* 0x0000000713007c0c */ /* 0x040fe4000bf66270 */
[----:B------:R-:W-:Y:S01]  /*cdc0*/  ISETP.GE.AND P2, PT, R4, UR7, PT ;  /* 0x0000000704007c0c */ /* 0x000fe2000bf46270 */
[C---:B------:R-:W-:Y:S01]  /*cdd0*/  IMAD R4, R19.reuse, UR8, RZ ;  /* 0x0000000813047c24 */ /* 0x040fe2000f8e02ff */
[----:B------:R-:W-:Y:S01]  /*cde0*/  LOP3.LUT R3, R19, 0x40, RZ, 0xfc, !PT ;  /* 0x0000004013037812 */ /* 0x000fe200078efcff */
[----:B------:R-:W-:Y:S03]  /*cdf0*/  STL [R1+0x1020], R27 ;  /* 0x0010201b01007387 */ /* 0x000fe60000100800 */
[----:B------:R-:W-:Y:S01]  /*ce00*/  ISETP.GE.AND P0, PT, R3, UR7, PT ;  /* 0x0000000703007c0c */ /* 0x000fe2000bf06270 */
[----:B------:R-:W-:Y:S01]  /*ce10*/  STL [R1+0x1024], R27 ;  /* 0x0010241b01007387 */ /* 0x000fe20000100800 */
[----:B------:R-:W-:Y:S01]  /*ce20*/  LOP3.LUT R3, R19, 0x50, RZ, 0xfc, !PT ;  /* 0x0000005013037812 */ /* 0x000fe200078efcff */
[----:B--2---:R-:W-:Y:S01]  /*ce30*/  IMAD.MOV.U32 R29, RZ, RZ, R12 ;  /* 0x000000ffff1d7224 */ /* 0x004fe200078e000c */
[----:B0-----:R-:W-:Y:S01]  /*ce40*/  SHF.R.U32.HI R12, RZ, 0x5, R5 ;  /* 0x00000005ff0c7819 */ /* 0x001fe20000011605 */
[----:B------:R-:W-:Y:S01]  /*ce50*/  STL [R1+0x102c], R27 ;  /* 0x00102c1b01007387 */ /* 0x000fe20000100800 */
[----:B------:R-:W-:-:S02]  /*ce60*/  ISETP.GE.AND P1, PT, R3, UR7, PT ;  /* 0x0000000703007c0c */ /* 0x000fc4000bf26270 */
[----:B------:R-:W-:Y:S01]  /*ce70*/  SGXT.U32 R12, R12, 0x3 ;  /* 0x000000030c0c781a */ /* 0x000fe20000000000 */
[----:B------:R-:W-:Y:S01]  /*ce80*/  STL [R1+0x1034], R27 ;  /* 0x0010341b01007387 */ /* 0x000fe20000100800 */
[----:B----4-:R-:W-:Y:S01]  /*ce90*/  IMAD.MOV.U32 R28, RZ, RZ, R6 ;  /* 0x000000ffff1c7224 */ /* 0x010fe200078e0006 */
[----:B------:R-:W-:Y:S02]  /*cea0*/  SHF.R.U32.HI R6, RZ, 0x5, R5 ;  /* 0x00000005ff067819 */ /* 0x000fe40000011605 */
[----:B------:R-:W-:Y:S01]  /*ceb0*/  STL [R1+0x103c], R27 ;  /* 0x00103c1b01007387 */ /* 0x000fe20000100800 */
[----:B------:R-:W-:Y:S01]  /*cec0*/  IMAD.WIDE R4, R4, 0x2, R28 ;  /* 0x0000000204047825 */ /* 0x000fe200078e021c */
[----:B------:R-:W-:Y:S02]  /*ced0*/  SGXT.U32 R6, R6, 0x3 ;  /* 0x000000030606781a */ /* 0x000fe40000000000 */
[----:B------:R-:W-:Y:S02]  /*cee0*/  STL [R1+0x1040], R27 ;  /* 0x0010401b01007387 */ /* 0x000fe40000100800 */
[----:B------:R-:W-:-:S02]  /*cef0*/  LOP3.LUT R14, R6, 0x8, RZ, 0xfc, !PT ;  /* 0x00000008060e7812 */ /* 0x000fc400078efcff */
[----:B------:R0:W2:Y:S01]  /*cf00*/  @!P3 LDG.E.U16 R10, desc[UR12][R4.64] ;  /* 0x0000000c040ab981 */ /* 0x0000a2000c1e1500 */
[----:B------:R-:W-:Y:S02]  /*cf10*/  LOP3.LUT R13, R6, 0x10, RZ, 0xfc, !PT ;  /* 0x00000010060d7812 */ /* 0x000fe400078efcff */
[C---:B------:R-:W-:Y:S01]  /*cf20*/  LOP3.LUT R6, R12.reuse, 0x18, RZ, 0xfc, !PT ;  /* 0x000000180c067812 */ /* 0x040fe200078efcff */
[----:B------:R-:W-:Y:S01]  /*cf30*/  STL [R1+0x1044], R27 ;  /* 0x0010441b01007387 */ /* 0x000fe20000100800 */
[----:B------:R-:W-:Y:S02]  /*cf40*/  LOP3.LUT R12, R12, 0x20, RZ, 0xfc, !PT ;  /* 0x000000200c0c7812 */ /* 0x000fe400078efcff */
[----:B------:R-:W-:Y:S01]  /*cf50*/  ISETP.GE.AND P6, PT, R6, UR7, PT ;  /* 0x0000000706007c0c */ /* 0x000fe2000bfc6270 */
[----:B------:R-:W-:Y:S01]  /*cf60*/  STL [R1+0xfe4], R26 ;  /* 0x000fe41a01007387 */ /* 0x000fe20000100800 */
[----:B------:R-:W-:Y:S02]  /*cf70*/  ISETP.GE.AND P5, PT, R13, UR7, PT ;  /* 0x000000070d007c0c */ /* 0x000fe4000bfa6270 */
[----:B------:R-:W-:Y:S01]  /*cf80*/  ISETP.GE.AND P4, PT, R14, UR7, PT ;  /* 0x000000070e007c0c */ /* 0x000fe2000bf86270 */
[----:B------:R-:W1:Y:S01]  /*cf90*/  S2R R6, SR_TID.X ;  /* 0x0000000000067919 */ /* 0x000e620000002100 */
[----:B------:R-:W-:-:S02]  /*cfa0*/  ISETP.GE.AND P3, PT, R12, UR7, PT ;  /* 0x000000070c007c0c */ /* 0x000fc4000bf66270 */
[----:B------:R-:W-:Y:S01]  /*cfb0*/  SHF.R.U32.HI R18, RZ, 0x5, R18 ;  /* 0x00000005ff127819 */ /* 0x000fe20000011612 */
[----:B------:R-:W-:Y:S01]  /*cfc0*/  STL [R1+0xfe8], R26 ;  /* 0x000fe81a01007387 */ /* 0x000fe20000100800 */
[----:B-1----:R-:W-:-:S03]  /*cfd0*/  SHF.R.U32.HI R12, RZ, 0x5, R6 ;  /* 0x00000005ff0c7819 */ /* 0x002fc60000011606 */
[----:B------:R-:W-:Y:S01]  /*cfe0*/  STL [R1+0xff4], R26 ;  /* 0x000ff41a01007387 */ /* 0x000fe20000100800 */
[----:B------:R-:W-:-:S03]  /*cff0*/  SGXT.U32 R12, R12, 0x3 ;  /* 0x000000030c0c781a */ /* 0x000fc60000000000 */
[----:B------:R-:W-:Y:S01]  /*d000*/  STL [R1+0x1014], R26 ;  /* 0x0010141a01007387 */ /* 0x000fe20000100800 */
[----:B------:R-:W-:-:S03]  /*d010*/  LOP3.LUT R13, R12, 0x8, RZ, 0xfc, !PT ;  /* 0x000000080c0d7812 */ /* 0x000fc600078efcff */
[----:B------:R-:W-:Y:S01]  /*d020*/  STL [R1+0x101c], R26 ;  /* 0x00101c1a01007387 */ /* 0x000fe20000100800 */
[----:B------:R-:W-:Y:S02]  /*d030*/  LOP3.LUT R12, R12, 0x10, RZ, 0xfc, !PT ;  /* 0x000000100c0c7812 */ /* 0x000fe400078efcff */
[----:B------:R-:W-:Y:S01]  /*d040*/  SHF.R.U32.HI R6, RZ, 0x5, R6 ;  /* 0x00000005ff067819 */ /* 0x000fe20000011606 */
[----:B------:R-:W-:Y:S01]  /*d050*/  IMAD R13, R13, UR6, RZ ;  /* 0x000000060d0d7c24 */ /* 0x000fe2000f8e02ff */
[----:B------:R-:W1:Y:S01]  /*d060*/  LDCU UR6, c[0x0][0x3a8] ;  /* 0x00007500ff0677ac */ /* 0x000e620008000800 */
[----:B---3--:R-:W-:Y:S01]  /*d070*/  IMAD R12, R12, UR4, RZ ;  /* 0x000000040c0c7c24 */ /* 0x008fe2000f8e02ff */
[----:B------:R-:W-:Y:S01]  /*d080*/  SGXT.U32 R18, R18, 0x3 ;  /* 0x000000031212781a */ /* 0x000fe20000000000 */
[----:B------:R-:W-:Y:S01]  /*d090*/  STL [R1+0x1028], R26 ;  /* 0x0010281a01007387 */ /* 0x000fe20000100800 */
[----:B------:R-:W3:Y:S01]  /*d0a0*/  LDCU UR4, c[0x0][0x3a8] ;  /* 0x00007500ff0477ac */ /* 0x000ee20008000800 */
[----:B------:R-:W-:Y:S01]  /*d0b0*/  SGXT.U32 R6, R6, 0x3 ;  /* 0x000000030606781a */ /* 0x000fe20000000000 */
[----:B0-----:R-:W-:Y:S01]  /*d0c0*/  IMAD.WIDE R4, R13, 0x2, R28 ;  /* 0x000000020d047825 */ /* 0x001fe200078e021c */
[----:B------:R-:W-:Y:S02]  /*d0d0*/  STL [R1+0x1038], R26 ;  /* 0x0010381a01007387 */ /* 0x000fe40000100800 */
[----:B------:R-:W-:-:S02]  /*d0e0*/  LOP3.LUT R14, R6, 0x18, RZ, 0xfc, !PT ;  /* 0x00000018060e7812 */ /* 0x000fc400078efcff */
[----:B------:R-:W-:Y:S01]  /*d0f0*/  LOP3.LUT R6, R6, 0x20, RZ, 0xfc, !PT ;  /* 0x0000002006067812 */ /* 0x000fe200078efcff */
[--C-:B------:R-:W-:Y:S01]  /*d100*/  IMAD.WIDE R12, R12, 0x2, R28.reuse ;  /* 0x000000020c0c7825 */ /* 0x100fe200078e021c */
[----:B------:R-:W4:Y:S04]  /*d110*/  @!P4 LDG.E.U16 R9, desc[UR12][R4.64] ;  /* 0x0000000c0409c981 */ /* 0x000f28000c1e1500 */
[----:B------:R-:W2:Y:S01]  /*d120*/  @!P5 LDG.E.U16 R7, desc[UR12][R12.64] ;  /* 0x0000000c0c07d981 */ /* 0x000ea2000c1e1500 */
[----:B---3--:R-:W-:Y:S01]  /*d130*/  IMAD R6, R6, UR4, RZ ;  /* 0x0000000406067c24 */ /* 0x008fe2000f8e02ff */
[----:B------:R-:W0:Y:S03]  /*d140*/  LDCU UR4, c[0x0][0x3a8] ;  /* 0x00007500ff0477ac */ /* 0x000e260008000800 */
[----:B------:R-:W-:Y:S01]  /*d150*/  IMAD.WIDE R16, R6, 0x2, R28 ;  /* 0x0000000206107825 */ /* 0x000fe200078e021c */
[----:B------:R-:W-:-:S02]  /*d160*/  SHF.R.U32.HI R6, RZ, 0x5, R24 ;  /* 0x00000005ff067819 */ /* 0x000fc40000011618 */
[----:B------:R-:W-:Y:S01]  /*d170*/  SHF.R.U32.HI R24, RZ, 0x5, R24 ;  /* 0x00000005ff187819 */ /* 0x000fe20000011618 */
[----:B-1----:R-:W-:Y:S01]  /*d180*/  IMAD R14, R14, UR6, RZ ;  /* 0x000000060e0e7c24 */ /* 0x002fe2000f8e02ff */
[----:B------:R-:W-:Y:S01]  /*d190*/  SGXT.U32 R6, R6, 0x3 ;  /* 0x000000030606781a */ /* 0x000fe20000000000 */
[----:B------:R1:W3:Y:S01]  /*d1a0*/  @!P3 LDG.E.U16 R23, desc[UR12][R16.64] ;  /* 0x0000000c1017b981 */ /* 0x0002e2000c1e1500 */
[----:B------:R-:W-:Y:S01]  /*d1b0*/  SGXT.U32 R24, R24, 0x3 ;  /* 0x000000031818781a */ /* 0x000fe20000000000 */
[----:B------:R-:W-:Y:S01]  /*d1c0*/  IMAD.WIDE R14, R14, 0x2, R28 ;  /* 0x000000020e0e7825 */ /* 0x000fe200078e021c */
[----:B------:R-:W-:Y:S01]  /*d1d0*/  LOP3.LUT R3, R6, 0x28, RZ, 0xfc, !PT ;  /* 0x0000002806037812 */ /* 0x000fe200078efcff */
[----:B------:R-:W0:Y:S01]  /*d1e0*/  LDCU UR6, c[0x0][0x3a8] ;  /* 0x00007500ff0677ac */ /* 0x000e220008000800 */
[----:B------:R-:W-:Y:S02]  /*d1f0*/  LOP3.LUT R6, R24, 0x30, RZ, 0xfc, !PT ;  /* 0x0000003018067812 */ /* 0x000fe400078efcff */
[----:B------:R0:W2:Y:S02]  /*d200*/  @!P6 LDG.E.U16 R8, desc[UR12][R14.64] ;  /* 0x0000000c0e08e981 */ /* 0x0000a4000c1e1500 */
[----:B------:R-:W-:-:S02]  /*d210*/  ISETP.GE.AND P6, PT, R6, UR7, PT ;  /* 0x0000000706007c0c */ /* 0x000fc4000bfc6270 */
[----:B------:R-:W0:Y:S01]  /*d220*/  S2R R6, SR_TID.X ;  /* 0x0000000000067919 */ /* 0x000e220000002100 */
[----:B------:R-:W-:Y:S02]  /*d230*/  ISETP.GE.AND P4, PT, R3, UR7, PT ;  /* 0x0000000703007c0c */ /* 0x000fe4000bf86270 */
[----:B------:R-:W-:-:S04]  /*d240*/  LOP3.LUT R3, R24, 0x38, RZ, 0xfc, !PT ;  /* 0x0000003818037812 */ /* 0x000fc800078efcff */
[----:B------:R-:W-:Y:S02]  /*d250*/  ISETP.GE.AND P5, PT, R3, UR7, PT ;  /* 0x0000000703007c0c */ /* 0x000fe4000bfa6270 */
[----:B-1----:R-:W-:Y:S02]  /*d260*/  LOP3.LUT R17, R19, 0x48, RZ, 0xfc, !PT ;  /* 0x0000004813117812 */ /* 0x002fe400078efcff */
[----:B0-----:R-:W-:-:S04]  /*d270*/  SHF.R.U32.HI R25, RZ, 0x5, R6 ;  /* 0x00000005ff197819 */ /* 0x001fc80000011606 */
[----:B------:R-:W-:-:S04]  /*d280*/  SGXT.U32 R25, R25, 0x3 ;  /* 0x000000031919781a */ /* 0x000fc80000000000 */
[C---:B------:R-:W-:Y:S02]  /*d290*/  LOP3.LUT R6, R25.reuse, 0x28, RZ, 0xfc, !PT ;  /* 0x0000002819067812 */ /* 0x040fe400078efcff */
[----:B------:R-:W-:-:S03]  /*d2a0*/  LOP3.LUT R24, R25, 0x38, RZ, 0xfc, !PT ;  /* 0x0000003819187812 */ /* 0x000fc600078efcff */
[----:B------:R-:W-:Y:S02]  /*d2b0*/  IMAD R6, R6, UR9, RZ ;  /* 0x0000000906067c24 */ /* 0x000fe4000f8e02ff */
[----:B------:R-:W-:Y:S01]  /*d2c0*/  IMAD R17, R17, UR10, RZ ;  /* 0x0000000a11117c24 */ /* 0x000fe2000f8e02ff */
[----:B------:R-:W-:Y:S01]  /*d2d0*/  LOP3.LUT R25, R25, 0x30, RZ, 0xfc, !PT ;  /* 0x0000003019197812 */ /* 0x000fe200078efcff */
[----:B------:R-:W-:Y:S01]  /*d2e0*/  IMAD R24, R24, UR4, RZ ;  /* 0x0000000418187c24 */ /* 0x000fe2000f8e02ff */
[----:B------:R-:W0:Y:S01]  /*d2f0*/  LDCU UR4, c[0x0][0x3a8] ;  /* 0x00007500ff0477ac */ /* 0x000e220008000800 */
[--C-:B------:R-:W-:Y:S01]  /*d300*/  IMAD.WIDE R4, R6, 0x2, R28.reuse ;  /* 0x0000000206047825 */ /* 0x100fe200078e021c */
[----:B------:R-:W-:Y:S01]  /*d310*/  LOP3.LUT R16, R18, 0x40, RZ, 0xfc, !PT ;  /* 0x0000004012107812 */ /* 0x000fe200078efcff */
[----:B------:R-:W1:Y:S02]  /*d320*/  LDCU UR9, c[0x0][0x3a8] ;  /* 0x00007500ff0977ac */ /* 0x000e640008000800 */
[----:B------:R-:W-:Y:S01]  /*d330*/  IMAD.WIDE R14, R24, 0x2, R28 ;  /* 0x00000002180e7825 */ /* 0x000fe200078e021c */
[----:B------:R0:W2:Y:S04]  /*d340*/  @!P4 LDG.E.U16 R22, desc[UR12][R4.64] ;  /* 0x0000000c0416c981 */ /* 0x0000a8000c1e1500 */
[----:B------:R1:W2:Y:S01]  /*d350*/  @!P5 LDG.E.U16 R20, desc[UR12][R14.64] ;  /* 0x0000000c0e14d981 */ /* 0x0002a2000c1e1500 */
[----:B0-----:R-:W-:Y:S01]  /*d360*/  PRMT R5, RZ, 0x7610, R5 ;  /* 0x00007610ff057816 */ /* 0x001fe20000000005 */
[----:B-1----:R-:W-:-:S05]  /*d370*/  IMAD.WIDE R14, R17, 0x2, R28 ;  /* 0x00000002110e7825 */ /* 0x002fca00078e021c */
[----:B------:R-:W2:Y:S01]  /*d380*/  @!P2 LDG.E.U16 R5, desc[UR12][R14.64] ;  /* 0x0000000c0e05a981 */ /* 0x000ea2000c1e1500 */
[----:B------:R-:W-:Y:S01]  /*d390*/  IMAD R25, R25, UR6, RZ ;  /* 0x0000000619197c24 */ /* 0x000fe2000f8e02ff */
[----:B------:R-:W-:Y:S01]  /*d3a0*/  LOP3.LUT R6, R19, 0x60, RZ, 0xfc, !PT ;  /* 0x0000006013067812 */ /* 0x000fe200078efcff */
[----:B------:R-:W-:Y:S01]  /*d3b0*/  IMAD R16, R16, UR4, RZ ;  /* 0x0000000410107c24 */ /* 0x000fe2000f8e02ff */
[----:B------:R-:W0:Y:S01]  /*d3c0*/  LDCU UR4, c[0x0][0x3a8] ;  /* 0x00007500ff0477ac */ /* 0x000e220008000800 */
[----:B------:R-:W-:Y:S01]  /*d3d0*/  IMAD.WIDE R12, R25, 0x2, R28 ;  /* 0x00000002190c7825 */ /* 0x000fe200078e021c */
[----:B------:R-:W-:Y:S02]  /*d3e0*/  ISETP.GE.AND P4, PT, R6, UR7, PT ;  /* 0x0000000706007c0c */ /* 0x000fe4000bf86270 */
[----:B------:R-:W-:Y:S01]  /*d3f0*/  PRMT R6, RZ, 0x7610, R6 ;  /* 0x00007610ff067816 */ /* 0x000fe20000000006 */
[----:B------:R-:W1:Y:S01]  /*d400*/  LDCU UR6, c[0x0][0x3a8] ;  /* 0x00007500ff0677ac */ /* 0x000e620008000800 */
[----:B------:R0:W3:Y:S02]  /*d410*/  @!P6 LDG.E.U16 R21, desc[UR12][R12.64] ;  /* 0x0000000c0c15e981 */ /* 0x0000e4000c1e1500 */
[----:B0-----:R-:W-:-:S05]  /*d420*/  IMAD.WIDE R12, R16, 0x2, R28 ;  /* 0x00000002100c7825 */ /* 0x001fca00078e021c */
[----:B------:R0:W3:Y:S02]  /*d430*/  @!P0 LDG.E.U16 R6, desc[UR12][R12.64] ;  /* 0x0000000c0c068981 */ /* 0x0000e4000c1e1500 */
[----:B0-----:R-:W0:Y:S01]  /*d440*/  S2R R13, SR_TID.X ;  /* 0x00000000000d7919 */ /* 0x001e220000002100 */
[C---:B------:R-:W-:Y:S02]  /*d450*/  LOP3.LUT R24, R19.reuse, 0x60, RZ, 0xfc, !PT ;  /* 0x0000006013187812 */ /* 0x040fe400078efcff */
[----:B------:R-:W-:-:S03]  /*d460*/  LOP3.LUT R16, R19, 0x50, RZ, 0xfc, !PT ;  /* 0x0000005013107812 */ /* 0x000fc600078efcff */
[----:B------:R-:W-:Y:S02]  /*d470*/  IMAD R24, R24, UR4, RZ ;  /* 0x0000000418187c24 */ /* 0x000fe4000f8e02ff */
[----:B------:R-:W-:Y:S01]  /*d480*/  IMAD R16, R16, UR9, RZ ;  /* 0x0000000910107c24 */ /* 0x000fe2000f8e02ff */
[----:B------:R-:W-:Y:S01]  /*d490*/  PRMT R4, RZ, 0x7610, R4 ;  /* 0x00007610ff047816 */ /* 0x000fe20000000004 */
[----:B------:R-:W-:-:S04]  /*d4a0*/  IMAD.WIDE R24, R24, 0x2, R28 ;  /* 0x0000000218187825 */ /* 0x000fc800078e021c */
[----:B------:R-:W-:Y:S01]  /*d4b0*/  IMAD.WIDE R16, R16, 0x2, R28 ;  /* 0x0000000210107825 */ /* 0x000fe200078e021c */
[----:B------:R0:W3:Y:S04]  /*d4c0*/  @!P4 LDG.E.U16 R11, desc[UR12][R24.64] ;  /* 0x0000000c180bc981 */ /* 0x0000e8000c1e1500 */
[----:B------:R0:W3:Y:S02]  /*d4d0*/  @!P1 LDG.E.U16 R4, desc[UR12][R16.64] ;  /* 0x0000000c10049981 */ /* 0x0000e4000c1e1500 */
[----:B0-----:R-:W-:-:S04]  /*d4e0*/  SHF.R.U32.HI R13, RZ, 0x5, R13 ;  /* 0x00000005ff0d7819 */ /* 0x001fc8000001160d */
[----:B------:R-:W-:-:S04]  /*d4f0*/  SGXT.U32 R13, R13, 0x3 ;  /* 0x000000030d0d781a */ /* 0x000fc80000000000 */
[C---:B------:R-:W-:Y:S02]  /*d500*/  LOP3.LUT R12, R13.reuse, 0x68, RZ, 0xfc, !PT ;  /* 0x000000680d0c7812 */ /* 0x040fe400078efcff */
[C---:B------:R-:W-:Y:S02]  /*d510*/  LOP3.LUT R14, R13.reuse, 0x70, RZ, 0xfc, !PT ;  /* 0x000000700d0e7812 */ /* 0x040fe400078efcff */
[C---:B------:R-:W-:Y:S02]  /*d520*/  ISETP.GE.AND P0, PT, R12.reuse, UR7, PT ;  /* 0x000000070c007c0c */ /* 0x040fe4000bf06270 */
[----:B------:R-:W-:Y:S01]  /*d530*/  LOP3.LUT R13, R13, 0x78, RZ, 0xfc, !PT ;  /* 0x000000780d0d7812 */ /* 0x000fe200078efcff */
[----:B------:R-:W-:Y:S01]  /*d540*/  IMAD R12, R12, UR8, RZ ;  /* 0x000000080c0c7c24 */ /* 0x000fe2000f8e02ff */
[----:B------:R-:W-:Y:S02]  /*d550*/  PRMT R24, RZ, 0x7610, R24 ;  /* 0x00007610ff187816 */ /* 0x000fe40000000018 */
[C---:B------:R-:W-:Y:S01]  /*d560*/  ISETP.GE.AND P2, PT, R13.reuse, UR7, PT ;  /* 0x000000070d007c0c */ /* 0x040fe2000bf46270 */
[----:B------:R-:W-:-:S02]  /*d570*/  IMAD R16, R13, UR8, RZ ;  /* 0x000000080d107c24 */ /* 0x000fc4000f8e02ff */
[----:B------:R-:W-:Y:S01]  /*d580*/  IMAD.WIDE R12, R12, 0x2, R28 ;  /* 0x000000020c0c7825 */ /* 0x000fe200078e021c */
[C---:B------:R-:W-:Y:S02]  /*d590*/  LOP3.LUT R3, R19.reuse, 0x58, RZ, 0xfc, !PT ;  /* 0x0000005813037812 */ /* 0x040fe400078efcff */
[----:B------:R-:W-:Y:S02]  /*d5a0*/  LOP3.LUT R18, R19, 0x58, RZ, 0xfc, !PT ;  /* 0x0000005813127812 */ /* 0x000fe400078efcff */
[----:B------:R0:W4:Y:S01]  /*d5b0*/  @!P0 LDG.E.U16 R24, desc[UR12][R12.64] ;  /* 0x0000000c0c188981 */ /* 0x000122000c1e1500 */
[----:B------:R-:W-:Y:S02]  /*d5c0*/  ISETP.GE.AND P3, PT, R3, UR7, PT ;  /* 0x0000000703007c0c */ /* 0x000fe4000bf66270 */
[----:B-1----:R-:W-:Y:S01]  /*d5d0*/  IMAD R18, R18, UR6, RZ ;  /* 0x0000000612127c24 */ /* 0x002fe2000f8e02ff */
[----:B0-----:R-:W0:Y:S01]  /*d5e0*/  S2R R13, SR_TID.X ;  /* 0x00000000000d7919 */ /* 0x001e220000002100 */
[----:B------:R-:W-:-:S02]  /*d5f0*/  PRMT R3, RZ, 0x7610, R3 ;  /* 0x00007610ff037816 */ /* 0x000fc40000000003 */
[----:B------:R-:W-:Y:S01]  /*d600*/  IMAD.WIDE R18, R18, 0x2, R28 ;  /* 0x0000000212127825 */ /* 0x000fe200078e021c */
[C---:B------:R-:W-:Y:S01]  /*d610*/  ISETP.GE.AND P1, PT, R14.reuse, UR7, PT ;  /* 0x000000070e007c0c */ /* 0x040fe2000bf26270 */
[----:B------:R-:W1:Y:S02]  /*d620*/  S2UR UR6, SR_CgaCtaId ;  /* 0x00000000000679c3 */ /* 0x000e640000008800 */
[----:B------:R-:W-:-:S03]  /*d630*/  IMAD R14, R14, UR8, RZ ;  /* 0x000000080e0e7c24 */ /* 0x000fc6000f8e02ff */
[----:B------:R1:W4:Y:S01]  /*d640*/  @!P3 LDG.E.U16 R3, desc[UR12][R18.64] ;  /* 0x0000000c1203b981 */ /* 0x000322000c1e1500 */
[----:B------:R-:W-:-:S04]  /*d650*/  IMAD.WIDE R16, R16, 0x2, R28 ;  /* 0x0000000210107825 */ /* 0x000fc800078e021c */
[----:B------:R-:W-:Y:S01]  /*d660*/  IMAD.WIDE R14, R14, 0x2, R28 ;  /* 0x000000020e0e7825 */ /* 0x000fe200078e021c */
[----:B-1----:R-:W-:Y:S02]  /*d670*/  PRMT R18, RZ, 0x7610, R18 ;  /* 0x00007610ff127816 */ /* 0x002fe40000000012 */
[----:B------:R-:W-:-:S04]  /*d680*/  PRMT R19, RZ, 0x7610, R19 ;  /* 0x00007610ff137816 */ /* 0x000fc80000000013 */
[----:B------:R-:W4:Y:S04]  /*d690*/  @!P2 LDG.E.U16 R18, desc[UR12][R16.64] ;  /* 0x0000000c1012a981 */ /* 0x000f28000c1e1500 */
[----:B------:R-:W4:Y:S01]  /*d6a0*/  @!P1 LDG.E.U16 R19, desc[UR12][R14.64] ;  /* 0x0000000c0e139981 */ /* 0x000f22000c1e1500 */
[----:B------:R-:W-:Y:S01]  /*d6b0*/  UMOV UR4, 0x400 ;  /* 0x0000040000047882 */ /* 0x000fe20000000000 */
[----:B0-----:R-:W-:Y:S02]  /*d6c0*/  IMAD.SHL.U32 R12, R13, 0x2, RZ ;  /* 0x000000020d0c7824 */ /* 0x001fe400078e00ff */
[----:B------:R-:W-:Y:S01]  /*d6d0*/  STL [R1+0xfdc], R25 ;  /* 0x000fdc1901007387 */ /* 0x000fe20000100800 */
[----:B------:R-:W-:Y:S01]  /*d6e0*/  SHF.R.U32.HI R13, RZ, 0x2, R13 ;  /* 0x00000002ff0d7819 */ /* 0x000fe2000001160d */
[----:B------:R-:W-:Y:S01]  /*d6f0*/  ULEA UR4, UR6, UR4, 0x18 ;  /* 0x0000000406047291 */ /* 0x000fe2000f8ec0ff */
[----:B------:R-:W-:Y:S01]  /*d700*/  LOP3.LUT R12, R12, 0x1fe, RZ, 0xc0, !PT ;  /* 0x000001fe0c0c7812 */ /* 0x000fe200078ec0ff */
[----:B------:R-:W-:Y:S04]  /*d710*/  STL [R1+0xfe0], R25 ;  /* 0x000fe01901007387 */ /* 0x000fe80000100800 */
[----:B------:R-:W-:Y:S01]  /*d720*/  STL [R1+0xffc], R25 ;  /* 0x000ffc1901007387 */ /* 0x000fe20000100800 */
[----:B------:R-:W-:Y:S01]  /*d730*/  LOP3.LUT R12, R12, 0x30, R13, 0x78, !PT ;  /* 0x000000300c0c7812 */ /* 0x000fe200078e780d */
[----:B------:R-:W-:Y:S06]  /*d740*/  BAR.SYNC.DEFER_BLOCKING 0x0 ;  /* 0x0000000000007b1d */ /* 0x000fec0000010000 */
[----:B------:R-:W-:Y:S04]  /*d750*/  STL [R1+0x1010], R25 ;  /* 0x0010101901007387 */ /* 0x000fe80000100800 */
[----:B------:R-:W-:Y:S04]  /*d760*/  STL [R1+0x1030], R25 ;  /* 0x0010301901007387 */ /* 0x000fe80000100800 */
[----:B------:R-:W-:Y:S04]  /*d770*/  STL [R1+0xb34], R28 ;  /* 0x000b341c01007387 */ /* 0x000fe80000100800 */
[----:B------:R-:W-:Y:S04]  /*d780*/  STL [R1+0xfd0], R28 ;  /* 0x000fd01c01007387 */ /* 0x000fe80000100800 */
[----:B------:R-:W-:Y:S04]  /*d790*/  STL [R1+0xfd4], R28 ;  /* 0x000fd41c01007387 */ /* 0x000fe80000100800 */
[----:B------:R-:W-:Y:S04]  /*d7a0*/  STL [R1+0xfd8], R28 ;  /* 0x000fd81c01007387 */ /* 0x000fe80000100800 */
[----:B------:R-:W-:Y:S04]  /*d7b0*/  STL [R1+0xb30], R29 ;  /* 0x000b301d01007387 */ /* 0x000fe80000100800 */
[----:B--2---:R0:W-:Y:S04]  /*d7c0*/  STS.U16 [R12+UR4+0x11200], R5 ;  /* 0x011200050c007988 */ /* 0x0041e80008000404 */
[----:B0-----:R-:W2:Y:S04]  /*d7d0*/  LDL R5, [R1+0x210] ;  /* 0x0002100001057983 */ /* 0x001ea80000100800 */
[----:B---3--:R0:W-:Y:S01]  /*d7e0*/  STS.U16 [R12+UR4+0x11400], R4 ;  /* 0x011400040c007988 */ /* 0x0081e20008000404 */
[C---:B--2--5:R-:W-:Y:S01]  /*d7f0*/  IADD3 RZ, P1, PT, R5.reuse, R2, RZ ;  /* 0x0000000205ff7210 */ /* 0x064fe20007f3e0ff */
[----:B0-----:R-:W-:-:S02]  /*d800*/  IMAD.IADD R4, R5, 0x1, R2 ;  /* 0x0000000105047824 */ /* 0x001fc400078e0202 */
[----:B------:R-:W2:Y:S04]  /*d810*/  LDL R5, [R1+0x214] ;  /* 0x0002140001057983 */ /* 0x000ea80000100800 */
[----:B----4-:R0:W-:Y:S02]  /*d820*/  STS.U16 [R12+UR4+0x10200], R9 ;  /* 0x010200090c007988 */ /* 0x0101e40008000404 */
[----:B0-----:R-:W0:Y:S01]  /*d830*/  S2R R9, SR_TID.X ;  /* 0x0000000000097919 */ /* 0x001e220000002100 */
[----:B------:R-:W-:Y:S01]  /*d840*/  PRMT R27, RZ, 0x7610, R27 ;  /* 0x00007610ff1b7816 */ /* 0x000fe2000000001b */
[----:B------:R1:W-:Y:S04]  /*d850*/  STS.U16 [R12+UR4+0x11000], R6 ;  /* 0x011000060c007988 */ /* 0x0003e80008000404 */
[----:B------:R3:W-:Y:S04]  /*d860*/  STS.U16 [R12+UR4+0x10400], R7 ;  /* 0x010400070c007988 */ /* 0x0007e80008000404 */
[----:B-1----:R-:W4:Y:S04]  /*d870*/  LDL R6, [R1+0x218] ;  /* 0x0002180001067983 */ /* 0x002f280000100800 */
[----:B---3--:R-:W3:Y:S01]  /*d880*/  LDL R7, [R1+0x220] ;  /* 0x0002200001077983 */ /* 0x008ee20000100800 */
[----:B0-----:R-:W-:-:S04]  /*d890*/  LOP3.LUT R9, R9, 0x7f, RZ, 0xc0, !PT ;  /* 0x0000007f09097812 */ /* 0x001fc800078ec0ff */
[----:B------:R-:W-:Y:S01]  /*d8a0*/  ISETP.GE.AND P0, PT, R9, UR7, PT ;  /* 0x0000000709007c0c */ /* 0x000fe2000bf06270 */
[----:B------:R0:W-:Y:S04]  /*d8b0*/  STS.U16 [R12+UR4+0x10600], R8 ;  /* 0x010600080c007988 */ /* 0x0001e80008000404 */
[----:B------:R-:W3:Y:S04]  /*d8c0*/  LDL R9, [R1+0x21c] ;  /* 0x00021c0001097983 */ /* 0x000ee80000100800 */
[----:B0-----:R-:W3:Y:S01]  /*d8d0*/  LDL R8, [R1+0x228] ;  /* 0x0002280001087983 */ /* 0x001ee20000100800 */
[----:B--2---:R-:W-:-:S05]  /*d8e0*/  IMAD.X R5, R5, 0x1, R0, P1 ;  /* 0x0000000105057824 */ /* 0x004fca00008e0600 */
[----:B------:R0:W2:Y:S01]  /*d8f0*/  @!P0 LDG.E.U16 R27, desc[UR12][R4.64] ;  /* 0x0000000c041b8981 */ /* 0x0000a2000c1e1500 */
[CC--:B----4-:R-:W-:Y:S01]  /*d900*/  IADD3 RZ, P3, PT, R6.reuse, R2.reuse, RZ ;  /* 0x0000000206ff7210 */ /* 0x0d0fe20007f7e0ff */
[--C-:B0-----:R-:W-:Y:S01]  /*d910*/  IMAD.IADD R4, R6, 0x1, R2.reuse ;  /* 0x0000000106047824 */ /* 0x101fe200078e0202 */
[C---:B---3--:R-:W-:Y:S01]  /*d920*/  IADD3 RZ, P2, PT, R7.reuse, R2, RZ ;  /* 0x0000000207ff7210 */ /* 0x048fe20007f5e0ff */
[----:B------:R-:W-:Y:S01]  /*d930*/  IMAD.IADD R6, R7, 0x1, R2 ;  /* 0x0000000107067824 */ /* 0x000fe200078e0202 */
[----:B--2---:R0:W-:Y:S04]  /*d940*/  STL [R1+0xc0], R27 ;  /* 0x0000c01b01007387 */ /* 0x0041e80000100800 */
[----:B0-----:R-:W2:Y:S04]  /*d950*/  LDL.LU R27, [R1+0x1044] ;  /* 0x00104400011b7983 */ /* 0x001ea80000300800 */
[----:B------:R-:W3:Y:S01]  /*d960*/  LDL R7, [R1+0x224] ;  /* 0x0002240001077983 */ /* 0x000ee20000100800 */
[----:B------:R-:W-:-:S03]  /*d970*/  IMAD.X R5, R9, 0x1, R0, P3 ;  /* 0x0000000109057824 */ /* 0x000fc600018e0600 */
[----:B------:R-:W4:Y:S01]  /*d980*/  LDL R9, [R1+0x22c] ;  /* 0x00022c0001097983 */ /* 0x000f220000100800 */
[----:B--2---:R-:W-:Y:S01]  /*d990*/  PRMT R27, RZ, 0x7610, R27 ;  /* 0x00007610ff1b7816 */ /* 0x004fe2000000001b */
[----:B---3--:R-:W-:-:S05]  /*d9a0*/  IMAD.X R7, R7, 0x1, R0, P2 ;  /* 0x0000000107077824 */ /* 0x008fca00010e0600 */
[----:B------:R-:W2:Y:S01]  /*d9b0*/  @!P0 LDG.E.U16 R27, desc[UR12][R6.64] ;  /* 0x0000000c061b8981 */ /* 0x000ea2000c1e1500 */
[----:B------:R-:W-:Y:S02]  /*d9c0*/  PRMT R16, RZ, 0x7610, R16 ;  /* 0x00007610ff107816 */ /* 0x000fe40000000010 */
[C---:B------:R-:W-:Y:S01]  /*d9d0*/  IADD3 RZ, P1, PT, R8.reuse, R2, RZ ;  /* 0x0000000208ff7210 */ /* 0x040fe20007f3e0ff */
[----:B------:R0:W-:Y:S01]  /*d9e0*/  STS.U16 [R12+UR4+0x11800], R11 ;  /* 0x0118000b0c007988 */ /* 0x0001e20008000404 */
[----:B------:R-:W-:-:S03]  /*d9f0*/  IMAD.IADD R8, R8, 0x1, R2 ;  /* 0x0000000108087824 */ /* 0x000fc600078e0202 */
[----:B----4-:R-:W-:Y:S01]  /*da00*/  IMAD.X R9, R9, 0x1, R0, P1 ;  /* 0x0000000109097824 */ /* 0x010fe200008e0600 */
[----:B------:R1:W3:Y:S01]  /*da10*/  @!P0 LDG.E.U16 R16, desc[UR12][R4.64] ;  /* 0x0000000c04108981 */ /* 0x0002e2000c1e1500 */
[----:B0-----:R-:W-:-:S03]  /*da20*/  PRMT R11, RZ, 0x7610, R11 ;  /* 0x00007610ff0b7816 */ /* 0x001fc6000000000b */
[----:B------:R-:W4:Y:S04]  /*da30*/  LDL R5, [R1+0x230] ;  /* 0x0002300001057983 */ /* 0x000f280000100800 */
[----:B------:R-:W3:Y:S04]  /*da40*/  @!P0 LDG.E.U16 R11, desc[UR12][R8.64] ;  /* 0x0000000c080b8981 */ /* 0x000ee8000c1e1500 */
[----:B--2---:R0:W-:Y:S04]  /*da50*/  STL [R1+0x2c], R27 ;  /* 0x00002c1b01007387 */ /* 0x0041e80000100800 */
[----:B0-----:R-:W2:Y:S04]  /*da60*/  LDL.LU R27, [R1+0x1040] ;  /* 0x00104000011b7983 */ /* 0x001ea80000300800 */
[----:B------:R-:W2:Y:S04]  /*da70*/  LDL R8, [R1+0x234] ;  /* 0x0002340001087983 */ /* 0x000ea80000100800 */
[----:B------:R-:W2:Y:S04]  /*da80*/  LDL R9, [R1+0x240] ;  /* 0x0002400001097983 */ /* 0x000ea80000100800 */
[----:B------:R-:W2:Y:S01]  /*da90*/  LDL R7, [R1+0x238] ;  /* 0x0002380001077983 */ /* 0x000ea20000100800 */
[C---:B----4-:R-:W-:Y:S01]  /*daa0*/  IADD3 RZ, P3, PT, R5.reuse, R2, RZ ;  /* 0x0000000205ff7210 */ /* 0x050fe20007f7e0ff */
[----:B-1----:R-:W-:-:S02]  /*dab0*/  IMAD.IADD R4, R5, 0x1, R2 ;  /* 0x0000000105047824 */ /* 0x002fc400078e0202 */
[----:B---3--:R0:W-:Y:S01]  /*dac0*/  STL [R1+0x98], R11 ;  /* 0x0000980b01007387 */ /* 0x0081e20000100800 */
[----:B------:R-:W-:Y:S02]  /*dad0*/  PRMT R26, RZ, 0x7610, R26 ;  /* 0x00007610ff1a7816 */ /* 0x000fe4000000001a */
[----:B------:R-:W-:Y:S01]  /*dae0*/  PRMT R15, RZ, 0x7610, R15 ;  /* 0x00007610ff0f7816 */ /* 0x000fe2000000000f */
[----:B0-----:R-:W3:Y:S01]  /*daf0*/  LDL R11, [R1+0x248] ;  /* 0x00024800010b7983 */ /* 0x001ee20000100800 */
[----:B--2---:R-:W-:Y:S01]  /*db00*/  IMAD.X R5, R8, 0x1, R0, P3 ;  /* 0x0000000108057824 */ /* 0x004fe200018e0600 */
[CC--:B------:R-:W-:Y:S01]  /*db10*/  IADD3 RZ, P1, PT, R9.reuse, R2.reuse, RZ ;  /* 0x0000000209ff7210 */ /* 0x0c0fe20007f3e0ff */
[--C-:B------:R-:W-:Y:S02]  /*db20*/  IMAD.IADD R8, R9, 0x1, R2.reuse ;  /* 0x0000000109087824 */ /* 0x100fe400078e0202 */
[----:B------:R-:W2:Y:S01]  /*db30*/  LDL R9, [R1+0x244] ;  /* 0x0002440001097983 */ /* 0x000ea20000100800 */
[----:B------:R-:W-:Y:S01]  /*db40*/  PRMT R27, RZ, 0x7610, R27 ;  /* 0x00007610ff1b7816 */ /* 0x000fe2000000001b */
[C---:B------:R-:W-:Y:S01]  /*db50*/  IMAD.IADD R6, R7.reuse, 0x1, R2 ;  /* 0x0000000107067824 */ /* 0x040fe200078e0202 */
[----:B------:R-:W-:-:S02]  /*db60*/  IADD3 RZ, P2, PT, R7, R2, RZ ;  /* 0x0000000207ff7210 */ /* 0x000fc40007f5e0ff */
[----:B------:R-:W4:Y:S04]  /*db70*/  LDL R7, [R1+0x23c] ;  /* 0x00023c0001077983 */ /* 0x000f280000100800 */
[----:B------:R-:W3:Y:S01]  /*db80*/  @!P0 LDG.E.U16 R27, desc[UR12][R4.64] ;  /* 0x0000000c041b8981 */ /* 0x000ee2000c1e1500 */
[----:B--2---:R-:W-:-:S05]  /*db90*/  IMAD.X R9, R9, 0x1, R0, P1 ;  /* 0x0000000109097824 */ /* 0x004fca00008e0600 */
[----:B------:R-:W2:Y:S01]  /*dba0*/  @!P0 LDG.E.U16 R26, desc[UR12][R8.64] ;  /* 0x0000000c081a8981 */ /* 0x000ea2000c1e1500 */
[----:B----4-:R-:W-:-:S03]  /*dbb0*/  IMAD.X R7, R7, 0x1, R0, P2 ;  /* 0x0000000107077824 */ /* 0x010fc600010e0600 */
[----:B---3--:R0:W-:Y:S04]  /*dbc0*/  STL [R1+0xbc], R27 ;  /* 0x0000bc1b01007387 */ /* 0x0081e80000100800 */
[----:B------:R1:W3:Y:S04]  /*dbd0*/  @!P0 LDG.E.U16 R15, desc[UR12][R6.64] ;  /* 0x0000000c060f8981 */ /* 0x0002e8000c1e1500 */
[----:B0-----:R-:W4:Y:S04]  /*dbe0*/  LDL.LU R27, [R1+0x103c] ;  /* 0x00103c00011b7983 */ /* 0x001f280000300800 */
[----:B------:R-:W3:Y:S04]  /*dbf0*/  LDL R7, [R1+0x250] ;  /* 0x0002500001077983 */ /* 0x000ee80000100800 */
[----:B--2---:R0:W-:Y:S04]  /*dc00*/  STL [R1+0x34], R26 ;  /* 0x0000341a01007387 */ /* 0x0041e80000100800 */
[----:B0-----:R-:W2:Y:S04]  /*dc10*/  LDL.LU R26, [R1+0x1038] ;  /* 0x00103800011a7983 */ /* 0x001ea80000300800 */
[----:B------:R-:W2:Y:S04]  /*dc20*/  LDL R8, [R1+0x24c] ;  /* 0x00024c0001087983 */ /* 0x000ea80000100800 */
[----:B------:R-:W2:Y:S01]  /*dc30*/  LDL R9, [R1+0x258] ;  /* 0x0002580001097983 */ /* 0x000ea20000100800 */
[C---:B---3--:R-:W-:Y:S01]  /*dc40*/  IADD3 RZ, P2, PT, R7.reuse, R2, RZ ;  /* 0x0000000207ff7210 */ /* 0x048fe20007f5e0ff */
[----:B-1----:R-:W-:-:S02]  /*dc50*/  IMAD.IADD R6, R7, 0x1, R2 ;  /* 0x0000000107067824 */ /* 0x002fc400078e0202 */
[----:B------:R-:W3:Y:S01]  /*dc60*/  LDL R7, [R1+0x254] ;  /* 0x0002540001077983 */ /* 0x000ee20000100800 */
[C---:B------:R-:W-:Y:S01]  /*dc70*/  IADD3 RZ, P3, PT, R11.reuse, R2, RZ ;  /* 0x000000020bff7210 */ /* 0x040fe20007f7e0ff */
[----:B------:R-:W-:Y:S01]  /*dc80*/  IMAD.IADD R4, R11, 0x1, R2 ;  /* 0x000000010b047824 */ /* 0x000fe200078e0202 */
[----:B----4-:R-:W-:Y:S01]  /*dc90*/  PRMT R27, RZ, 0x7610, R27 ;  /* 0x00007610ff1b7816 */ /* 0x010fe2000000001b */
[----:B------:R0:W-:Y:S01]  /*dca0*/  STS.U16 [R12+UR4+0x10000], R10 ;  /* 0x0100000a0c007988 */ /* 0x0001e20008000404 */
[----:B------:R-:W-:-:S03]  /*dcb0*/  PRMT R14, RZ, 0x7610, R14 ;  /* 0x00007610ff0e7816 */ /* 0x000fc6000000000e */
[----:B------:R-:W4:Y:S01]  /*dcc0*/  LDL R11, [R1+0x268] ;  /* 0x00026800010b7983 */ /* 0x000f220000100800 */
[----:B0-----:R-:W-:Y:S01]  /*dcd0*/  PRMT R10, RZ, 0x7610, R10 ;  /* 0x00007610ff0a7816 */ /* 0x001fe2000000000a */
[----:B--2---:R-:W-:Y:S01]  /*dce0*/  IMAD.X R5, R8, 0x1, R0, P3 ;  /* 0x0000000108057824 */ /* 0x004fe200018e0600 */
[C---:B------:R-:W-:Y:S01]  /*dcf0*/  IADD3 RZ, P1, PT, R9.reuse, R2, RZ ;  /* 0x0000000209ff7210 */ /* 0x040fe20007f3e0ff */
[----:B------:R-:W-:-:S03]  /*dd00*/  IMAD.IADD R8, R9, 0x1, R2 ;  /* 0x0000000109087824 */ /* 0x000fc600078e0202 */
[----:B------:R-:W2:Y:S01]  /*dd10*/  @!P0 LDG.E.U16 R27, desc[UR12][R4.64] ;  /* 0x0000000c041b8981 */ /* 0x000ea2000c1e1500 */
[----:B---3--:R-:W-:-:S03]  /*dd20*/  IMAD.X R7, R7, 0x1, R0, P2 ;  /* 0x0000000107077824 */ /* 0x008fc600010e0600 */
[----:B------:R-:W3:Y:S04]  /*dd30*/  LDL R9, [R1+0x25c] ;  /* 0x00025c0001097983 */ /* 0x000ee80000100800 */
[----:B------:R-:W4:Y:S04]  /*dd40*/  @!P0 LDG.E.U16 R10, desc[UR12][R6.64] ;  /* 0x0000000c060a8981 */ /* 0x000f28000c1e1500 */
[----:B--2---:R0:W-:Y:S01]  /*dd50*/  STL [R1+0x9c], R27 ;  /* 0x00009c1b01007387 */ /* 0x0041e20000100800 */
[----:B---3--:R-:W-:-:S05]  /*dd60*/  IMAD.X R9, R9, 0x1, R0, P1 ;  /* 0x0000000109097824 */ /* 0x008fca00008e0600 */
[----:B------:R1:W2:Y:S04]  /*dd70*/  @!P0 LDG.E.U16 R14, desc[UR12][R8.64] ;  /* 0x0000000c080e8981 */ /* 0x0002a8000c1e1500 */
[----:B0-----:R-:W3:Y:S04]  /*dd80*/  LDL.LU R27, [R1+0x1034] ;  /* 0x00103400011b7983 */ /* 0x001ee80000300800 */
[----:B------:R-:W2:Y:S04]  /*dd90*/  LDL R5, [R1+0x260] ;  /* 0x0002600001057983 */ /* 0x000ea80000100800 */
[----:B----4-:R0:W-:Y:S04]  /*dda0*/  STL [R1+0xb8], R10 ;  /* 0x0000b80a01007387 */ /* 0x0101e80000100800 */
[----:B------:R-:W4:Y:S04]  /*ddb0*/  LDL R8, [R1+0x264] ;  /* 0x0002640001087983 */ /* 0x000f280000100800 */
[----:B------:R-:W3:Y:S01]  /*ddc0*/  LDL R9, [R1+0x270] ;  /* 0x0002700001097983 */ /* 0x000ee20000100800 */
[----:B------:R-:W-:-:S02]  /*ddd0*/  IADD3 RZ, P2, PT, R11, R2, RZ ;  /* 0x000000020bff7210 */ /* 0x000fc40007f5e0ff */
[----:B------:R-:W-:Y:S01]  /*dde0*/  PRMT R25, RZ, 0x7610, R25 ;  /* 0x00007610ff197816 */ /* 0x000fe20000000019 */
[----:B------:R-:W-:Y:S01]  /*ddf0*/  IMAD.IADD R4, R11, 0x1, R2 ;  /* 0x000000010b047824 */ /* 0x000fe200078e0202 */
[----:B------:R-:W-:Y:S01]  /*de00*/  PRMT R26, RZ, 0x7610, R26 ;  /* 0x00007610ff1a7816 */ /* 0x000fe2000000001a */
[----:B0-----:R-:W3:Y:S04]  /*de10*/  LDL R10, [R1+0x288] ;  /* 0x00028800010a7983 */ /* 0x001ee80000100800 */
[----:B------:R-:W3:Y:S01]  /*de20*/  LDL R11, [R1+0x27c] ;  /* 0x00027c00010b7983 */ /* 0x000ee20000100800 */
[CC--:B--2---:R-:W-:Y:S01]  /*de30*/  IADD3 RZ, P3, PT, R5.reuse, R2.reuse, RZ ;  /* 0x0000000205ff7210 */ /* 0x0c4fe20007f7e0ff */
[----:B------:R-:W-:Y:S02]  /*de40*/  IMAD.IADD R6, R5, 0x1, R2 ;  /* 0x0000000105067824 */ /* 0x000fe400078e0202 */
[----:B------:R-:W2:Y:S02]  /*de50*/  LDL R5, [R1+0x26c] ;  /* 0x00026c0001057983 */ /* 0x000ea40000100800 */
[----:B----4-:R-:W-:Y:S01]  /*de60*/  IMAD.X R7, R8, 0x1, R0, P3 ;  /* 0x0000000108077824 */ /* 0x010fe200018e0600 */
[C---:B---3--:R-:W-:Y:S01]  /*de70*/  IADD3 RZ, P1, PT, R9.reuse, R2, RZ ;  /* 0x0000000209ff7210 */ /* 0x048fe20007f3e0ff */
[----:B-1----:R-:W-:Y:S01]  /*de80*/  IMAD.IADD R8, R9, 0x1, R2 ;  /* 0x0000000109087824 */ /* 0x002fe200078e0202 */
[----:B------:R-:W-:Y:S01]  /*de90*/  PRMT R27, RZ, 0x7610, R27 ;  /* 0x00007610ff1b7816 */ /* 0x000fe2000000001b */
[----:B------:R-:W3:Y:S04]  /*dea0*/  LDL R9, [R1+0x274] ;  /* 0x0002740001097983 */ /* 0x000ee80000100800 */
[----:B------:R-:W4:Y:S01]  /*deb0*/  @!P0 LDG.E.U16 R25, desc[UR12][R6.64] ;  /* 0x0000000c06198981 */ /* 0x000f22000c1e1500 */
[----:B--2---:R-:W-:-:S05]  /*dec0*/  IMAD.X R5, R5, 0x1, R0, P2 ;  /* 0x0000000105057824 */ /* 0x004fca00010e0600 */
[----:B------:R-:W2:Y:S01]  /*ded0*/  @!P0 LDG.E.U16 R27, desc[UR12][R4.64] ;  /* 0x0000000c041b8981 */ /* 0x000ea2000c1e1500 */
[----:B---3--:R-:W-:-:S05]  /*dee0*/  IMAD.X R9, R9, 0x1, R0, P1 ;  /* 0x0000000109097824 */ /* 0x008fca00008e0600 */
[----:B------:R-:W3:Y:S04]  /*def0*/  @!P0 LDG.E.U16 R26, desc[UR12][R8.64] ;  /* 0x0000000c081a8981 */ /* 0x000ee8000c1e1500 */
[----:B----4-:R0:W-:Y:S04]  /*df00*/  STL [R1+0x3c], R25 ;  /* 0x00003c1901007387 */ /* 0x0101e80000100800 */
[----:B0-----:R-:W4:Y:S04]  /*df10*/  LDL.LU R25, [R1+0x1030] ;  /* 0x0010300001197983 */ /* 0x001f280000300800 */
[----:B--2---:R0:W-:Y:S04]  /*df20*/  STL [R1+0xa4], R27 ;  /* 0x0000a41b01007387 */ /* 0x0041e80000100800 */
[----:B0-----:R-:W2:Y:S04]  /*df30*/  LDL.LU R27, [R1+0x102c] ;  /* 0x00102c00011b7983 */ /* 0x001ea80000300800 */
[----:B------:R-:W2:Y:S04]  /*df40*/  LDL R5, [R1+0x278] ;  /* 0x0002780001057983 */ /* 0x000ea80000100800 */
[----:B---3--:R0:W-:Y:S04]  /*df50*/  STL [R1+0xb4], R26 ;  /* 0x0000b41a01007387 */ /* 0x0081e80000100800 */
[----:B0-----:R-:W3:Y:S04]  /*df60*/  LDL.LU R26, [R1+0x1028] ;  /* 0x00102800011a7983 */ /* 0x001ee80000300800 */
[----:B------:R-:W2:Y:S02]  /*df70*/  LDL R9, [R1+0x280] ;  /* 0x0002800001097983 */ /* 0x000ea40000100800 */
[C---:B--2---:R-:W-:Y:S01]  /*df80*/  IADD3 RZ, P2, PT, R9.reuse, R2, RZ ;  /* 0x0000000209ff7210 */ /* 0x044fe20007f5e0ff */
[----:B------:R-:W-:-:S02]  /*df90*/  IMAD.IADD R8, R9, 0x1, R2 ;  /* 0x0000000109087824 */ /* 0x000fc400078e0202 */
[----:B------:R-:W2:Y:S01]  /*dfa0*/  LDL R9, [R1+0x284] ;  /* 0x0002840001097983 */ /* 0x000ea20000100800 */
[C---:B------:R-:W-:Y:S01]  /*dfb0*/  IADD3 RZ, P3, PT, R5.reuse, R2, RZ ;  /* 0x0000000205ff7210 */ /* 0x040fe20007f7e0ff */
[----:B------:R-:W-:Y:S01]  /*dfc0*/  IMAD.IADD R4, R5, 0x1, R2 ;  /* 0x0000000105047824 */ /* 0x000fe200078e0202 */
[----:B------:R-:W-:-:S03]  /*dfd0*/  PRMT R27, RZ, 0x7610, R27 ;  /* 0x00007610ff1b7816 */ /* 0x000fc6000000001b */
[--C-:B------:R-:W-:Y:S02]  /*dfe0*/  IMAD.X R5, R11, 0x1, R0.reuse, P3 ;  /* 0x000000010b057824 */ /* 0x100fe400018e0600 */
[----:B------:R-:W3:Y:S01]  /*dff0*/  LDL R11, [R1+0x28c] ;  /* 0x00028c00010b7983 */ /* 0x000ee20000100800 */
[----:B--2---:R-:W-:-:S05]  /*e000*/  IMAD.X R9, R9, 0x1, R0, P2 ;  /* 0x0000000109097824 */ /* 0x004fca00010e0600 */
[----:B------:R-:W2:Y:S01]  /*e010*/  @!P0 LDG.E.U16 R27, desc[UR12][R8.64] ;  /* 0x0000000c081b8981 */ /* 0x000ea2000c1e1500 */
[----:B------:R-:W-:Y:S02]  /*e020*/  PRMT R7, RZ, 0x7610, R7 ;  /* 0x00007610ff077816 */ /* 0x000fe40000000007 */
[C---:B------:R-:W-:Y:S01]  /*e030*/  IADD3 RZ, P1, PT, R10.reuse, R2, RZ ;  /* 0x000000020aff7210 */ /* 0x040fe20007f3e0ff */
[----:B------:R-:W-:Y:S01]  /*e040*/  STS.U16 [R12+UR4+0x10800], R23 ;  /* 0x010800170c007988 */ /* 0x000fe20008000404 */
[----:B------:R-:W-:-:S03]  /*e050*/  IMAD.IADD R10, R10, 0x1, R2 ;  /* 0x000000010a0a7824 */ /* 0x000fc600078e0202 */
[----:B------:R-:W-:Y:S01]  /*e060*/  STS.U16 [R12+UR4+0x10a00], R22 ;  /* 0x010a00160c007988 */ /* 0x000fe20008000404 */
[----:B---3--:R-:W-:-:S03]  /*e070*/  IMAD.X R11, R11, 0x1, R0, P1 ;  /* 0x000000010b0b7824 */ /* 0x008fc600008e0600 */
[----:B------:R-:W-:Y:S04]  /*e080*/  STS.U16 [R12+UR4+0x10c00], R21 ;  /* 0x010c00150c007988 */ /* 0x000fe80008000404 */
[----:B------:R-:W-:Y:S04]  /*e090*/  STS.U16 [R12+UR4+0x10e00], R20 ;  /* 0x010e00140c007988 */ /* 0x000fe80008000404 */
[----:B------:R-:W-:Y:S04]  /*e0a0*/  STS.U16 [R12+UR4+0x11600], R3 ;  /* 0x011600030c007988 */ /* 0x000fe80008000404 */
[----:B------:R-:W-:Y:S04]  /*e0b0*/  STS.U16 [R12+UR4+0x11a00], R24 ;  /* 0x011a00180c007988 */ /* 0x000fe80008000404 */
[----:B------:R-:W-:Y:S04]  /*e0c0*/  STS.U16 [R12+UR4+0x11c00], R19 ;  /* 0x011c00130c007988 */ /* 0x000fe80008000404 */
[----:B------:R0:W-:Y:S04]  /*e0d0*/  STS.U16 [R12+UR4+0x11e00], R18 ;  /* 0x011e00120c007988 */ /* 0x0001e80008000404 */
[----:B------:R1:W3:Y:S01]  /*e0e0*/  @!P0 LDG.E.U16 R7, desc[UR12][R4.64] ;  /* 0x0000000c04078981 */ /* 0x0002e2000c1e1500 */
[----:B0-----:R-:W-:-:S03]  /*e0f0*/  PRMT R12, RZ, 0x7610, R12 ;  /* 0x00007610ff0c7816 */ /* 0x001fc6000000000c */
[----:B------:R-:W3:Y:S04]  /*e100*/  LDL R5, [R1+0x290] ;  /* 0x0002900001057983 */ /* 0x000ee80000100800 */
[----:B------:R-:W4:Y:S04]  /*e110*/  @!P0 LDG.E.U16 R12, desc[UR12][R10.64] ;  /* 0x0000000c0a0c8981 */ /* 0x000f28000c1e1500 */
[----:B--2---:R0:W-:Y:S04]  /*e120*/  STL [R1+0x44], R27 ;  /* 0x0000441b01007387 */ /* 0x0041e80000100800 */
[----:B0-----:R-:W2:Y:S04]  /*e130*/  LDL.LU R27, [R1+0x1024] ;  /* 0x00102400011b7983 */ /* 0x001ea80000300800 */
[----:B------:R-:W2:Y:S04]  /*e140*/  LDL R10, [R1+0x294] ;  /* 0x00029400010a7983 */ /* 0x000ea80000100800 */
[----:B------:R-:W2:Y:S04]  /*e150*/  LDL R11, [R1+0x2a0] ;  /* 0x0002a000010b7983 */ /* 0x000ea80000100800 */
[----:B------:R-:W2:Y:S01]  /*e160*/  LDL R9, [R1+0x298] ;  /* 0x0002980001097983 */ /* 0x000ea20000100800 */
[C---:B---3--:R-:W-:Y:S01]  /*e170*/  IADD3 RZ, P3, PT, R5.reuse, R2, RZ ;  /* 0x0000000205ff7210 */ /* 0x048fe20007f7e0ff */
[----:B-1----:R-:W-:-:S02]  /*e180*/  IMAD.IADD R4, R5, 0x1, R2 ;  /* 0x0000000105047824 */ /* 0x002fc400078e0202 */
[----:B----4-:R0:W-:Y:S01]  /*e190*/  STL [R1+0xa0], R12 ;  /* 0x0000a00c01007387 */ /* 0x0101e20000100800 */
[----:B------:R-:W-:Y:S02]  /*e1a0*/  PRMT R26, RZ, 0x7610, R26 ;  /* 0x00007610ff1a7816 */ /* 0x000fe4000000001a */
[----:B------:R-:W-:Y:S01]  /*e1b0*/  PRMT R6, RZ, 0x7610, R6 ;  /* 0x00007610ff067816 */ /* 0x000fe20000000006 */
[----:B0-----:R-:W3:Y:S01]  /*e1c0*/  LDL R12, [R1+0x2a8] ;  /* 0x0002a800010c7983 */ /* 0x001ee20000100800 */
[----:B--2---:R-:W-:Y:S01]  /*e1d0*/  PRMT R27, RZ, 0x7610, R27 ;  /* 0x00007610ff1b7816 */ /* 0x004fe2000000001b */
[----:B------:R-:W-:Y:S01]  /*e1e0*/  IMAD.X R5, R10, 0x1, R0, P3 ;  /* 0x000000010a057824 */ /* 0x000fe200018e0600 */
[C---:B------:R-:W-:Y:S01]  /*e1f0*/  IADD3 RZ, P1, PT, R11.reuse, R2, RZ ;  /* 0x000000020bff7210 */ /* 0x040fe20007f3e0ff */
[----:B------:R-:W-:-:S03]  /*e200*/  IMAD.IADD R10, R11, 0x1, R2 ;  /* 0x000000010b0a7824 */ /* 0x000fc600078e0202 */
[----:B------:R-:W2:Y:S01]  /*e210*/  @!P0 LDG.E.U16 R27, desc[UR12][R4.64] ;  /* 0x0000000c041b8981 */ /* 0x000ea2000c1e1500 */
[----:B------:R-:W-:-:S03]  /*e220*/  IADD3 RZ, P2, PT, R9, R2, RZ ;  /* 0x0000000209ff7210 */ /* 0x000fc60007f5e0ff */
[----:B------:R-:W4:Y:S01]  /*e230*/  LDL R11, [R1+0x2a4] ;  /* 0x0002a400010b7983 */ /* 0x000f220000100800 */
[----:B------:R-:W-:-:S03]  /*e240*/  IMAD.IADD R8, R9, 0x1, R2 ;  /* 0x0000000109087824 */ /* 0x000fc600078e0202 */
[----:B------:R-:W2:Y:S01]  /*e250*/  LDL R9, [R1+0x29c] ;  /* 0x00029c0001097983 */ /* 0x000ea20000100800 */
[--C-:B----4-:R-:W-:Y:S02]  /*e260*/  IMAD.X R11, R11, 0x1, R0.reuse, P1 ;  /* 0x000000010b0b7824 */ /* 0x110fe400008e0600 */
[----:B--2---:R-:W-:-:S03]  /*e270*/  IMAD.X R9, R9, 0x1, R0, P2 ;  /* 0x0000000109097824 */ /* 0x004fc600010e0600 */
[----:B------:R-:W2:Y:S04]  /*e280*/  @!P0 LDG.E.U16 R26, desc[UR12][R10.64] ;  /* 0x0000000c0a1a8981 */ /* 0x000ea8000c1e1500 */
[----:B------:R0:W-:Y:S04]  /*e290*/  STL [R1+0xb0], R27 ;  /* 0x0000b01b01007387 */ /* 0x0001e80000100800 */
[----:B------:R1:W4:Y:S04]  /*e2a0*/  @!P0 LDG.E.U16 R6, desc[UR12][R8.64] ;  /* 0x0000000c08068981 */ /* 0x000328000c1e1500 */
[----:B0-----:R-:W3:Y:S04]  /*e2b0*/  LDL.LU R27, [R1+0x1020] ;  /* 0x00102000011b7983 */ /* 0x001ee80000300800 */
[----:B------:R-:W3:Y:S04]  /*e2c0*/  LDL R9, [R1+0x2b0] ;  /* 0x0002b00001097983 */ /* 0x000ee80000100800 */
[----:B--2---:R0:W-:Y:S04]  /*e2d0*/  STL [R1+0x5c], R26 ;  /* 0x00005c1a01007387 */ /* 0x0041e80000100800 */
[----:B0-----:R-:W2:Y:S04]  /*e2e0*/  LDL.LU R26, [R1+0x101c] ;  /* 0x00101c00011a7983 */ /* 0x001ea80000300800 */
[----:B------:R-:W2:Y:S04]  /*e2f0*/  LDL R10, [R1+0x2ac] ;  /* 0x0002ac00010a7983 */ /* 0x000ea80000100800 */
[----:B------:R-:W4:Y:S01]  /*e300*/  LDL R11, [R1+0x2b8] ;  /* 0x0002b800010b7983 */ /* 0x000f220000100800 */
[C---:B---3--:R-:W-:Y:S01]  /*e310*/  IADD3 RZ, P2, PT, R9.reuse, R2, RZ ;  /* 0x0000000209ff7210 */ /* 0x048fe20007f5e0ff */
[----:B-1----:R-:W-:-:S02]  /*e320*/  IMAD.IADD R8, R9, 0x1, R2 ;  /* 0x0000000109087824 */ /* 0x002fc400078e0202 */
[----:B------:R-:W3:Y:S01]  /*e330*/  LDL R9, [R1+0x2b4] ;  /* 0x0002b40001097983 */ /* 0x000ee20000100800 */
[CC--:B------:R-:W-:Y:S01]  /*e340*/  IADD3 RZ, P3, PT, R12.reuse, R2.reuse, RZ ;  /* 0x000000020cff7210 */ /* 0x0c0fe20007f7e0ff */
[----:B------:R-:W-:Y:S01]  /*e350*/  IMAD.IADD R4, R12, 0x1, R2 ;  /* 0x000000010c047824 */ /* 0x000fe200078e0202 */
[----:B------:R-:W-:Y:S01]  /*e360*/  PRMT R27, RZ, 0x7610, R27 ;  /* 0x00007610ff1b7816 */ /* 0x000fe2000000001b */
[----:B------:R-:W3:Y:S01]  /*e370*/  LDL R12, [R1+0x2c0] ;  /* 0x0002c000010c7983 */ /* 0x000ee20000100800 */
[----:B------:R-:W-:Y:S01]  /*e380*/  PRMT R13, RZ, 0x7610, R13 ;  /* 0x00007610ff0d7816 */ /* 0x000fe2000000000d */
[----:B--2---:R-:W-:Y:S01]  /*e390*/  IMAD.X R5, R10, 0x1, R0, P3 ;  /* 0x000000010a057824 */ /* 0x004fe200018e0600 */
[C---:B----4-:R-:W-:Y:S01]  /*e3a0*/  IADD3 RZ, P1, PT, R11.reuse, R2, RZ ;  /* 0x000000020bff7210 */ /* 0x050fe20007f3e0ff */
[----:B------:R-:W-:-:S03]  /*e3b0*/  IMAD.IADD R10, R11, 0x1, R2 ;  /* 0x000000010b0a7824 */ /* 0x000fc600078e0202 */
[----:B------:R-:W2:Y:S01]  /*e3c0*/  @!P0 LDG.E.U16 R27, desc[UR12][R4.64] ;  /* 0x0000000c041b8981 */ /* 0x000ea2000c1e1500 */
[----:B---3--:R-:W-:-:S03]  /*e3d0*/  IMAD.X R9, R9, 0x1, R0, P2 ;  /* 0x0000000109097824 */ /* 0x008fc600010e0600 */
[----:B------:R-:W3:Y:S04]  /*e3e0*/  LDL R11, [R1+0x2bc] ;  /* 0x0002bc00010b7983 */ /* 0x000ee80000100800 */
[----:B------:R-:W4:Y:S01]  /*e3f0*/  @!P0 LDG.E.U16 R13, desc[UR12][R8.64] ;  /* 0x0000000c080d8981 */ /* 0x000f22000c1e1500 */
[----:B------:R-:W-:-:S03]  /*e400*/  PRMT R19, RZ, 0x7610, R19 ;  /* 0x00007610ff137816 */ /* 0x000fc60000000013 */
        /* <DEDUP_REMOVED lines=8> */
[C---:B------:R-:W-:Y:S01]  /*e490*/  IADD3 RZ, P3, PT, R12.reuse, R2, RZ ;  /* 0x000000020cff7210 */ /* 0x040fe20007f7e0ff */
[----:B------:R-:W-:Y:S01]  /*e4a0*/  IMAD.IADD R4, R12, 0x1, R2 ;  /* 0x000000010c047824 */ /* 0x000fe200078e0202 */
[----:B------:R-:W-:Y:S01]  /*e4b0*/  PRMT R26, RZ, 0x7610, R26 ;  /* 0x00007610ff1a7816 */ /* 0x000fe2000000001a */
[----:B0-----:R-:W3:Y:S01]  /*e4c0*/  LDL R13, [R1+0x2d8] ;  /* 0x0002d800010d7983 */ /* 0x001ee20000100800 */
[----:B------:R-:W-:-:S03]  /*e4d0*/  PRMT R25, RZ, 0x7610, R25 ;  /* 0x00007610ff197816 */ /* 0x000fc60000000019 */
[----:B------:R-:W3:Y:S01]  /*e4e0*/  LDL R12, [R1+0x574] ;  /* 0x00057400010c7983 */ /* 0x000ee20000100800 */
[CC--:B--2---:R-:W-:Y:S01]  /*e4f0*/  IADD3 RZ, P2, PT, R9.reuse, R2.reuse, RZ ;  /* 0x0000000209ff7210 */ /* 0x0c4fe20007f5e0ff */
[----:B------:R-:W-:Y:S02]  /*e500*/  IMAD.IADD R8, R9, 0x1, R2 ;  /* 0x0000000109087824 */ /* 0x000fe400078e0202 */
[----:B------:R-:W2:Y:S01]  /*e510*/  LDL R9, [R1+0x2cc] ;  /* 0x0002cc0001097983 */ /* 0x000ea20000100800 */
[----:B----4-:R-:W-:Y:S01]  /*e520*/  IMAD.X R5, R10, 0x1, R0, P3 ;  /* 0x000000010a057824 */ /* 0x010fe200018e0600 */
[----:B---3--:R-:W-:-:S04]  /*e530*/  IADD3 RZ, P1, PT, R11, R2, RZ ;  /* 0x000000020bff7210 */ /* 0x008fc80007f3e0ff */
[----:B------:R-:W3:Y:S01]  /*e540*/  @!P0 LDG.E.U16 R26, desc[UR12][R4.64] ;  /* 0x0000000c041a8981 */ /* 0x000ee2000c1e1500 */
[----:B-1----:R-:W-:-:S03]  /*e550*/  IADD3 R10, PT, PT, R11, R2, RZ ;  /* 0x000000020b0a7210 */ /* 0x002fc60007ffe0ff */
[----:B------:R-:W4:Y:S01]  /*e560*/  LDL R11, [R1+0x2d4] ;  /* 0x0002d400010b7983 */ /* 0x000f220000100800 */
[----:B------:R-:W-:Y:S01]  /*e570*/  PRMT R27, RZ, 0x7610, R27 ;  /* 0x00007610ff1b7816 */ /* 0x000fe2000000001b */
[----:B--2---:R-:W-:-:S05]  /*e580*/  IMAD.X R9, R9, 0x1, R0, P2 ;  /* 0x0000000109097824 */ /* 0x004fca00010e0600 */
[----:B------:R-:W2:Y:S04]  /*e590*/  @!P0 LDG.E.U16 R25, desc[UR12][R8.64] ;  /* 0x0000000c08198981 */ /* 0x000ea8000c1e1500 */
[----:B---3--:R0:W-:Y:S01]  /*e5a0*/  STL [R1+0x40], R26 ;  /* 0x0000401a01007387 */ /* 0x0081e20000100800 */
[----:B----4-:R-:W-:-:S05]  /*e5b0*/  IMAD.X R11, R11, 0x1, R0, P1 ;  /* 0x000000010b0b7824 */ /* 0x010fca00008e0600 */
[----:B------:R-:W3:Y:S04]  /*e5c0*/  @!P0 LDG.E.U16 R27, desc[UR12][R10.64] ;  /* 0x0000000c0a1b8981 */ /* 0x000ee8000c1e1500 */
[----:B0-----:R-:W4:Y:S04]  /*e5d0*/  LDL.LU R26, [R1+0x1014] ;  /* 0x00101400011a7983 */ /* 0x001f280000300800 */
[----:B------:R-:W4:Y:S04]  /*e5e0*/  LDL R5, [R1+0x594] ;  /* 0x0005940001057983 */ /* 0x000f280000100800 */
[----:B--2---:R0:W-:Y:S04]  /*e5f0*/  STL [R1+0x90], R25 ;  /* 0x0000901901007387 */ /* 0x0041e80000100800 */
[----:B0-----:R-:W2:Y:S04]  /*e600*/  LDL.LU R25, [R1+0x1010] ;  /* 0x0010100001197983 */ /* 0x001ea80000300800 */
[----:B---3--:R0:W-:Y:S01]  /*e610*/  STL [R1+0xa8], R27 ;  /* 0x0000a81b01007387 */ /* 0x0081e20000100800 */
[----:B----4-:R-:W-:-:S03]  /*e620*/  IADD3 R8, P3, PT, R5, R2, RZ ;  /* 0x0000000205087210 */ /* 0x010fc60007f7e0ff */
[----:B0-----:R-:W3:Y:S04]  /*e630*/  LDL.LU R27, [R1+0x100c] ;  /* 0x00100c00011b7983 */ /* 0x001ee80000300800 */
[----:B------:R-:W4:Y:S01]  /*e640*/  LDL R5, [R1+0x2dc] ;  /* 0x0002dc0001057983 */ /* 0x000f220000100800 */
[C---:B------:R-:W-:Y:S01]  /*e650*/  IADD3 RZ, P1, PT, R13.reuse, R2, RZ ;  /* 0x000000020dff7210 */ /* 0x040fe20007f3e0ff */
[----:B------:R-:W-:Y:S01]  /*e660*/  IMAD.IADD R4, R13, 0x1, R2 ;  /* 0x000000010d047824 */ /* 0x000fe200078e0202 */
[----:B------:R-:W-:Y:S01]  /*e670*/  PRMT R26, RZ, 0x7610, R26 ;  /* 0x00007610ff1a7816 */ /* 0x000fe2000000001a */
[----:B------:R-:W2:Y:S04]  /*e680*/  LDL R9, [R1+0x590] ;  /* 0x0005900001097983 */ /* 0x000ea80000100800 */
[----:B------:R-:W2:Y:S01]  /*e690*/  LDL R13, [R1+0x570] ;  /* 0x00057000010d7983 */ /* 0x000ea20000100800 */
[----:B----4-:R-:W-:-:S05]  /*e6a0*/  IMAD.X R5, R5, 0x1, R0, P1 ;  /* 0x0000000105057824 */ /* 0x010fca00008e0600 */
[----:B------:R-:W4:Y:S04]  /*e6b0*/  @!P0 LDG.E.U16 R26, desc[UR12][R4.64] ;  /* 0x0000000c041a8981 */ /* 0x000f28000c1e1500 */
[----:B------:R-:W4:Y:S04]  /*e6c0*/  LDL R4, [R1+0x2e0] ;  /* 0x0002e00001047983 */ /* 0x000f280000100800 */
[----:B------:R-:W4:Y:S01]  /*e6d0*/  LDL R5, [R1+0x2e4] ;  /* 0x0002e40001057983 */ /* 0x000f220000100800 */
[----:B------:R-:W-:Y:S01]  /*e6e0*/  IADD3 R12, P2, PT, R12, R2, RZ ;  /* 0x000000020c0c7210 */ /* 0x000fe20007f5e0ff */
[----:B--2---:R-:W-:Y:S01]  /*e6f0*/  IMAD.X R9, R9, 0x1, R0, P3 ;  /* 0x0000000109097824 */ /* 0x004fe200018e0600 */
[----:B------:R-:W-:-:S02]  /*e700*/  PRMT R10, RZ, 0x7610, R10 ;  /* 0x00007610ff0a7816 */ /* 0x000fc4000000000a */
[----:B------:R-:W-:Y:S01]  /*e710*/  PRMT R11, RZ, 0x7610, R11 ;  /* 0x00007610ff0b7816 */ /* 0x000fe2000000000b */
[----:B------:R-:W-:-:S03]  /*e720*/  IMAD.X R13, R13, 0x1, R0, P2 ;  /* 0x000000010d0d7824 */ /* 0x000fc600010e0600 */
[----:B------:R-:W2:Y:S01]  /*e730*/  @!P0 LDG.E.U16 R10, desc[UR12][R8.64] ;  /* 0x0000000c080a8981 */ /* 0x000ea2000c1e1500 */
[----:B---3--:R-:W-:-:S03]  /*e740*/  PRMT R27, RZ, 0x7610, R27 ;  /* 0x00007610ff1b7816 */ /* 0x008fc6000000001b */
[----:B------:R0:W3:Y:S04]  /*e750*/  @!P0 LDG.E.U16 R11, desc[UR12][R12.64] ;  /* 0x0000000c0c0b8981 */ /* 0x0000e8000c1e1500 */
[----:B------:R-:W2:Y:S04]  /*e760*/  LDL R8, [R1+0x2e8] ;  /* 0x0002e80001087983 */ /* 0x000ea80000100800 */
[----:B------:R-:W3:Y:S04]  /*e770*/  LDL R9, [R1+0x554] ;  /* 0x0005540001097983 */ /* 0x000ee80000100800 */
[----:B----4-:R1:W-:Y:S01]  /*e780*/  STL [R1+0x4], R26 ;  /* 0x0000041a01007387 */ /* 0x0103e20000100800 */
[C---:B------:R-:W-:Y:S01]  /*e790*/  IADD3 RZ, P2, PT, R4.reuse, R2, RZ ;  /* 0x0000000204ff7210 */ /* 0x040fe20007f5e0ff */
[----:B0-----:R-:W-:Y:S01]  /*e7a0*/  IMAD.IADD R12, R4, 0x1, R2 ;  /* 0x00000001040c7824 */ /* 0x001fe200078e0202 */
[----:B------:R-:W-:Y:S01]  /*e7b0*/  PRMT R25, RZ, 0x7610, R25 ;  /* 0x00007610ff197816 */ /* 0x000fe20000000019 */
[----:B-1----:R-:W4:Y:S02]  /*e7c0*/  LDL R26, [R1+0x534] ;  /* 0x00053400011a7983 */ /* 0x002f240000100800 */
[----:B------:R-:W-:-:S02]  /*e7d0*/  IMAD.X R13, R5, 0x1, R0, P2 ;  /* 0x00000001050d7824 */ /* 0x000fc400010e0600 */
[----:B------:R-:W4:Y:S04]  /*e7e0*/  LDL R5, [R1+0x2ec] ;  /* 0x0002ec0001057983 */ /* 0x000f280000100800 */
[----:B------:R-:W4:Y:S01]  /*e7f0*/  @!P0 LDG.E.U16 R27, desc[UR12][R12.64] ;  /* 0x0000000c0c1b8981 */ /* 0x000f22000c1e1500 */
[CC--:B--2---:R-:W-:Y:S01]  /*e800*/  IADD3 RZ, P1, PT, R8.reuse, R2.reuse, RZ ;  /* 0x0000000208ff7210 */ /* 0x0c4fe20007f3e0ff */
[----:B------:R-:W-:Y:S01]  /*e810*/  IMAD.IADD R4, R8, 0x1, R2 ;  /* 0x0000000108047824 */ /* 0x000fe200078e0202 */
[----:B---3--:R-:W-:Y:S02]  /*e820*/  IADD3 R8, P2, PT, R9, R2, RZ ;  /* 0x0000000209087210 */ /* 0x008fe40007f5e0ff */
[----:B------:R-:W2:Y:S01]  /*e830*/  LDL R9, [R1+0x550] ;  /* 0x0005500001097983 */ /* 0x000ea20000100800 */
[----:B----4-:R-:W-:-:S03]  /*e840*/  IMAD.X R5, R5, 0x1, R0, P1 ;  /* 0x0000000105057824 */ /* 0x010fc600008e0600 */
[----:B------:R0:W-:Y:S04]  /*e850*/  STL [R1+0x38], R27 ;  /* 0x0000381b01007387 */ /* 0x0001e80000100800 */
[----:B------:R-:W3:Y:S04]  /*e860*/  @!P0 LDG.E.U16 R25, desc[UR12][R4.64] ;  /* 0x0000000c04198981 */ /* 0x000ee8000c1e1500 */
[----:B0-----:R-:W4:Y:S04]  /*e870*/  LDL.LU R27, [R1+0x1008] ;  /* 0x00100800011b7983 */ /* 0x001f280000300800 */
[----:B------:R-:W2:Y:S04]  /*e880*/  LDL R5, [R1+0x2f0] ;  /* 0x0002f00001057983 */ /* 0x000ea80000100800 */
[----:B---3--:R0:W-:Y:S01]  /*e890*/  STL [R1+0x88], R25 ;  /* 0x0000881901007387 */ /* 0x0081e20000100800 */
[C---:B--2---:R-:W-:Y:S01]  /*e8a0*/  IADD3 RZ, P1, PT, R5.reuse, R2, RZ ;  /* 0x0000000205ff7210 */ /* 0x044fe20007f3e0ff */
[----:B------:R-:W-:Y:S01]  /*e8b0*/  IMAD.IADD R4, R5, 0x1, R2 ;  /* 0x0000000105047824 */ /* 0x000fe200078e0202 */
[----:B----4-:R-:W-:Y:S01]  /*e8c0*/  PRMT R27, RZ, 0x7610, R27 ;  /* 0x00007610ff1b7816 */ /* 0x010fe2000000001b */
[----:B------:R-:W2:Y:S01]  /*e8d0*/  LDL R5, [R1+0x2f4] ;  /* 0x0002f40001057983 */ /* 0x000ea20000100800 */
[----:B------:R-:W-:Y:S01]  /*e8e0*/  PRMT R12, RZ, 0x7610, R12 ;  /* 0x00007610ff0c7816 */ /* 0x000fe2000000000c */
[----:B------:R-:W-:-:S02]  /*e8f0*/  IMAD.X R9, R9, 0x1, R0, P2 ;  /* 0x0000000109097824 */ /* 0x000fc400010e0600 */
[----:B0-----:R-:W3:Y:S04]  /*e900*/  LDL R25, [R1+0x300] ;  /* 0x0003000001197983 */ /* 0x001ee80000100800 */
[----:B------:R0:W4:Y:S01]  /*e910*/  @!P0 LDG.E.U16 R12, desc[UR12][R8.64] ;  /* 0x0000000c080c8981 */ /* 0x000122000c1e1500 */
[----:B--2---:R-:W-:-:S03]  /*e920*/  IMAD.X R5, R5, 0x1, R0, P1 ;  /* 0x0000000105057824 */ /* 0x004fc600008e0600 */
[----:B------:R-:W2:Y:S04]  /*e930*/  LDL R9, [R1+0x530] ;  /* 0x0005300001097983 */ /* 0x000ea80000100800 */
[----:B------:R-:W2:Y:S01]  /*e940*/  @!P0 LDG.E.U16 R27, desc[UR12][R4.64] ;  /* 0x0000000c041b8981 */ /* 0x000ea2000c1e1500 */
[----:B0-----:R-:W-:-:S03]  /*e950*/  IADD3 R8, P2, PT, R26, R2, RZ ;  /* 0x000000021a087210 */ /* 0x001fc60007f5e0ff */
[----:B------:R-:W3:Y:S04]  /*e960*/  LDL R26, [R1+0x308] ;  /* 0x00030800011a7983 */ /* 0x000ee80000100800 */
[----:B--2---:R0:W-:Y:S04]  /*e970*/  STL [R1+0x8c], R27 ;  /* 0x00008c1b01007387 */ /* 0x0041e80000100800 */
[----:B0-----:R-:W2:Y:S04]  /*e980*/  LDL.LU R27, [R1+0x1004] ;  /* 0x00100400011b7983 */ /* 0x001ea80000300800 */
[----:B------:R-:W2:Y:S02]  /*e990*/  LDL R5, [R1+0x2f8] ;  /* 0x0002f80001057983 */ /* 0x000ea40000100800 */
[C---:B--2---:R-:W-:Y:S01]  /*e9a0*/  IADD3 RZ, P1, PT, R5.reuse, R2, RZ ;  /* 0x0000000205ff7210 */ /* 0x044fe20007f3e0ff */
[----:B------:R-:W-:-:S02]  /*e9b0*/  IMAD.IADD R4, R5, 0x1, R2 ;  /* 0x0000000105047824 */ /* 0x000fc400078e0202 */
[----:B------:R-:W2:Y:S01]  /*e9c0*/  LDL R5, [R1+0x2fc] ;  /* 0x0002fc0001057983 */ /* 0x000ea20000100800 */
[----:B------:R-:W-:Y:S01]  /*e9d0*/  PRMT R27, RZ, 0x7610, R27 ;  /* 0x00007610ff1b7816 */ /* 0x000fe2000000001b */
[----:B--2---:R-:W-:-:S05]  /*e9e0*/  IMAD.X R5, R5, 0x1, R0, P1 ;  /* 0x0000000105057824 */ /* 0x004fca00008e0600 */
[----:B------:R0:W2:Y:S01]  /*e9f0*/  @!P0 LDG.E.U16 R27, desc[UR12][R4.64] ;  /* 0x0000000c041b8981 */ /* 0x0000a2000c1e1500 */
[C---:B---3--:R-:W-:Y:S01]  /*ea00*/  IADD3 RZ, P1, PT, R25.reuse, R2, RZ ;  /* 0x0000000219ff7210 */ /* 0x048fe20007f3e0ff */
[----:B0-----:R-:W-:Y:S02]  /*ea10*/  IMAD.IADD R4, R25, 0x1, R2 ;  /* 0x0000000119047824 */ /* 0x001fe400078e0202 */
[----:B--2---:R0:W-:Y:S04]  /*ea20*/  STL [R1], R27 ;  /* 0x0000001b01007387 */ /* 0x0041e80000100800 */
[----:B0-----:R-:W2:Y:S04]  /*ea30*/  LDL.LU R27, [R1+0x1000] ;  /* 0x00100000011b7983 */ /* 0x001ea80000300800 */
[----:B------:R-:W3:Y:S04]  /*ea40*/  LDL.LU R25, [R1+0xffc] ;  /* 0x000ffc0001197983 */ /* 0x000ee80000300800 */
[----:B------:R-:W3:Y:S01]  /*ea50*/  LDL R5, [R1+0x304] ;  /* 0x0003040001057983 */ /* 0x000ee20000100800 */
[----:B--2---:R-:W-:Y:S01]  /*ea60*/  PRMT R27, RZ, 0x7610, R27 ;  /* 0x00007610ff1b7816 */ /* 0x004fe2000000001b */
[----:B---3--:R-:W-:-:S05]  /*ea70*/  IMAD.X R5, R5, 0x1, R0, P1 ;  /* 0x0000000105057824 */ /* 0x008fca00008e0600 */
[----:B------:R0:W2:Y:S01]  /*ea80*/  @!P0 LDG.E.U16 R27, desc[UR12][R4.64] ;  /* 0x0000000c041b8981 */ /* 0x0000a2000c1e1500 */
[C---:B------:R-:W-:Y:S01]  /*ea90*/  IADD3 RZ, P1, PT, R26.reuse, R2, RZ ;  /* 0x000000021aff7210 */ /* 0x040fe20007f3e0ff */
[----:B0-----:R-:W-:Y:S02]  /*eaa0*/  IMAD.IADD R4, R26, 0x1, R2 ;  /* 0x000000011a047824 */ /* 0x001fe400078e0202 */
[----:B--2---:R0:W-:Y:S04]  /*eab0*/  STL [R1+0x30], R27 ;  /* 0x0000301b01007387 */ /* 0x0041e80000100800 */
[----:B0-----:R-:W2:Y:S04]  /*eac0*/  LDL.LU R27, [R1+0xff8] ;  /* 0x000ff800011b7983 */ /* 0x001ea80000300800 */
[----:B------:R-:W3:Y:S04]  /*ead0*/  LDL.LU R26, [R1+0xff4] ;  /* 0x000ff400011a7983 */ /* 0x000ee80000300800 */
[----:B------:R-:W3:Y:S01]  /*eae0*/  LDL R5, [R1+0x30c] ;  /* 0x00030c0001057983 */ /* 0x000ee20000100800 */
[----:B--2---:R-:W-:Y:S01]  /*eaf0*/  PRMT R27, RZ, 0x7610, R27 ;  /* 0x00007610ff1b7816 */ /* 0x004fe2000000001b */
[----:B---3--:R-:W-:-:S05]  /*eb00*/  IMAD.X R5, R5, 0x1, R0, P1 ;  /* 0x0000000105057824 */ /* 0x008fca00008e0600 */
[----:B------:R-:W2:Y:S04]  /*eb10*/  @!P0 LDG.E.U16 R27, desc[UR12][R4.64] ;  /* 0x0000000c041b8981 */ /* 0x000ea8000c1e1500 */
[----:B--2---:R0:W-:Y:S04]  /*eb20*/  STL [R1+0x80], R27 ;  /* 0x0000801b01007387 */ /* 0x0041e80000100800 */
[----:B0-----:R-:W2:Y:S04]  /*eb30*/  LDL.LU R27, [R1+0xff0] ;  /* 0x000ff000011b7983 */ /* 0x001ea80000300800 */
[----:B------:R-:W3:Y:S02]  /*eb40*/  LDL R5, [R1+0x310] ;  /* 0x0003100001057983 */ /* 0x000ee40000100800 */
[C---:B---3--:R-:W-:Y:S01]  /*eb50*/  IADD3 RZ, P1, PT, R5.reuse, R2, RZ ;  /* 0x0000000205ff7210 */ /* 0x048fe20007f3e0ff */
[----:B------:R-:W-:-:S02]  /*eb60*/  IMAD.IADD R4, R5, 0x1, R2 ;  /* 0x0000000105047824 */ /* 0x000fc400078e0202 */
        /* <DEDUP_REMOVED lines=12> */
[----:B------:R0:W2:Y:S04]  /*ec30*/  @!P0 LDG.E.U16 R27, desc[UR12][R4.64] ;  /* 0x0000000c041b8981 */ /* 0x0000a8000c1e1500 */
[----:B------:R-:W3:Y:S02]  /*ec40*/  LDL R5, [R1+0x320] ;  /* 0x0003200001057983 */ /* 0x000ee40000100800 */
[C---:B---3--:R-:W-:Y:S01]  /*ec50*/  IADD3 RZ, P1, PT, R5.reuse, R2, RZ ;  /* 0x0000000205ff7210 */ /* 0x048fe20007f3e0ff */
[----:B0-----:R-:W-:Y:S02]  /*ec60*/  IMAD.IADD R4, R5, 0x1, R2 ;  /* 0x0000000105047824 */ /* 0x001fe400078e0202 */
[----:B------:R-:W3:Y:S01]  /*ec70*/  LDL R5, [R1+0x324] ;  /* 0x0003240001057983 */ /* 0x000ee20000100800 */
[----:B------:R-:W-:Y:S01]  /*ec80*/  PRMT R26, RZ, 0x7610, R26 ;  /* 0x00007610ff1a7816 */ /* 0x000fe2000000001a */
[----:B---3--:R-:W-:-:S05]  /*ec90*/  IMAD.X R5, R5, 0x1, R0, P1 ;  /* 0x0000000105057824 */ /* 0x008fca00008e0600 */
[----:B------:R-:W3:Y:S04]  /*eca0*/  @!P0 LDG.E.U16 R26, desc[UR12][R4.64] ;  /* 0x0000000c041a8981 */ /* 0x000ee8000c1e1500 */
[----:B---3--:R0:W-:Y:S04]  /*ecb0*/  STL [R1+0x28], R26 ;  /* 0x0000281a01007387 */ /* 0x0081e80000100800 */
[----:B0-----:R-:W3:Y:S04]  /*ecc0*/  LDL.LU R26, [R1+0xfe8] ;  /* 0x000fe800011a7983 */ /* 0x001ee80000300800 */
[----:B------:R-:W2:Y:S02]  /*ecd0*/  LDL R5, [R1+0x328] ;  /* 0x0003280001057983 */ /* 0x000ea40000100800 */
[C---:B--2---:R-:W-:Y:S01]  /*ece0*/  IADD3 RZ, P1, PT, R5.reuse, R2, RZ ;  /* 0x0000000205ff7210 */ /* 0x044fe20007f3e0ff */
[----:B------:R-:W-:-:S02]  /*ecf0*/  IMAD.IADD R4, R5, 0x1, R2 ;  /* 0x0000000105047824 */ /* 0x000fc400078e0202 */
[----:B------:R-:W2:Y:S01]  /*ed00*/  LDL R5, [R1+0x32c] ;  /* 0x00032c0001057983 */ /* 0x000ea20000100800 */
[----:B---3--:R-:W-:Y:S01]  /*ed10*/  PRMT R26, RZ, 0x7610, R26 ;  /* 0x00007610ff1a7816 */ /* 0x008fe2000000001a */
[----:B--2---:R-:W-:-:S05]  /*ed20*/  IMAD.X R5, R5, 0x1, R0, P1 ;  /* 0x0000000105057824 */ /* 0x004fca00008e0600 */
[----:B------:R-:W2:Y:S04]  /*ed30*/  @!P0 LDG.E.U16 R26, desc[UR12][R4.64] ;  /* 0x0000000c041a8981 */ /* 0x000ea8000c1e1500 */
[----:B--2---:R0:W-:Y:S04]  /*ed40*/  STL [R1+0x78], R26 ;  /* 0x0000781a01007387 */ /* 0x0041e80000100800 */
[----:B0-----:R-:W2:Y:S04]  /*ed50*/  LDL.LU R26, [R1+0xfe4] ;  /* 0x000fe400011a7983 */ /* 0x001ea80000300800 */
[----:B------:R-:W3:Y:S01]  /*ed60*/  LDL R5, [R1+0x330] ;  /* 0x0003300001057983 */ /* 0x000ee20000100800 */
[----:B------:R-:W-:Y:S01]  /*ed70*/  PRMT R13, RZ, 0x7610, R13 ;  /* 0x00007610ff0d7816 */ /* 0x000fe2000000000d */
[----:B------:R-:W-:-:S05]  /*ed80*/  IMAD.X R9, R9, 0x1, R0, P2 ;  /* 0x0000000109097824 */ /* 0x000fca00010e0600 */
[----:B------:R0:W2:Y:S01]  /*ed90*/  @!P0 LDG.E.U16 R13, desc[UR12][R8.64] ;  /* 0x0000000c080d8981 */ /* 0x0000a2000c1e1500 */
[C---:B---3--:R-:W-:Y:S01]  /*eda0*/  IADD3 RZ, P1, PT, R5.reuse, R2, RZ ;  /* 0x0000000205ff7210 */ /* 0x048fe20007f3e0ff */
[----:B------:R-:W-:Y:S02]  /*edb0*/  IMAD.IADD R4, R5, 0x1, R2 ;  /* 0x0000000105047824 */ /* 0x000fe400078e0202 */
[----:B------:R-:W3:Y:S01]  /*edc0*/  LDL R5, [R1+0x334] ;  /* 0x0003340001057983 */ /* 0x000ee20000100800 */
[----:B0-----:R-:W-:Y:S01]  /*edd0*/  PRMT R8, RZ, 0x7610, R8 ;  /* 0x00007610ff087816 */ /* 0x001fe20000000008 */
[----:B---3--:R-:W-:-:S05]  /*ede0*/  IMAD.X R5, R5, 0x1, R0, P1 ;  /* 0x0000000105057824 */ /* 0x008fca00008e0600 */
[----:B------:R-:W3:Y:S04]  /*edf0*/  @!P0 LDG.E.U16 R8, desc[UR12][R4.64] ;  /* 0x0000000c04088981 */ /* 0x000ee8000c1e1500 */
[----:B------:R-:W2:Y:S04]  /*ee00*/  LDL R5, [R1+0x338] ;  /* 0x0003380001057983 */ /* 0x000ea80000100800 */
[----:B---3--:R0:W-:Y:S01]  /*ee10*/  STL [R1+0x7c], R8 ;  /* 0x00007c0801007387 */ /* 0x0081e20000100800 */
[C---:B--2---:R-:W-:Y:S01]  /*ee20*/  IADD3 RZ, P1, PT, R5.reuse, R2, RZ ;  /* 0x0000000205ff7210 */ /* 0x044fe20007f3e0ff */
[----:B------:R-:W-:Y:S01]  /*ee30*/  IMAD.IADD R4, R5, 0x1, R2 ;  /* 0x0000000105047824 */ /* 0x000fe200078e0202 */
[----:B------:R-:W-:Y:S01]  /*ee40*/  PRMT R26, RZ, 0x7610, R26 ;  /* 0x00007610ff1a7816 */ /* 0x000fe2000000001a */
[----:B------:R-:W2:Y:S01]  /*ee50*/  LDL R5, [R1+0x33c] ;  /* 0x00033c0001057983 */ /* 0x000ea20000100800 */
[----:B------:R-:W-:-:S03]  /*ee60*/  PRMT R25, RZ, 0x7610, R25 ;  /* 0x00007610ff197816 */ /* 0x000fc60000000019 */
[----:B0-----:R-:W3:Y:S01]  /*ee70*/  LDL R8, [R1+0x354] ;  /* 0x0003540001087983 */ /* 0x001ee20000100800 */
[----:B--2---:R-:W-:-:S05]  /*ee80*/  IMAD.X R5, R5, 0x1, R0, P1 ;  /* 0x0000000105057824 */ /* 0x004fca00008e0600 */
[----:B------:R0:W2:Y:S04]  /*ee90*/  @!P0 LDG.E.U16 R26, desc[UR12][R4.64] ;  /* 0x0000000c041a8981 */ /* 0x0000a8000c1e1500 */
[----:B------:R-:W2:Y:S02]  /*eea0*/  LDL R5, [R1+0x340] ;  /* 0x0003400001057983 */ /* 0x000ea40000100800 */
[C---:B--2---:R-:W-:Y:S01]  /*eeb0*/  IADD3 RZ, P1, PT, R5.reuse, R2, RZ ;  /* 0x0000000205ff7210 */ /* 0x044fe20007f3e0ff */
[----:B0-----:R-:W-:Y:S02]  /*eec0*/  IMAD.IADD R4, R5, 0x1, R2 ;  /* 0x0000000105047824 */ /* 0x001fe400078e0202 */
[----:B------:R-:W2:Y:S02]  /*eed0*/  LDL R5, [R1+0x344] ;  /* 0x0003440001057983 */ /* 0x000ea40000100800 */
[----:B--2---:R-:W-:-:S05]  /*eee0*/  IMAD.X R5, R5, 0x1, R0, P1 ;  /* 0x0000000105057824 */ /* 0x004fca00008e0600 */
[----:B------:R-:W2:Y:S04]  /*eef0*/  @!P0 LDG.E.U16 R25, desc[UR12][R4.64] ;  /* 0x0000000c04198981 */ /* 0x000ea8000c1e1500 */
        /* <DEDUP_REMOVED lines=8> */
[----:B------:R-:W2:Y:S04]  /*ef80*/  @!P0 LDG.E.U16 R25, desc[UR12][R4.64] ;  /* 0x0000000c04198981 */ /* 0x000ea8000c1e1500 */
[----:B--2---:R0:W-:Y:S04]  /*ef90*/  STL [R1+0x70], R25 ;  /* 0x0000701901007387 */ /* 0x0041e80000100800 */
[----:B0-----:R-:W2:Y:S04]  /*efa0*/  LDL.LU R25, [R1+0xfdc] ;  /* 0x000fdc0001197983 */ /* 0x001ea80000300800 */
[----:B------:R-:W2:Y:S01]  /*efb0*/  LDL R5, [R1+0x350] ;  /* 0x0003500001057983 */ /* 0x000ea20000100800 */
[----:B------:R-:W-:-:S02]  /*efc0*/  PRMT R3, RZ, 0x7610, R3 ;  /* 0x00007610ff037816 */ /* 0x000fc40000000003 */
[C---:B--2---:R-:W-:Y:S01]  /*efd0*/  IADD3 RZ, P1, PT, R5.reuse, R2, RZ ;  /* 0x0000000205ff7210 */ /* 0x044fe20007f3e0ff */
[----:B------:R-:W-:-:S04]  /*efe0*/  IMAD.IADD R4, R5, 0x1, R2 ;  /* 0x0000000105047824 */ /* 0x000fc800078e0202 */
[----:B---3--:R-:W-:Y:S02]  /*eff0*/  IMAD.X R5, R8, 0x1, R0, P1 ;  /* 0x0000000108057824 */ /* 0x008fe400008e0600 */
[----:B------:R-:W2:Y:S04]  /*f000*/  LDL R8, [R1+0x370] ;  /* 0x0003700001087983 */ /* 0x000ea80000100800 */
        /* <DEDUP_REMOVED lines=23> */
[----:B------:R-:W-:Y:S02]  /*f180*/  PRMT R28, RZ, 0x7610, R28 ;  /* 0x00007610ff1c7816 */ /* 0x000fe4000000001c */
[----:B------:R-:W-:Y:S01]  /*f190*/  PRMT R29, RZ, 0x7610, R29 ;  /* 0x00007610ff1d7816 */ /* 0x000fe2000000001d */
[----:B--2---:R-:W-:-:S05]  /*f1a0*/  IMAD.X R5, R5, 0x1, R0, P1 ;  /* 0x0000000105057824 */ /* 0x004fca00008e0600 */
[----:B------:R0:W2:Y:S01]  /*f1b0*/  @!P0 LDG.E.U16 R28, desc[UR12][R4.64] ;  /* 0x0000000c041c8981 */ /* 0x0000a2000c1e1500 */
[C---:B------:R-:W-:Y:S01]  /*f1c0*/  IADD3 RZ, P1, PT, R8.reuse, R2, RZ ;  /* 0x0000000208ff7210 */ /* 0x040fe20007f3e0ff */
[----:B0-----:R-:W-:-:S04]  /*f1d0*/  IMAD.IADD R4, R8, 0x1, R2 ;  /* 0x0000000108047824 */ /* 0x001fc800078e0202 */
[----:B---3--:R-:W-:-:S05]  /*f1e0*/  IMAD.X R5, R3, 0x1, R0, P1 ;  /* 0x0000000103057824 */ /* 0x008fca00008e0600 */
[----:B------:R-:W3:Y:S04]  /*f1f0*/  @!P0 LDG.E.U16 R29, desc[UR12][R4.64] ;  /* 0x0000000c041d8981 */ /* 0x000ee8000c1e1500 */
[----:B--2---:R0:W-:Y:S04]  /*f200*/  STL [R1+0x68], R28 ;  /* 0x0000681c01007387 */ /* 0x0041e80000100800 */
[----:B0-----:R-:W2:Y:S04]  /*f210*/  LDL.LU R28, [R1+0xfd4] ;  /* 0x000fd400011c7983 */ /* 0x001ea80000300800 */
[----:B------:R-:W2:Y:S04]  /*f220*/  LDL R5, [R1+0x378] ;  /* 0x0003780001057983 */ /* 0x000ea80000100800 */
[----:B------:R-:W4:Y:S04]  /*f230*/  LDL R8, [R1+0x398] ;  /* 0x0003980001087983 */ /* 0x000f280000100800 */
[----:B------:R-:W4:Y:S04]  /*f240*/  LDL R3, [R1+0x424] ;  /* 0x0004240001037983 */ /* 0x000f280000100800 */
[----:B---3--:R-:W-:Y:S04]  /*f250*/  STL [R1+0xf40], R29 ;  /* 0x000f401d01007387 */ /* 0x008fe80000100800 */
[----:B------:R-:W-:Y:S04]  /*f260*/  STL [R1+0xf8c], R29 ;  /* 0x000f8c1d01007387 */ /* 0x000fe80000100800 */
[----:B------:R-:W-:Y:S04]  /*f270*/  STL [R1+0xf90], R29 ;  /* 0x000f901d01007387 */ /* 0x000fe80000100800 */
[----:B------:R-:W-:Y:S04]  /*f280*/  STL [R1+0xf94], R29 ;  /* 0x000f941d01007387 */ /* 0x000fe80000100800 */
[----:B------:R-:W-:Y:S04]  /*f290*/  STL [R1+0xf98], R29 ;  /* 0x000f981d01007387 */ /* 0x000fe80000100800 */
[----:B------:R-:W-:Y:S04]  /*f2a0*/  STL [R1+0xf9c], R29 ;  /* 0x000f9c1d01007387 */ /* 0x000fe80000100800 */
[----:B------:R-:W-:Y:S04]  /*f2b0*/  STL [R1+0xfa0], R29 ;  /* 0x000fa01d01007387 */ /* 0x000fe80000100800 */
[----:B------:R-:W-:Y:S01]  /*f2c0*/  STL [R1+0xfa4], R29 ;  /* 0x000fa41d01007387 */ /* 0x000fe20000100800 */
[----:B------:R-:W-:-:S03]  /*f2d0*/  PRMT R24, RZ, 0x7610, R24 ;  /* 0x00007610ff187816 */ /* 0x000fc60000000018 */
[----:B------:R-:W-:Y:S04]  /*f2e0*/  STL [R1+0xfa8], R29 ;  /* 0x000fa81d01007387 */ /* 0x000fe80000100800 */
        /* <DEDUP_REMOVED lines=8> */
[----:B------:R-:W-:Y:S01]  /*f370*/  STL [R1+0xfcc], R29 ;  /* 0x000fcc1d01007387 */ /* 0x000fe20000100800 */
[C---:B--2---:R-:W-:Y:S01]  /*f380*/  IADD3 RZ, P1, PT, R5.reuse, R2, RZ ;  /* 0x0000000205ff7210 */ /* 0x044fe20007f3e0ff */
[----:B------:R-:W-:-:S04]  /*f390*/  IMAD.IADD R4, R5, 0x1, R2 ;  /* 0x0000000105047824 */ /* 0x000fc800078e0202 */
[----:B----4-:R-:W-:Y:S01]  /*f3a0*/  IMAD.X R5, R8, 0x1, R0, P1 ;  /* 0x0000000108057824 */ /* 0x010fe200008e0600 */
[----:B------:R-:W-:Y:S01]  /*f3b0*/  PRMT R28, RZ, 0x7610, R28 ;  /* 0x00007610ff1c7816 */ /* 0x000fe2000000001c */
[----:B------:R-:W2:Y:S04]  /*f3c0*/  LDL R8, [R1+0x390] ;  /* 0x0003900001087983 */ /* 0x000ea80000100800 */
[----:B------:R0:W3:Y:S04]  /*f3d0*/  @!P0 LDG.E.U16 R24, desc[UR12][R4.64] ;  /* 0x0000000c04188981 */ /* 0x0000e8000c1e1500 */
[----:B------:R-:W4:Y:S02]  /*f3e0*/  LDL R5, [R1+0x380] ;  /* 0x0003800001057983 */ /* 0x000f240000100800 */
[C---:B----4-:R-:W-:Y:S01]  /*f3f0*/  IADD3 RZ, P1, PT, R5.reuse, R2, RZ ;  /* 0x0000000205ff7210 */ /* 0x050fe20007f3e0ff */
[----:B0-----:R-:W-:-:S02]  /*f400*/  IMAD.IADD R4, R5, 0x1, R2 ;  /* 0x0000000105047824 */ /* 0x001fc400078e0202 */
[----:B------:R-:W4:Y:S02]  /*f410*/  LDL R5, [R1+0x39c] ;  /* 0x00039c0001057983 */ /* 0x000f240000100800 */
[----:B----4-:R-:W-:-:S05]  /*f420*/  IMAD.X R5, R5, 0x1, R0, P1 ;  /* 0x0000000105057824 */ /* 0x010fca00008e0600 */
[----:B------:R-:W4:Y:S04]  /*f430*/  @!P0 LDG.E.U16 R28, desc[UR12][R4.64] ;  /* 0x0000000c041c8981 */ /* 0x000f28000c1e1500 */
[----:B----4-:R0:W-:Y:S04]  /*f440*/  STL [R1+0xc], R28 ;  /* 0x00000c1c01007387 */ /* 0x0101e80000100800 */
[----:B0-----:R-:W4:Y:S04]  /*f450*/  LDL.LU R28, [R1+0xfd0] ;  /* 0x000fd000011c7983 */ /* 0x001f280000300800 */
[----:B------:R-:W2:Y:S01]  /*f460*/  LDL R5, [R1+0x388] ;  /* 0x0003880001057983 */ /* 0x000ea20000100800 */
[----:B------:R-:W-:-:S02]  /*f470*/  PRMT R9, RZ, 0x7610, R9 ;  /* 0x00007610ff097816 */ /* 0x000fc40000000009 */
[C---:B--2---:R-:W-:Y:S01]  /*f480*/  IADD3 RZ, P1, PT, R5.reuse, R2, RZ ;  /* 0x0000000205ff7210 */ /* 0x044fe20007f3e0ff */
[----:B------:R-:W-:-:S04]  /*f490*/  IMAD.IADD R4, R5, 0x1, R2 ;  /* 0x0000000105047824 */ /* 0x000fc800078e0202 */
[----:B------:R-:W-:Y:S01]  /*f4a0*/  IMAD.X R5, R3, 0x1, R0, P1 ;  /* 0x0000000103057824 */ /* 0x000fe200008e0600 */
[----:B----4-:R-:W-:Y:S01]  /*f4b0*/  PRMT R28, RZ, 0x7610, R28 ;  /* 0x00007610ff1c7816 */ /* 0x010fe2000000001c */
[----:B------:R-:W2:Y:S04]  /*f4c0*/  LDL R3, [R1+0x4d0] ;  /* 0x0004d00001037983 */ /* 0x000ea80000100800 */
[----:B------:R-:W4:Y:S04]  /*f4d0*/  @!P0 LDG.E.U16 R9, desc[UR12][R4.64] ;  /* 0x0000000c04098981 */ /* 0x000f28000c1e1500 */
[----:B------:R-:W2:Y:S01]  /*f4e0*/  LDL R4, [R1+0x42c] ;  /* 0x00042c0001047983 */ /* 0x000ea20000100800 */
[C---:B------:R-:W-:Y:S01]  /*f4f0*/  IADD3 RZ, P1, PT, R8.reuse, R2, RZ ;  /* 0x0000000208ff7210 */ /* 0x040fe20007f3e0ff */
[----:B------:R-:W-:-:S02]  /*f500*/  IMAD.IADD R8, R8, 0x1, R2 ;  /* 0x0000000108087824 */ /* 0x000fc400078e0202 */
[----:B------:R-:W3:Y:S04]  /*f510*/  LDL R5, [R1+0x514] ;  /* 0x0005140001057983 */ /* 0x000ee80000100800 */
[----:B----4-:R2:W-:Y:S02]  /*f520*/  STL [R1+0x64], R9 ;  /* 0x0000640901007387 */ /* 0x0105e40000100800 */
[----:B--2---:R-:W-:-:S05]  /*f530*/  IMAD.X R9, R4, 0x1, R0, P1 ;  /* 0x0000000104097824 */ /* 0x004fca00008e0600 */
[----:B------:R-:W2:Y:S01]  /*f540*/  @!P0 LDG.E.U16 R28, desc[UR12][R8.64] ;  /* 0x0000000c081c8981 */ /* 0x000ea2000c1e1500 */
[----:B---3--:R-:W-:-:S03]  /*f550*/  IADD3 R4, P1, PT, R5, R2, RZ ;  /* 0x0000000205047210 */ /* 0x008fc60007f3e0ff */
[----:B--2---:R-:W-:Y:S04]  /*f560*/  STL [R1+0xf44], R28 ;  /* 0x000f441c01007387 */ /* 0x004fe80000100800 */
[----:B------:R-:W2:Y:S01]  /*f570*/  LDL R5, [R1+0x510] ;  /* 0x0005100001057983 */ /* 0x000ea20000100800 */
[----:B------:R-:W-:Y:S01]  /*f580*/  PRMT R18, RZ, 0x7610, R18 ;  /* 0x00007610ff127816 */ /* 0x000fe20000000012 */
[----:B--2---:R-:W-:-:S05]  /*f590*/  IMAD.X R5, R5, 0x1, R0, P1 ;  /* 0x0000000105057824 */ /* 0x004fca00008e0600 */
[----:B------:R0:W2:Y:S04]  /*f5a0*/  @!P0 LDG.E.U16 R18, desc[UR12][R4.64] ;  /* 0x0000000c04128981 */ /* 0x0000a8000c1e1500 */
[----:B------:R-:W0:Y:S02]  /*f5b0*/  LDL R5, [R1+0x4f4] ;  /* 0x0004f40001057983 */ /* 0x000e240000100800 */
[----:B0-----:R-:W-:Y:S02]  /*f5c0*/  IADD3 R4, P1, PT, R5, R2, RZ ;  /* 0x0000000205047210 */ /* 0x001fe40007f3e0ff */
[----:B------:R-:W3:Y:S01]  /*f5d0*/  LDL R5, [R1+0x4f0] ;  /* 0x0004f00001057983 */ /* 0x000ee20000100800 */
[----:B------:R-:W-:Y:S02]  /*f5e0*/  PRMT R17, RZ, 0x7610, R17 ;  /* 0x00007610ff117816 */ /* 0x000fe40000000011 */
[----:B---3--:R-:W-:-:S05]  /*f5f0*/  IMAD.X R5, R5, 0x1, R0, P1 ;  /* 0x0000000105057824 */ /* 0x008fca00008e0600 */
[----:B------:R0:W3:Y:S04]  /*f600*/  @!P0 LDG.E.U16 R17, desc[UR12][R4.64] ;  /* 0x0000000c04118981 */ /* 0x0000e8000c1e1500 */
[----:B------:R-:W0:Y:S01]  /*f610*/  LDL R5, [R1+0x4d4] ;  /* 0x0004d40001057983 */ /* 0x000e220000100800 */
[----:B------:R-:W-:Y:S02]  /*f620*/  PRMT R8, RZ, 0x7610, R8 ;  /* 0x00007610ff087816 */ /* 0x000fe40000000008 */
[----:B0-----:R-:W-:-:S04]  /*f630*/  IADD3 R4, P1, PT, R5, R2, RZ ;  /* 0x0000000205047210 */ /* 0x001fc80007f3e0ff */
[----:B------:R-:W-:-:S05]  /*f640*/  IADD3.X R5, PT, PT, R3, R0, RZ, P1, !PT ;  /* 0x0000000003057210 */ /* 0x000fca0000ffe4ff */
[----:B------:R0:W4:Y:S04]  /*f650*/  @!P0 LDG.E.U16 R8, desc[UR12][R4.64] ;  /* 0x0000000c04088981 */ /* 0x000128000c1e1500 */
[----:B------:R-:W2:Y:S01]  /*f660*/  LDL R5, [R1+0x4b4] ;  /* 0x0004b40001057983 */ /* 0x000ea20000100800 */
[----:B0-----:R-:W0:Y:S02]  /*f670*/  S2R R4, SR_TID.X ;  /* 0x0000000000047919 */ /* 0x001e240000002100 */
[----:B0-----:R-:W-:Y:S02]  /*f680*/  LOP3.LUT R3, R4, 0x7f, RZ, 0xc0, !PT ;  /* 0x0000007f04037812 */ /* 0x001fe400078ec0ff */
[----:B------:R-:W-:-:S03]  /*f690*/  SHF.R.S32.HI R4, RZ, 0x7, R4 ;  /* 0x00000007ff047819 */ /* 0x000fc60000011404 */
[----:B------:R-:W-:Y:S01]  /*f6a0*/  IMAD.SHL.U32 R3, R3, 0x2, RZ ;  /* 0x0000000203037824 */ /* 0x000fe200078e00ff */
[----:B------:R-:W-:-:S04]  /*f6b0*/  SGXT R4, R4, 0x1 ;  /* 0x000000010404781a */ /* 0x000fc80000000200 */
[----:B------:R-:W-:Y:S02]  /*f6c0*/  LOP3.LUT R3, R3, 0x110, R4, 0x78, !PT ;  /* 0x0000011003037812 */ /* 0x000fe400078e7804 */
[----:B--2---:R-:W-:Y:S02]  /*f6d0*/  IADD3 R4, P1, PT, R5, R2, RZ ;  /* 0x0000000205047210 */ /* 0x004fe40007f3e0ff */
[----:B------:R-:W2:Y:S01]  /*f6e0*/  LDL R5, [R1+0x4b0] ;  /* 0x0004b00001057983 */ /* 0x000ea20000100800 */
[----:B------:R-:W-:Y:S02]  /*f6f0*/  PRMT R9, RZ, 0x7610, R9 ;  /* 0x00007610ff097816 */ /* 0x000fe40000000009 */
[----:B--2---:R-:W-:-:S05]  /*f700*/  IMAD.X R5, R5, 0x1, R0, P1 ;  /* 0x0000000105057824 */ /* 0x004fca00008e0600 */
[----:B------:R0:W2:Y:S04]  /*f710*/  @!P0 LDG.E.U16 R9, desc[UR12][R4.64] ;  /* 0x0000000c04098981 */ /* 0x0000a8000c1e1500 */
[----:B------:R-:W0:Y:S02]  /*f720*/  LDL R5, [R1+0x494] ;  /* 0x0004940001057983 */ /* 0x000e240000100800 */
[----:B0-----:R-:W-:Y:S02]  /*f730*/  IADD3 R4, P1, PT, R5, R2, RZ ;  /* 0x0000000205047210 */ /* 0x001fe40007f3e0ff */
[----:B------:R-:W2:Y:S04]  /*f740*/  LDL R5, [R1+0x490] ;  /* 0x0004900001057983 */ /* 0x000ea80000100800 */
[----:B------:R0:W-:Y:S02]  /*f750*/  STS.U16 [R3+UR4], R10 ;  /* 0x0000000a03007988 */ /* 0x0001e40008000404 */
[----:B0-----:R-:W-:Y:S01]  /*f760*/  PRMT R10, RZ, 0x7610, R10 ;  /* 0x00007610ff0a7816 */ /* 0x001fe2000000000a */
[----:B--2---:R-:W-:-:S05]  /*f770*/  IMAD.X R5, R5, 0x1, R0, P1 ;  /* 0x0000000105057824 */ /* 0x004fca00008e0600 */
[----:B------:R0:W2:Y:S04]  /*f780*/  @!P0 LDG.E.U16 R10, desc[UR12][R4.64] ;  /* 0x0000000c040a8981 */ /* 0x0000a8000c1e1500 */
[----:B------:R-:W0:Y:S02]  /*f790*/  LDL R5, [R1+0x474] ;  /* 0x0004740001057983 */ /* 0x000e240000100800 */
[----:B0-----:R-:W-:Y:S02]  /*f7a0*/  IADD3 R4, P1, PT, R5, R2, RZ ;  /* 0x0000000205047210 */ /* 0x001fe40007f3e0ff */
[----:B------:R-:W2:Y:S04]  /*f7b0*/  LDL R5, [R1+0x470] ;  /* 0x0004700001057983 */ /* 0x000ea80000100800 */
[----:B------:R0:W-:Y:S02]  /*f7c0*/  STS.U16 [R3+UR4+0x800], R11 ;  /* 0x0008000b03007988 */ /* 0x0001e40008000404 */
        /* <DEDUP_REMOVED lines=27> */
[----:B---3--:R0:W-:Y:S02]  /*f980*/  STS.U16 [R3+UR4+0x2800], R17 ;  /* 0x0028001103007988 */ /* 0x0081e40008000404 */
[----:B0-----:R-:W-:Y:S01]  /*f990*/  PRMT R17, RZ, 0x7610, R17 ;  /* 0x00007610ff117816 */ /* 0x001fe20000000011 */
[----:B--2---:R-:W-:-:S05]  /*f9a0*/  IMAD.X R5, R5, 0x1, R0, P1 ;  /* 0x0000000105057824 */ /* 0x004fca00008e0600 */
[----:B------:R0:W2:Y:S04]  /*f9b0*/  @!P0 LDG.E.U16 R17, desc[UR12][R4.64] ;  /* 0x0000000c04118981 */ /* 0x0000a8000c1e1500 */
[----:B------:R-:W0:Y:S02]  /*f9c0*/  LDL R5, [R1+0x3f8] ;  /* 0x0003f80001057983 */ /* 0x000e240000100800 */
[----:B0-----:R-:W-:Y:S02]  /*f9d0*/  IADD3 R4, P1, PT, R5, R2, RZ ;  /* 0x0000000205047210 */ /* 0x001fe40007f3e0ff */
[----:B------:R-:W3:Y:S04]  /*f9e0*/  LDL R5, [R1+0x1d4] ;  /* 0x0001d40001057983 */ /* 0x000ee80000100800 */
[----:B----4-:R0:W-:Y:S02]  /*f9f0*/  STS.U16 [R3+UR4+0x3000], R8 ;  /* 0x0030000803007988 */ /* 0x0101e40008000404 */
[----:B0-----:R-:W-:Y:S01]  /*fa00*/  PRMT R8, RZ, 0x7610, R8 ;  /* 0x00007610ff087816 */ /* 0x001fe20000000008 */
[----:B---3--:R-:W-:-:S05]  /*fa10*/  IMAD.X R5, R5, 0x1, R0, P1 ;  /* 0x0000000105057824 */ /* 0x008fca00008e0600 */
[----:B------:R0:W3:Y:S04]  /*fa20*/  @!P0 LDG.E.U16 R8, desc[UR12][R4.64] ;  /* 0x0000000c04088981 */ /* 0x0000e8000c1e1500 */
[----:B------:R-:W0:Y:S02]  /*fa30*/  LDL R5, [R1+0x3e8] ;  /* 0x0003e80001057983 */ /* 0x000e240000100800 */
[----:B0-----:R-:W-:Y:S02]  /*fa40*/  IADD3 R4, P1, PT, R5, R2, RZ ;  /* 0x0000000205047210 */ /* 0x001fe40007f3e0ff */
[----:B------:R-:W4:Y:S04]  /*fa50*/  LDL R5, [R1+0x1b4] ;  /* 0x0001b40001057983 */ /* 0x000f280000100800 */
[----:B------:R0:W-:Y:S02]  /*fa60*/  STS.U16 [R3+UR4+0x3800], R9 ;  /* 0x0038000903007988 */ /* 0x0001e40008000404 */
[----:B0-----:R-:W-:Y:S01]  /*fa70*/  PRMT R9, RZ, 0x7610, R9 ;  /* 0x00007610ff097816 */ /* 0x001fe20000000009 */
[----:B----4-:R-:W-:-:S05]  /*fa80*/  IMAD.X R5, R5, 0x1, R0, P1 ;  /* 0x0000000105057824 */ /* 0x010fca00008e0600 */
[----:B------:R0:W4:Y:S04]  /*fa90*/  @!P0 LDG.E.U16 R9, desc[UR12][R4.64] ;  /* 0x0000000c04098981 */ /* 0x000128000c1e1500 */
        /* <DEDUP_REMOVED lines=32> */
[----:B0-----:R-:W-:-:S02]  /*fca0*/  PRMT R16, RZ, 0x7610, R16 ;  /* 0x00007610ff107816 */ /* 0x001fc40000000010 */
[----:B------:R0:W-:Y:S04]  /*fcb0*/  STS.U16 [R3+UR4+0xa800], R15 ;  /* 0x00a8000f03007988 */ /* 0x0001e80008000404 */
[----:B0-----:R-:W3:Y:S01]  /*fcc0*/  LDL R15, [R1+0x548] ;  /* 0x00054800010f7983 */ /* 0x001ee20000100800 */
[----:B--2---:R-:W-:-:S05]  /*fcd0*/  IMAD.X R5, R5, 0x1, R0, P1 ;  /* 0x0000000105057824 */ /* 0x004fca00008e0600 */
[----:B------:R0:W2:Y:S04]  /*fce0*/  @!P0 LDG.E.U16 R16, desc[UR12][R4.64] ;  /* 0x0000000c04108981 */ /* 0x0000a8000c1e1500 */
[----:B------:R-:W0:Y:S01]  /*fcf0*/  LDL R5, [R1+0x54c] ;  /* 0x00054c0001057983 */ /* 0x000e220000100800 */
[----:B------:R-:W-:Y:S02]  /*fd00*/  PRMT R23, RZ, 0x7610, R23 ;  /* 0x00007610ff177816 */ /* 0x000fe40000000017 */
[----:B0-----:R-:W-:-:S05]  /*fd10*/  IADD3 R4, P1, PT, R5, R2, RZ ;  /* 0x0000000205047210 */ /* 0x001fca0007f3e0ff */
[----:B---3--:R-:W-:Y:S01]  /*fd20*/  IMAD.X R5, R15, 0x1, R0, P1 ;  /* 0x000000010f057824 */ /* 0x008fe200008e0600 */
[----:B------:R-:W-:Y:S01]  /*fd30*/  PRMT R22, RZ, 0x7610, R22 ;  /* 0x00007610ff167816 */ /* 0x000fe20000000016 */
[----:B------:R-:W3:Y:S04]  /*fd40*/  LDL R15, [R1+0x50c] ;  /* 0x00050c00010f7983 */ /* 0x000ee80000100800 */
[----:B------:R0:W2:Y:S04]  /*fd50*/  @!P0 LDG.E.U16 R23, desc[UR12][R4.64] ;  /* 0x0000000c04178981 */ /* 0x0000a8000c1e1500 */
[----:B------:R-:W0:Y:S02]  /*fd60*/  LDL R5, [R1+0x56c] ;  /* 0x00056c0001057983 */ /* 0x000e240000100800 */
[----:B0-----:R-:W-:-:S02]  /*fd70*/  IADD3 R4, P1, PT, R5, R2, RZ ;  /* 0x0000000205047210 */ /* 0x001fc40007f3e0ff */
[----:B------:R-:W2:Y:S03]  /*fd80*/  LDL R5, [R1+0x568] ;  /* 0x0005680001057983 */ /* 0x000ea60000100800 */
[----:B--2---:R-:W-:-:S05]  /*fd90*/  IMAD.X R5, R5, 0x1, R0, P1 ;  /* 0x0000000105057824 */ /* 0x004fca00008e0600 */
[----:B------:R0:W2:Y:S04]  /*fda0*/  @!P0 LDG.E.U16 R22, desc[UR12][R4.64] ;  /* 0x0000000c04168981 */ /* 0x0000a8000c1e1500 */
[----:B------:R-:W0:Y:S04]  /*fdb0*/  LDL R5, [R1+0x52c] ;  /* 0x00052c0001057983 */ /* 0x000e280000100800 */
[----:B------:R1:W-:Y:S04]  /*fdc0*/  STS.U16 [R3+UR4+0xb000], R14 ;  /* 0x00b0000e03007988 */ /* 0x0003e80008000404 */
[----:B-1----:R-:W2:Y:S01]  /*fdd0*/  LDL R14, [R1+0x508] ;  /* 0x00050800010e7983 */ /* 0x002ea20000100800 */
[----:B0-----:R-:W-:-:S03]  /*fde0*/  IADD3 R4, P1, PT, R5, R2, RZ ;  /* 0x0000000205047210 */ /* 0x001fc60007f3e0ff */
[----:B------:R-:W2:Y:S01]  /*fdf0*/  LDL R5, [R1+0x528] ;  /* 0x0005280001057983 */ /* 0x000ea20000100800 */
[----:B------:R-:W-:Y:S02]  /*fe00*/  PRMT R21, RZ, 0x7610, R21 ;  /* 0x00007610ff157816 */ /* 0x000fe40000000015 */
[----:B------:R-:W-:Y:S01]  /*fe10*/  PRMT R20, RZ, 0x7610, R20 ;  /* 0x00007610ff147816 */ /* 0x000fe20000000014 */
[----:B------:R0:W-:Y:S04]  /*fe20*/  STS.U16 [R3+UR4+0xb800], R7 ;  /* 0x00b8000703007988 */ /* 0x0001e80008000404 */
[----:B------:R1:W-:Y:S04]  /*fe30*/  STS.U16 [R3+UR4+0xc000], R6 ;  /* 0x00c0000603007988 */ /* 0x0003e80008000404 */
[----:B0-----:R-:W3:Y:S04]  /*fe40*/  LDL R7, [R1+0x4cc] ;  /* 0x0004cc0001077983 */ /* 0x001ee80000100800 */
[----:B-1----:R-:W4:Y:S01]  /*fe50*/  LDL.LU R6, [R1+0x4] ;  /* 0x0000040001067983 */ /* 0x002f220000300800 */
[----:B--2---:R-:W-:-:S05]  /*fe60*/  IMAD.X R5, R5, 0x1, R0, P1 ;  /* 0x0000000105057824 */ /* 0x004fca00008e0600 */
[----:B------:R3:W2:Y:S02]  /*fe70*/  @!P0 LDG.E.U16 R21, desc[UR12][R4.64] ;  /* 0x0000000c04158981 */ /* 0x0006a4000c1e1500 */
[----:B---3--:R-:W-:Y:S02]  /*fe80*/  IADD3 R4, P1, PT, R15, R2, RZ ;  /* 0x000000020f047210 */ /* 0x008fe40007f3e0ff */
[----:B------:R0:W-:Y:S03]  /*fe90*/  STS.U16 [R3+UR4+0xc800], R19 ;  /* 0x00c8001303007988 */ /* 0x0001e60008000404 */
[----:B------:R-:W-:Y:S01]  /*fea0*/  IMAD.X R5, R14, 0x1, R0, P1 ;  /* 0x000000010e057824 */ /* 0x000fe200008e0600 */
[----:B----4-:R1:W-:Y:S04]  /*feb0*/  STS.U16 [R3+UR4+0xd000], R6 ;  /* 0x00d0000603007988 */ /* 0x0103e80008000404 */
[----:B------:R3:W4:Y:S01]  /*fec0*/  @!P0 LDG.E.U16 R20, desc[UR12][R4.64] ;  /* 0x0000000c04148981 */ /* 0x000722000c1e1500 */
[----:B0-----:R-:W-:-:S03]  /*fed0*/  PRMT R19, RZ, 0x7610, R19 ;  /* 0x00007610ff137816 */ /* 0x001fc60000000013 */
[----:B------:R-:W2:Y:S04]  /*fee0*/  LDL R15, [R1+0x4a8] ;  /* 0x0004a800010f7983 */ /* 0x000ea80000100800 */
[----:B------:R-:W2:Y:S04]  /*fef0*/  LDL R14, [R1+0x48c] ;  /* 0x00048c00010e7983 */ /* 0x000ea80000100800 */
[----:B------:R-:W3:Y:S02]  /*ff00*/  LDL R5, [R1+0x4ec] ;  /* 0x0004ec0001057983 */ /* 0x000ee40000100800 */
[----:B---3--:R-:W-:-:S02]  /*ff10*/  IADD3 R4, P1, PT, R5, R2, RZ ;  /* 0x0000000205047210 */ /* 0x008fc40007f3e0ff */
[----:B------:R-:W3:Y:S03]  /*ff20*/  LDL R5, [R1+0x4e8] ;  /* 0x0004e80001057983 */ /* 0x000ee60000100800 */
[----:B---3--:R-:W-:Y:S01]  /*ff30*/  IMAD.X R5, R5, 0x1, R0, P1 ;  /* 0x0000000105057824 */ /* 0x008fe200008e0600 */
[----:B-1----:R-:W-:Y:S02]  /*ff40*/  IADD3 R6, P1, PT, R7, R2, RZ ;  /* 0x0000000207067210 */ /* 0x002fe40007f3e0ff */
[----:B------:R-:W3:Y:S04]  /*ff50*/  LDL R7, [R1+0x4c8] ;  /* 0x0004c80001077983 */ /* 0x000ee80000100800 */
[----:B------:R0:W2:Y:S02]  /*ff60*/  @!P0 LDG.E.U16 R19, desc[UR12][R4.64] ;  /* 0x0000000c04138981 */ /* 0x0000a4000c1e1500 */
[----:B0-----:R-:W-:Y:S01]  /*ff70*/  PRMT R4, RZ, 0x7610, R4 ;  /* 0x00007610ff047816 */ /* 0x001fe20000000004 */
[----:B---3--:R-:W-:-:S05]  /*ff80*/  IMAD.X R7, R7, 0x1, R0, P1 ;  /* 0x0000000107077824 */ /* 0x008fca00008e0600 */
[----:B------:R0:W3:Y:S04]  /*ff90*/  @!P0 LDG.E.U16 R4, desc[UR12][R6.64] ;  /* 0x0000000c06048981 */ /* 0x0000e8000c1e1500 */
[----:B------:R-:W2:Y:S04]  /*ffa0*/  LDL.LU R6, [R1] ;  /* 0x0000000001067983 */ /* 0x000ea80000300800 */
[----:B------:R-:W0:Y:S04]  /*ffb0*/  LDL R7, [R1+0x4ac] ;  /* 0x0004ac0001077983 */ /* 0x000e280000100800 */
[----:B--2---:R0:W-:Y:S02]  /*ffc0*/  STS.U16 [R3+UR4+0xd800], R6 ;  /* 0x00d8000603007988 */ /* 0x0041e40008000404 */
[----:B0-----:R-:W-:-:S05]  /*ffd0*/  IADD3 R6, P1, PT, R7, R2, RZ ;  /* 0x0000000207067210 */ /* 0x001fca0007f3e0ff */
[----:B------:R-:W-:Y:S02]  /*ffe0*/  IMAD.X R7, R15, 0x1, R0, P1 ;  /* 0x000000010f077824 */ /* 0x000fe400008e0600 */
[----:B------:R-:W2:Y:S01]  /*fff0*/  LDL R15, [R1+0x488] ;  /* 0x00048800010f7983 */ /* 0x000ea20000100800 */
[----:B------:R-:W-:Y:S02]  /*10000*/  PRMT R5, RZ, 0x7610, R5 ;  /* 0x00007610ff057816 */ /* 0x000fe40000000005 */
[----:B------:R-:W-:-:S04]  /*10010*/  IADD3 R14, P1, PT, R14, R2, RZ ;  /* 0x000000020e0e7210 */ /* 0x000fc80007f3e0ff */
[----:B------:R0:W3:Y:S02]  /*10020*/  @!P0 LDG.E.U16 R5, desc[UR12][R6.64] ;  /* 0x0000000c06058981 */ /* 0x0000e4000c1e1500 */
[----:B0-----:R-:W-:Y:S01]  /*10030*/  PRMT R6, RZ, 0x7610, R6 ;  /* 0x00007610ff067816 */ /* 0x001fe20000000006 */
[----:B--2---:R-:W-:-:S05]  /*10040*/  IMAD.X R15, R15, 0x1, R0, P1 ;  /* 0x000000010f0f7824 */ /* 0x004fca00008e0600 */
[----:B------:R0:W2:Y:S04]  /*10050*/  @!P0 LDG.E.U16 R6, desc[UR12][R14.64] ;  /* 0x0000000c0e068981 */ /* 0x0000a8000c1e1500 */
[----:B------:R-:W0:Y:S02]  /*10060*/  LDL R15, [R1+0x46c] ;  /* 0x00046c00010f7983 */ /* 0x000e240000100800 */
[----:B0-----:R-:W-:Y:S02]  /*10070*/  IADD3 R14, P1, PT, R15, R2, RZ ;  /* 0x000000020f0e7210 */ /* 0x001fe40007f3e0ff */
[----:B------:R-:W2:Y:S01]  /*10080*/  LDL R15, [R1+0x468] ;  /* 0x00046800010f7983 */ /* 0x000ea20000100800 */
[----:B------:R-:W-:Y:S02]  /*10090*/  PRMT R7, RZ, 0x7610, R7 ;  /* 0x00007610ff077816 */ /* 0x000fe40000000007 */
[----:B--2---:R-:W-:-:S05]  /*100a0*/  IMAD.X R15, R15, 0x1, R0, P1 ;  /* 0x000000010f0f7824 */ /* 0x004fca00008e0600 */
[----:B------:R0:W2:Y:S04]  /*100b0*/  @!P0 LDG.E.U16 R7, desc[UR12][R14.64] ;  /* 0x0000000c0e078981 */ /* 0x0000a8000c1e1500 */
[----:B------:R-:W0:Y:S02]  /*100c0*/  LDL R15, [R1+0x44c] ;  /* 0x00044c00010f7983 */ /* 0x000e240000100800 */
[----:B0-----:R-:W-:Y:S02]  /*100d0*/  IADD3 R14, P1, PT, R15, R2, RZ ;  /* 0x000000020f0e7210 */ /* 0x001fe40007f3e0ff */
[----:B------:R-:W2:Y:S01]  /*100e0*/  LDL R15, [R1+0x448] ;  /* 0x00044800010f7983 */ /* 0x000ea20000100800 */
[----:B------:R-:W-:Y:S02]  /*100f0*/  PRMT R29, RZ, 0x7610, R29 ;  /* 0x00007610ff1d7816 */ /* 0x000fe4000000001d */
[----:B--2---:R-:W-:-:S05]  /*10100*/  IMAD.X R15, R15, 0x1, R0, P1 ;  /* 0x000000010f0f7824 */ /* 0x004fca00008e0600 */
[----:B------:R-:W2:Y:S04]  /*10110*/  @!P0 LDG.E.U16 R29, desc[UR12][R14.64] ;  /* 0x0000000c0e1d8981 */ /* 0x000ea8000c1e1500 */
[----:B--2---:R0:W-:Y:S04]  /*10120*/  STL [R1+0x24], R29 ;  /* 0x0000241d01007387 */ /* 0x0041e80000100800 */
[----:B0-----:R-:W2:Y:S04]  /*10130*/  LDL.LU R29, [R1+0xfcc] ;  /* 0x000fcc00011d7983 */ /* 0x001ea80000300800 */
[----:B------:R-:W2:Y:S02]  /*10140*/  LDL R15, [R1+0x428] ;  /* 0x00042800010f7983 */ /* 0x000ea40000100800 */
[----:B--2---:R-:W-:-:S02]  /*10150*/  IADD3 R14, P1, PT, R15, R2, RZ ;  /* 0x000000020f0e7210 */ /* 0x004fc40007f3e0ff */
        /* <DEDUP_REMOVED lines=28> */
[----:B------:R0:W-:Y:S04]  /*10320*/  STS.U16 [R3+UR4+0x7000], R8 ;  /* 0x0070000803007988 */ /* 0x0001e80008000404 */
[----:B------:R-:W-:Y:S04]  /*10330*/  STS.U16 [R3+UR4+0x7800], R9 ;  /* 0x0078000903007988 */ /* 0x000fe80008000404 */
[----:B0-----:R-:W3:Y:S04]  /*10340*/  LDL R8, [R1+0x3e4] ;  /* 0x0003e40001087983 */ /* 0x001ee80000100800 */
[----:B--2---:R0:W-:Y:S04]  /*10350*/  STL [R1+0x8], R29 ;  /* 0x0000081d01007387 */ /* 0x0041e80000100800 */
[----:B0-----:R-:W2:Y:S04]  /*10360*/  LDL.LU R29, [R1+0xfbc] ;  /* 0x000fbc00011d7983 */ /* 0x001ea80000300800 */
[----:B------:R-:W2:Y:S01]  /*10370*/  LDL R9, [R1+0x1ac] ;  /* 0x0001ac0001097983 */ /* 0x000ea20000100800 */
[----:B---3--:R-:W-:-:S03]  /*10380*/  IADD3 R8, P1, PT, R8, R2, RZ ;  /* 0x0000000208087210 */ /* 0x008fc60007f3e0ff */
[----:B------:R0:W-:Y:S02]  /*10390*/  STS.U16 [R3+UR4+0xe800], R26 ;  /* 0x00e8001a03007988 */ /* 0x0001e40008000404 */
[----:B0-----:R-:W-:Y:S01]  /*103a0*/  PRMT R26, RZ, 0x7610, R26 ;  /* 0x00007610ff1a7816 */ /* 0x001fe2000000001a */
[----:B--2---:R-:W-:-:S05]  /*103b0*/  IMAD.X R9, R9, 0x1, R0, P1 ;  /* 0x0000000109097824 */ /* 0x004fca00008e0600 */
[----:B------:R0:W2:Y:S04]  /*103c0*/  @!P0 LDG.E.U16 R26, desc[UR12][R8.64] ;  /* 0x0000000c081a8981 */ /* 0x0000a8000c1e1500 */
[----:B------:R-:W0:Y:S02]  /*103d0*/  LDL R9, [R1+0x3d4] ;  /* 0x0003d40001097983 */ /* 0x000e240000100800 */
[----:B0-----:R-:W-:Y:S02]  /*103e0*/  IADD3 R8, P1, PT, R9, R2, RZ ;  /* 0x0000000209087210 */ /* 0x001fe40007f3e0ff */
[----:B------:R-:W3:Y:S04]  /*103f0*/  LDL R9, [R1+0x1a0] ;  /* 0x0001a00001097983 */ /* 0x000ee80000100800 */
[----:B------:R0:W-:Y:S02]  /*10400*/  STS.U16 [R3+UR4+0xf000], R25 ;  /* 0x00f0001903007988 */ /* 0x0001e40008000404 */
[----:B0-----:R-:W-:Y:S01]  /*10410*/  PRMT R25, RZ, 0x7610, R25 ;  /* 0x00007610ff197816 */ /* 0x001fe20000000019 */
[----:B---3--:R-:W-:-:S05]  /*10420*/  IMAD.X R9, R9, 0x1, R0, P1 ;  /* 0x0000000109097824 */ /* 0x008fca00008e0600 */
[----:B------:R0:W3:Y:S04]  /*10430*/  @!P0 LDG.E.U16 R25, desc[UR12][R8.64] ;  /* 0x0000000c08198981 */ /* 0x0000e8000c1e1500 */
[----:B------:R-:W0:Y:S02]  /*10440*/  LDL R9, [R1+0x3c4] ;  /* 0x0003c40001097983 */ /* 0x000e240000100800 */
[----:B0-----:R-:W-:Y:S02]  /*10450*/  IADD3 R8, P1, PT, R9, R2, RZ ;  /* 0x0000000209087210 */ /* 0x001fe40007f3e0ff */
[----:B------:R-:W2:Y:S04]  /*10460*/  LDL R9, [R1+0x1c0] ;  /* 0x0001c00001097983 */ /* 0x000ea80000100800 */
[----:B------:R0:W-:Y:S02]  /*10470*/  STS.U16 [R3+UR4+0x6800], R17 ;  /* 0x0068001103007988 */ /* 0x0001e40008000404 */
[----:B0-----:R-:W-:Y:S01]  /*10480*/  PRMT R17, RZ, 0x7610, R17 ;  /* 0x00007610ff117816 */ /* 0x001fe20000000011 */
[----:B--2---:R-:W-:-:S05]  /*10490*/  IMAD.X R9, R9, 0x1, R0, P1 ;  /* 0x0000000109097824 */ /* 0x004fca00008e0600 */
[----:B------:R0:W2:Y:S04]  /*104a0*/  @!P0 LDG.E.U16 R17, desc[UR12][R8.64] ;  /* 0x0000000c08118981 */ /* 0x0000a8000c1e1500 */
[----:B------:R-:W0:Y:S04]  /*104b0*/  LDL R9, [R1+0x3b4] ;  /* 0x0003b40001097983 */ /* 0x000e280000100800 */
[----:B------:R1:W-:Y:S04]  /*104c0*/  STS.U16 [R3+UR4+0x8800], R11 ;  /* 0x0088000b03007988 */ /* 0x0003e80008000404 */
[----:B------:R3:W-:Y:S04]  /*104d0*/  STS.U16 [R3+UR4+0x9000], R12 ;  /* 0x0090000c03007988 */ /* 0x0007e80008000404 */
[----:B-1----:R-:W2:Y:S04]  /*104e0*/  LDL R11, [R1+0x200] ;  /* 0x00020000010b7983 */ /* 0x002ea80000100800 */
[----:B---3--:R-:W3:Y:S01]  /*104f0*/  LDL.LU R12, [R1+0x3c] ;  /* 0x00003c00010c7983 */ /* 0x008ee20000300800 */
[----:B0-----:R-:W-:-:S03]  /*10500*/  IADD3 R8, P1, PT, R9, R2, RZ ;  /* 0x0000000209087210 */ /* 0x001fc60007f3e0ff */
[----:B------:R-:W2:Y:S01]  /*10510*/  LDL R9, [R1+0x1e0] ;  /* 0x0001e00001097983 */ /* 0x000ea20000100800 */
[----:B------:R-:W-:Y:S01]  /*10520*/  PRMT R15, RZ, 0x7610, R15 ;  /* 0x00007610ff0f7816 */ /* 0x000fe2000000000f */
[----:B--2---:R-:W-:-:S05]  /*10530*/  IMAD.X R9, R9, 0x1, R0, P1 ;  /* 0x0000000109097824 */ /* 0x004fca00008e0600 */
[----:B------:R0:W2:Y:S04]  /*10540*/  @!P0 LDG.E.U16 R15, desc[UR12][R8.64] ;  /* 0x0000000c080f8981 */ /* 0x0000a8000c1e1500 */
[----:B------:R-:W0:Y:S01]  /*10550*/  LDL R9, [R1+0x3a4] ;  /* 0x0003a40001097983 */ /* 0x000e220000100800 */
[----:B------:R-:W-:-:S03]  /*10560*/  PRMT R14, RZ, 0x7610, R14 ;  /* 0x00007610ff0e7816 */ /* 0x000fc6000000000e */
[----:B------:R-:W-:Y:S04]  /*10570*/  STS.U16 [R3+UR4+0xe000], R27 ;  /* 0x00e0001b03007988 */ /* 0x000fe80008000404 */
[----:B------:R-:W-:Y:S04]  /*10580*/  STS.U16 [R3+UR4+0xf800], R24 ;  /* 0x00f8001803007988 */ /* 0x000fe80008000404 */
[----:B------:R-:W-:Y:S04]  /*10590*/  STS.U16 [R3+UR4+0x6000], R18 ;  /* 0x0060001203007988 */ /* 0x000fe80008000404 */
[----:B------:R-:W-:Y:S04]  /*105a0*/  STS.U16 [R3+UR4+0x8000], R10 ;  /* 0x0080000a03007988 */ /* 0x000fe80008000404 */
[----:B------:R1:W-:Y:S02]  /*105b0*/  STS.U16 [R3+UR4+0x9800], R13 ;  /* 0x0098000d03007988 */ /* 0x0003e40008000404 */
[----:B-1----:R-:W-:-:S05]  /*105c0*/  LOP3.LUT R3, R3, 0x20, RZ, 0x3c, !PT ;  /* 0x0000002003037812 */ /* 0x002fca00078e3cff */
[----:B------:R1:W-:Y:S01]  /*105d0*/  STS.U16 [R3+UR4+0x200], R16 ;  /* 0x0002001003007988 */ /* 0x0003e20008000404 */
[----:B0-----:R-:W-:-:S05]  /*105e0*/  IADD3 R8, P1, PT, R9, R2, RZ ;  /* 0x0000000209087210 */ /* 0x001fca0007f3e0ff */
[----:B------:R-:W-:-:S05]  /*105f0*/  IMAD.X R9, R11, 0x1, R0, P1 ;  /* 0x000000010b097824 */ /* 0x000fca00008e0600 */
[----:B------:R0:W2:Y:S02]  /*10600*/  @!P0 LDG.E.U16 R14, desc[UR12][R8.64] ;  /* 0x0000000c080e8981 */ /* 0x0000a4000c1e1500 */
[----:B0-----:R-:W0:Y:S02]  /*10610*/  S2R R8, SR_TID.X ;  /* 0x0000000000087919 */ /* 0x001e240000002100 */
[----:B------:R-:W2:Y:S01]  /*10620*/  LDL R9, [R1+0x564] ;  /* 0x0005640001097983 */ /* 0x000ea20000100800 */
[----:B0-----:R-:W-:Y:S02]  /*10630*/  LOP3.LUT R11, R8, 0x7f, RZ, 0xc0, !PT ;  /* 0x0000007f080b7812 */ /* 0x001fe400078ec0ff */
[----:B------:R-:W-:-:S03]  /*10640*/  SHF.R.S32.HI R8, RZ, 0x7, R8 ;  /* 0x00000007ff087819 */ /* 0x000fc60000011408 */
[----:B-1----:R-:W-:Y:S01]  /*10650*/  IMAD.SHL.U32 R3, R11, 0x2, RZ ;  /* 0x000000020b037824 */ /* 0x002fe200078e00ff */
[----:B------:R-:W-:-:S04]  /*10660*/  SGXT R8, R8, 0x1 ;  /* 0x000000010808781a */ /* 0x000fc80000000200 */
[----:B------:R-:W-:Y:S02]  /*10670*/  LOP3.LUT R3, R3, 0x110, R8, 0x78, !PT ;  /* 0x0000011003037812 */ /* 0x000fe400078e7808 */
[----:B------:R-:W2:Y:S01]  /*10680*/  LDL.LU R8, [R1+0x2c] ;  /* 0x00002c0001087983 */ /* 0x000ea20000300800 */
[----:B------:R-:W-:Y:S02]  /*10690*/  UMOV UR4, 0x400 ;  /* 0x0000040000047882 */ /* 0x000fe40000000000 */
[----:B------:R-:W-:Y:S01]  /*106a0*/  ULEA UR4, UR6, UR4, 0x18 ;  /* 0x0000000406047291 */ /* 0x000fe2000f8ec0ff */
[----:B------:R-:W-:-:S08]  /*106b0*/  LOP3.LUT R11, R3, 0x20, RZ, 0x3c, !PT ;  /* 0x00000020030b7812 */ /* 0x000fd000078e3cff */
[----:B--2---:R0:W-:Y:S02]  /*106c0*/  STS.U16 [R11+UR4+0xa200], R8 ;  /* 0x00a200080b007988 */ /* 0x0041e40008000404 */
[----:B0-----:R-:W-:Y:S02]  /*106d0*/  IADD3 R8, P1, PT, R9, R2, RZ ;  /* 0x0000000209087210 */ /* 0x001fe40007f3e0ff */
[----:B------:R-:W2:Y:S01]  /*106e0*/  LDL R9, [R1+0x560] ;  /* 0x0005600001097983 */ /* 0x000ea20000100800 */
[----:B------:R-:W-:Y:S02]  /*106f0*/  PRMT R29, RZ, 0x7610, R29 ;  /* 0x00007610ff1d7816 */ /* 0x000fe4000000001d */
[----:B--2---:R-:W-:-:S05]  /*10700*/  IMAD.X R9, R9, 0x1, R0, P1 ;  /* 0x0000000109097824 */ /* 0x004fca00008e0600 */
[----:B------:R-:W2:Y:S04]  /*10710*/  @!P0 LDG.E.U16 R29, desc[UR12][R8.64] ;  /* 0x0000000c081d8981 */ /* 0x000ea8000c1e1500 */
[----:B--2---:R0:W-:Y:S04]  /*10720*/  STL [R1+0x54], R29 ;  /* 0x0000541d01007387 */ /* 0x0041e80000100800 */
[----:B0-----:R-:W2:Y:S04]  /*10730*/  LDL.LU R29, [R1+0xfb8] ;  /* 0x000fb800011d7983 */ /* 0x001ea80000300800 */
[----:B------:R-:W2:Y:S04]  /*10740*/  LDL.LU R8, [R1+0x34] ;  /* 0x0000340001087983 */ /* 0x000ea80000300800 */
[----:B------:R-:W3:Y:S04]  /*10750*/  LDL R9, [R1+0x584] ;  /* 0x0005840001097983 */ /* 0x000ee80000100800 */
[----:B--2---:R3:W-:Y:S02]  /*10760*/  STS.U16 [R11+UR4+0xaa00], R8 ;  /* 0x00aa00080b007988 */ /* 0x0047e40008000404 */
[----:B---3--:R-:W-:-:S02]  /*10770*/  IADD3 R8, P1, PT, R9, R2, RZ ;  /* 0x0000000209087210 */ /* 0x008fc40007f3e0ff */
[----:B------:R-:W2:Y:S01]  /*10780*/  LDL R9, [R1+0x580] ;  /* 0x0005800001097983 */ /* 0x000ea20000100800 */
[----:B------:R-:W-:Y:S02]  /*10790*/  PRMT R29, RZ, 0x7610, R29 ;  /* 0x00007610ff1d7816 */ /* 0x000fe4000000001d */
[----:B--2---:R-:W-:-:S05]  /*107a0*/  IMAD.X R9, R9, 0x1, R0, P1 ;  /* 0x0000000109097824 */ /* 0x004fca00008e0600 */
[----:B------:R-:W2:Y:S04]  /*107b0*/  @!P0 LDG.E.U16 R29, desc[UR12][R8.64] ;  /* 0x0000000c081d8981 */ /* 0x000ea8000c1e1500 */
[----:B--2---:R0:W-:Y:S04]  /*107c0*/  STL [R1+0x50], R29 ;  /* 0x0000501d01007387 */ /* 0x0041e80000100800 */
[----:B0-----:R-:W2:Y:S04]  /*107d0*/  LDL.LU R29, [R1+0xfb4] ;  /* 0x000fb400011d7983 */ /* 0x001ea80000300800 */
[----:B------:R-:W3:Y:S04]  /*107e0*/  LDL R9, [R1+0x544] ;  /* 0x0005440001097983 */ /* 0x000ee80000100800 */
[----:B------:R0:W-:Y:S04]  /*107f0*/  STS.U16 [R11+UR4+0xb200], R12 ;  /* 0x00b2000c0b007988 */ /* 0x0001e80008000404 */
[----:B0-----:R-:W4:Y:S01]  /*10800*/  LDL.LU R12, [R1+0x28] ;  /* 0x00002800010c7983 */ /* 0x001f220000300800 */
[----:B---3--:R-:W-:-:S03]  /*10810*/  IADD3 R8, P1, PT, R9, R2, RZ ;  /* 0x0000000209087210 */ /* 0x008fc60007f3e0ff */
[----:B------:R-:W3:Y:S01]  /*10820*/  LDL R9, [R1+0x540] ;  /* 0x0005400001097983 */ /* 0x000ee20000100800 */
[----:B--2---:R-:W-:Y:S01]  /*10830*/  PRMT R29, RZ, 0x7610, R29 ;  /* 0x00007610ff1d7816 */ /* 0x004fe2000000001d */
[----:B---3--:R-:W-:-:S05]  /*10840*/  IMAD.X R9, R9, 0x1, R0, P1 ;  /* 0x0000000109097824 */ /* 0x008fca00008e0600 */
[----:B------:R-:W2:Y:S04]  /*10850*/  @!P0 LDG.E.U16 R29, desc[UR12][R8.64] ;  /* 0x0000000c081d8981 */ /* 0x000ea8000c1e1500 */
[----:B--2---:R0:W-:Y:S04]  /*10860*/  STL [R1+0x4c], R29 ;  /* 0x00004c1d01007387 */ /* 0x0041e80000100800 */
[----:B0-----:R-:W2:Y:S04]  /*10870*/  LDL.LU R29, [R1+0xfb0] ;  /* 0x000fb000011d7983 */ /* 0x001ea80000300800 */
[----:B------:R-:W3:Y:S04]  /*10880*/  LDL.LU R8, [R1+0x44] ;  /* 0x0000440001087983 */ /* 0x000ee80000300800 */
[----:B------:R-:W2:Y:S04]  /*10890*/  LDL R9, [R1+0x524] ;  /* 0x0005240001097983 */ /* 0x000ea80000100800 */
[----:B---3--:R2:W-:Y:S02]  /*108a0*/  STS.U16 [R11+UR4+0xba00], R8 ;  /* 0x00ba00080b007988 */ /* 0x0085e40008000404 */
[----:B--2---:R-:W-:-:S02]  /*108b0*/  IADD3 R8, P1, PT, R9, R2, RZ ;  /* 0x0000000209087210 */ /* 0x004fc40007f3e0ff */
[----:B------:R-:W2:Y:S01]  /*108c0*/  LDL R9, [R1+0x520] ;  /* 0x0005200001097983 */ /* 0x000ea20000100800 */
[----:B------:R-:W-:Y:S02]  /*108d0*/  PRMT R29, RZ, 0x7610, R29 ;  /* 0x00007610ff1d7816 */ /* 0x000fe4000000001d */
[----:B--2---:R-:W-:-:S05]  /*108e0*/  IMAD.X R9, R9, 0x1, R0, P1 ;  /* 0x0000000109097824 */ /* 0x004fca00008e0600 */
        /* <DEDUP_REMOVED lines=41> */
[----:B------:R-:W3:Y:S04]  /*10b80*/  LDL R9, [R1+0x484] ;  /* 0x0004840001097983 */ /* 0x000ee80000100800 */
[----:B--2---:R0:W-:Y:S01]  /*10b90*/  STL [R1+0x38], R13 ;  /* 0x0000380d01007387 */ /* 0x0041e20000100800 */
[----:B---3--:R-:W-:Y:S02]  /*10ba0*/  IADD3 R8, P1, PT, R9, R2, RZ ;  /* 0x0000000209087210 */ /* 0x008fe40007f3e0ff */
[----:B------:R-:W-:Y:S01]  /*10bb0*/  PRMT R29, RZ, 0x7610, R29 ;  /* 0x00007610ff1d7816 */ /* 0x000fe2000000001d */
[----:B------:R-:W2:Y:S04]  /*10bc0*/  LDL R9, [R1+0x480] ;  /* 0x0004800001097983 */ /* 0x000ea80000100800 */
[----:B----4-:R1:W-:Y:S04]  /*10bd0*/  STS.U16 [R11+UR4+0xe200], R12 ;  /* 0x00e2000c0b007988 */ /* 0x0103e80008000404 */
[----:B0-----:R-:W3:Y:S04]  /*10be0*/  LDL R13, [R1+0x420] ;  /* 0x00042000010d7983 */ /* 0x001ee80000100800 */
[----:B-1----:R-:W4:Y:S01]  /*10bf0*/  LDL R12, [R1+0x38c] ;  /* 0x00038c00010c7983 */ /* 0x002f220000100800 */
        /* <DEDUP_REMOVED lines=24> */
[----:B------:R-:W3:Y:S01]  /*10d80*/  LDL.LU R9, [R1+0xc] ;  /* 0x00000c0001097983 */ /* 0x000ee20000300800 */
[----:B------:R-:W-:-:S03]  /*10d90*/  IADD3 R8, P1, PT, R13, R2, RZ ;  /* 0x000000020d087210 */ /* 0x000fc60007f3e0ff */
[----:B------:R-:W4:Y:S01]  /*10da0*/  LDL R13, [R1+0x3f0] ;  /* 0x0003f000010d7983 */ /* 0x000f220000100800 */
[----:B--2---:R-:W-:-:S03]  /*10db0*/  PRMT R29, RZ, 0x7610, R29 ;  /* 0x00007610ff1d7816 */ /* 0x004fc6000000001d */
[----:B---3--:R4:W-:Y:S02]  /*10dc0*/  STS.U16 [R11+UR4+0xfa00], R9 ;  /* 0x00fa00090b007988 */ /* 0x0089e40008000404 */
[----:B----4-:R-:W-:Y:S02]  /*10dd0*/  IMAD.X R9, R12, 0x1, R0, P1 ;  /* 0x000000010c097824 */ /* 0x010fe400008e0600 */
[----:B------:R-:W2:Y:S04]  /*10de0*/  LDL R12, [R1+0x1c4] ;  /* 0x0001c400010c7983 */ /* 0x000ea80000100800 */
[----:B------:R-:W3:Y:S04]  /*10df0*/  @!P0 LDG.E.U16 R29, desc[UR12][R8.64] ;  /* 0x0000000c081d8981 */ /* 0x000ee8000c1e1500 */
[----:B---3--:R0:W-:Y:S04]  /*10e00*/  STL [R1+0x28], R29 ;  /* 0x0000281d01007387 */ /* 0x0081e80000100800 */
[----:B0-----:R-:W3:Y:S04]  /*10e10*/  LDL.LU R29, [R1+0xf90] ;  /* 0x000f9000011d7983 */ /* 0x001ee80000300800 */
[----:B------:R-:W4:Y:S02]  /*10e20*/  LDL R9, [R1+0x410] ;  /* 0x0004100001097983 */ /* 0x000f240000100800 */
[----:B----4-:R-:W-:-:S02]  /*10e30*/  IADD3 R8, P1, PT, R9, R2, RZ ;  /* 0x0000000209087210 */ /* 0x010fc40007f3e0ff */
[----:B------:R-:W4:Y:S01]  /*10e40*/  LDL R9, [R1+0x204] ;  /* 0x0002040001097983 */ /* 0x000f220000100800 */
[----:B---3--:R-:W-:Y:S02]  /*10e50*/  PRMT R29, RZ, 0x7610, R29 ;  /* 0x00007610ff1d7816 */ /* 0x008fe4000000001d */
[----:B----4-:R-:W-:-:S05]  /*10e60*/  IMAD.X R9, R9, 0x1, R0, P1 ;  /* 0x0000000109097824 */ /* 0x010fca00008e0600 */
        /* <DEDUP_REMOVED lines=8> */
[----:B------:R0:W3:Y:S01]  /*10ef0*/  @!P0 LDG.E.U16 R29, desc[UR12][R8.64] ;  /* 0x0000000c081d8981 */ /* 0x0000e2000c1e1500 */
[----:B------:R-:W-:Y:S02]  /*10f00*/  PRMT R28, RZ, 0x7610, R28 ;  /* 0x00007610ff1c7816 */ /* 0x000fe4000000001c */
[----:B0-----:R-:W-:-:S05]  /*10f10*/  IADD3 R8, P1, PT, R13, R2, RZ ;  /* 0x000000020d087210 */ /* 0x001fca0007f3e0ff */
[----:B--2---:R-:W-:-:S05]  /*10f20*/  IMAD.X R9, R12, 0x1, R0, P1 ;  /* 0x000000010c097824 */ /* 0x004fca00008e0600 */
[----:B------:R-:W2:Y:S04]  /*10f30*/  @!P0 LDG.E.U16 R28, desc[UR12][R8.64] ;  /* 0x0000000c081c8981 */ /* 0x000ea8000c1e1500 */
[----:B---3--:R-:W-:Y:S04]  /*10f40*/  STL [R1+0xf5c], R29 ;  /* 0x000f5c1d01007387 */ /* 0x008fe80000100800 */
[----:B------:R-:W3:Y:S04]  /*10f50*/  LDL R9, [R1+0x3e0] ;  /* 0x0003e00001097983 */ /* 0x000ee80000100800 */
[----:B------:R-:W-:Y:S04]  /*10f60*/  STS.U16 [R11+UR4+0x1200], R23 ;  /* 0x001200170b007988 */ /* 0x000fe80008000404 */
[----:B------:R-:W-:Y:S04]  /*10f70*/  STS.U16 [R11+UR4+0xa00], R22 ;  /* 0x000a00160b007988 */ /* 0x000fe80008000404 */
[----:B------:R0:W-:Y:S04]  /*10f80*/  STS.U16 [R11+UR4+0x1a00], R21 ;  /* 0x001a00150b007988 */ /* 0x0001e80008000404 */
[----:B------:R-:W4:Y:S04]  /*10f90*/  LDL R13, [R1+0x3c0] ;  /* 0x0003c000010d7983 */ /* 0x000f280000100800 */
[----:B------:R-:W4:Y:S04]  /*10fa0*/  LDL R12, [R1+0x1c8] ;  /* 0x0001c800010c7983 */ /* 0x000f280000100800 */
[----:B0-----:R-:W4:Y:S04]  /*10fb0*/  LDL R11, [R1+0x1a8] ;  /* 0x0001a800010b7983 */ /* 0x001f280000100800 */
[----:B--2---:R-:W-:Y:S01]  /*10fc0*/  STL [R1+0xf60], R28 ;  /* 0x000f601c01007387 */ /* 0x004fe20000100800 */
[----:B---3--:R-:W-:-:S03]  /*10fd0*/  IADD3 R8, P1, PT, R9, R2, RZ ;  /* 0x0000000209087210 */ /* 0x008fc60007f3e0ff */
[----:B------:R-:W2:Y:S01]  /*10fe0*/  LDL R9, [R1+0x1a4] ;  /* 0x0001a40001097983 */ /* 0x000ea20000100800 */
[----:B------:R-:W-:Y:S01]  /*10ff0*/  PRMT R10, RZ, 0x7610, R10 ;  /* 0x00007610ff0a7816 */ /* 0x000fe2000000000a */
[----:B--2---:R-:W-:-:S05]  /*11000*/  IMAD.X R9, R9, 0x1, R0, P1 ;  /* 0x0000000109097824 */ /* 0x004fca00008e0600 */
[----:B------:R0:W2:Y:S04]  /*11010*/  @!P0 LDG.E.U16 R10, desc[UR12][R8.64] ;  /* 0x0000000c080a8981 */ /* 0x0000a8000c1e1500 */
[----:B------:R-:W0:Y:S01]  /*11020*/  LDL R9, [R1+0x3d0] ;  /* 0x0003d00001097983 */ /* 0x000e220000100800 */
[----:B------:R-:W-:Y:S02]  /*11030*/  PRMT R29, RZ, 0x7610, R29 ;  /* 0x00007610ff1d7816 */ /* 0x000fe4000000001d */
[----:B------:R-:W-:Y:S02]  /*11040*/  PRMT R27, RZ, 0x7610, R27 ;  /* 0x00007610ff1b7816 */ /* 0x000fe4000000001b */
[----:B0-----:R-:W-:-:S05]  /*11050*/  IADD3 R8, P1, PT, R9, R2, RZ ;  /* 0x0000000209087210 */ /* 0x001fca0007f3e0ff */
[----:B----4-:R-:W-:-:S05]  /*11060*/  IMAD.X R9, R11, 0x1, R0, P1 ;  /* 0x000000010b097824 */ /* 0x010fca00008e0600 */
[----:B------:R0:W3:Y:S02]  /*11070*/  @!P0 LDG.E.U16 R29, desc[UR12][R8.64] ;  /* 0x0000000c081d8981 */ /* 0x0000e4000c1e1500 */
[----:B0-----:R-:W-:-:S05]  /*11080*/  IADD3 R8, P1, PT, R13, R2, RZ ;  /* 0x000000020d087210 */ /* 0x001fca0007f3e0ff */
[----:B------:R-:W-:Y:S01]  /*11090*/  IMAD.X R9, R12, 0x1, R0, P1 ;  /* 0x000000010c097824 */ /* 0x000fe200008e0600 */
[----:B--2---:R0:W-:Y:S04]  /*110a0*/  STL [R1+0x4], R10 ;  /* 0x0000040a01007387 */ /* 0x0041e80000100800 */
[----:B------:R-:W2:Y:S04]  /*110b0*/  @!P0 LDG.E.U16 R27, desc[UR12][R8.64] ;  /* 0x0000000c081b8981 */ /* 0x000ea8000c1e1500 */
[----:B------:R-:W4:Y:S04]  /*110c0*/  LDL R11, [R1+0x1e8] ;  /* 0x0001e800010b7983 */ /* 0x000f280000100800 */
[----:B0-----:R-:W4:Y:S01]  /*110d0*/  LDL R10, [R1+0x3b0] ;  /* 0x0003b000010a7983 */ /* 0x001f220000100800 */
[----:B------:R-:W-:-:S05]  /*110e0*/  LOP3.LUT R28, R3, 0x20, RZ, 0x3c, !PT ;  /* 0x00000020031c7812 */ /* 0x000fca00078e3cff */
[----:B------:R-:W-:Y:S04]  /*110f0*/  STS.U16 [R28+UR4+0x2200], R20 ;  /* 0x002200141c007988 */ /* 0x000fe80008000404 */
[----:B------:R-:W-:Y:S04]  /*11100*/  STS.U16 [R28+UR4+0x2a00], R19 ;  /* 0x002a00131c007988 */ /* 0x000fe80008000404 */
[----:B------:R-:W-:Y:S01]  /*11110*/  STS.U16 [R28+UR4+0x3200], R4 ;  /* 0x003200041c007988 */ /* 0x000fe20008000404 */
[----:B------:R-:W-:-:S03]  /*11120*/  PRMT R24, RZ, 0x7610, R24 ;  /* 0x00007610ff187816 */ /* 0x000fc60000000018 */
[----:B------:R-:W-:Y:S04]  /*11130*/  STS.U16 [R28+UR4+0x3a00], R5 ;  /* 0x003a00051c007988 */ /* 0x000fe80008000404 */
[----:B---3--:R0:W-:Y:S04]  /*11140*/  STL [R1], R29 ;  /* 0x0000001d01007387 */ /* 0x0081e80000100800 */
[----:B------:R-:W3:Y:S04]  /*11150*/  LDL R8, [R1+0x3a0] ;  /* 0x0003a00001087983 */ /* 0x000ee80000100800 */
[----:B0-----:R-:W3:Y:S04]  /*11160*/  LDL R29, [R1+0x208] ;  /* 0x00020800011d7983 */ /* 0x001ee80000100800 */
[----:B------:R-:W3:Y:S04]  /*11170*/  LDL.LU R9, [R1+0x24] ;  /* 0x0000240001097983 */ /* 0x000ee80000300800 */
[----:B--2---:R-:W-:Y:S04]  /*11180*/  STL [R1+0xf58], R27 ;  /* 0x000f581b01007387 */ /* 0x004fe80000100800 */
[----:B------:R-:W2:Y:S01]  /*11190*/  LDL R12, [R1+0x57c] ;  /* 0x00057c00010c7983 */ /* 0x000ea20000100800 */
[----:B----4-:R-:W-:-:S03]  /*111a0*/  IADD3 R4, P1, PT, R10, R2, RZ ;  /* 0x000000020a047210 */ /* 0x010fc60007f3e0ff */
[----:B------:R-:W4:Y:S02]  /*111b0*/  LDL R10, [R1+0x578] ;  /* 0x00057800010a7983 */ /* 0x000f240000100800 */
[----:B------:R-:W-:Y:S01]  /*111c0*/  IMAD.X R5, R11, 0x1, R0, P1 ;  /* 0x000000010b057824 */ /* 0x000fe200008e0600 */
[----:B------:R-:W-:Y:S01]  /*111d0*/  PRMT R22, RZ, 0x7610, R22 ;  /* 0x00007610ff167816 */ /* 0x000fe20000000016 */
[----:B------:R-:W4:Y:S04]  /*111e0*/  LDL.LU R13, [R1+0x20] ;  /* 0x00002000010d7983 */ /* 0x000f280000300800 */
[----:B------:R3:W4:Y:S01]  /*111f0*/  @!P0 LDG.E.U16 R24, desc[UR12][R4.64] ;  /* 0x0000000c04188981 */ /* 0x000722000c1e1500 */
[----:B------:R-:W-:-:S03]  /*11200*/  PRMT R18, RZ, 0x7610, R18 ;  /* 0x00007610ff127816 */ /* 0x000fc60000000012 */
[----:B------:R-:W4:Y:S01]  /*11210*/  LDL.LU R11, [R1+0x1c] ;  /* 0x00001c00010b7983 */ /* 0x000f220000300800 */
[----:B---3--:R-:W-:-:S05]  /*11220*/  IADD3 R4, P1, PT, R8, R2, RZ ;  /* 0x0000000208047210 */ /* 0x008fca0007f3e0ff */
[----:B------:R-:W-:-:S05]  /*11230*/  IMAD.X R5, R29, 0x1, R0, P1 ;  /* 0x000000011d057824 */ /* 0x000fca00008e0600 */
[----:B------:R2:W3:Y:S02]  /*11240*/  @!P0 LDG.E.U16 R22, desc[UR12][R4.64] ;  /* 0x0000000c04168981 */ /* 0x0004e4000c1e1500 */
[----:B--2---:R-:W-:-:S05]  /*11250*/  IADD3 R4, P1, PT, R12, R2, RZ ;  /* 0x000000020c047210 */ /* 0x004fca0007f3e0ff */
[----:B----4-:R-:W-:-:S05]  /*11260*/  IMAD.X R5, R10, 0x1, R0, P1 ;  /* 0x000000010a057824 */ /* 0x010fca00008e0600 */
[----:B------:R-:W2:Y:S04]  /*11270*/  @!P0 LDG.E.U16 R18, desc[UR12][R4.64] ;  /* 0x0000000c04128981 */ /* 0x000ea8000c1e1500 */
[----:B------:R0:W-:Y:S04]  /*11280*/  STL [R1+0xf64], R24 ;  /* 0x000f641801007387 */ /* 0x0001e80000100800 */
[----:B------:R-:W4:Y:S04]  /*11290*/  LDL R8, [R1+0x558] ;  /* 0x0005580001087983 */ /* 0x000f280000100800 */
[----:B0-----:R-:W4:Y:S04]  /*112a0*/  LDL R24, [R1+0x55c] ;  /* 0x00055c0001187983 */ /* 0x001f280000100800 */
[----:B------:R-:W4:Y:S04]  /*112b0*/  LDL.LU R29, [R1+0x18] ;  /* 0x00001800011d7983 */ /* 0x000f280000300800 */
[----:B------:R0:W-:Y:S04]  /*112c0*/  STS.U16 [R28+UR4+0x4200], R6 ;  /* 0x004200061c007988 */ /* 0x0001e80008000404 */
[----:B------:R-:W-:Y:S04]  /*112d0*/  STS.U16 [R28+UR4+0x4a00], R7 ;  /* 0x004a00071c007988 */ /* 0x000fe80008000404 */
[----:B------:R-:W-:Y:S01]  /*112e0*/  STS.U16 [R28+UR4+0x5200], R9 ;  /* 0x005200091c007988 */ /* 0x000fe20008000404 */
[----:B------:R-:W-:-:S03]  /*112f0*/  PRMT R16, RZ, 0x7610, R16 ;  /* 0x00007610ff107816 */ /* 0x000fc60000000010 */
[----:B---3--:R1:W-:Y:S04]  /*11300*/  STL [R1+0xf68], R22 ;  /* 0x000f681601007387 */ /* 0x0083e80000100800 */
[----:B0-----:R-:W3:Y:S04]  /*11310*/  LDL R6, [R1+0x53c] ;  /* 0x00053c0001067983 */ /* 0x001ee80000100800 */
[----:B------:R-:W3:Y:S04]  /*11320*/  LDL R10, [R1+0x51c] ;  /* 0x00051c00010a7983 */ /* 0x000ee80000100800 */
[----:B-1----:R-:W3:Y:S04]  /*11330*/  LDL R22, [R1+0x538] ;  /* 0x0005380001167983 */ /* 0x002ee80000100800 */
[----:B------:R-:W3:Y:S04]  /*11340*/  LDL.LU R12, [R1+0x8] ;  /* 0x00000800010c7983 */ /* 0x000ee80000300800 */
[----:B--2---:R-:W-:Y:S04]  /*11350*/  STL [R1+0xf48], R18 ;  /* 0x000f481201007387 */ /* 0x004fe80000100800 */
[----:B------:R-:W2:Y:S01]  /*11360*/  LDL R9, [R1+0x518] ;  /* 0x0005180001097983 */ /* 0x000ea20000100800 */
[----:B----4-:R-:W-:-:S04]  /*11370*/  IADD3 R4, P1, PT, R24, R2, RZ ;  /* 0x0000000218047210 */ /* 0x010fc80007f3e0ff */
[----:B------:R-:W-:Y:S02]  /*11380*/  IADD3.X R5, PT, PT, R8, R0, RZ, P1, !PT ;  /* 0x0000000008057210 */ /* 0x000fe40000ffe4ff */
[----:B------:R-:W4:Y:S04]  /*11390*/  LDL R8, [R1+0x4fc] ;  /* 0x0004fc0001087983 */ /* 0x000f280000100800 */
[----:B------:R0:W4:Y:S02]  /*113a0*/  @!P0 LDG.E.U16 R16, desc[UR12][R4.64] ;  /* 0x0000000c04108981 */ /* 0x000124000c1e1500 */
[----:B0-----:R-:W-:Y:S02]  /*113b0*/  PRMT R4, RZ, 0x7610, R4 ;  /* 0x00007610ff047816 */ /* 0x001fe40000000004 */
[----:B------:R-:W-:Y:S01]  /*113c0*/  PRMT R5, RZ, 0x7610, R5 ;  /* 0x00007610ff057816 */ /* 0x000fe20000000005 */
[----:B------:R0:W-:Y:S01]  /*113d0*/  STS.U16 [R28+UR4+0x5a00], R13 ;  /* 0x005a000d1c007988 */ /* 0x0001e20008000404 */
[----:B---3--:R-:W-:-:S05]  /*113e0*/  IADD3 R6, P1, PT, R6, R2, RZ ;  /* 0x0000000206067210 */ /* 0x008fca0007f3e0ff */
[----:B------:R-:W-:-:S05]  /*113f0*/  IMAD.X R7, R22, 0x1, R0, P1 ;  /* 0x0000000116077824 */ /* 0x000fca00008e0600 */
[----:B------:R1:W3:Y:S02]  /*11400*/  @!P0 LDG.E.U16 R4, desc[UR12][R6.64] ;  /* 0x0000000c06048981 */ /* 0x0002e4000c1e1500 */
[----:B-1----:R-:W-:-:S05]  /*11410*/  IADD3 R6, P1, PT, R10, R2, RZ ;  /* 0x000000020a067210 */ /* 0x002fca0007f3e0ff */
[----:B--2---:R-:W-:-:S05]  /*11420*/  IMAD.X R7, R9, 0x1, R0, P1 ;  /* 0x0000000109077824 */ /* 0x004fca00008e0600 */
[----:B------:R1:W2:Y:S04]  /*11430*/  @!P0 LDG.E.U16 R5, desc[UR12][R6.64] ;  /* 0x0000000c06058981 */ /* 0x0002a8000c1e1500 */
[----:B----4-:R-:W-:Y:S04]  /*11440*/  STL [R1+0xf4c], R16 ;  /* 0x000f4c1001007387 */ /* 0x010fe80000100800 */
[----:B0-----:R-:W4:Y:S04]  /*11450*/  LDL R13, [R1+0x4f8] ;  /* 0x0004f800010d7983 */ /* 0x001f280000100800 */
[----:B------:R0:W-:Y:S01]  /*11460*/  STS.U16 [R28+UR4+0x6200], R11 ;  /* 0x0062000b1c007988 */ /* 0x0001e20008000404 */
[----:B------:R-:W-:-:S02]  /*11470*/  IADD3 R8, P1, PT, R8, R2, RZ ;  /* 0x0000000208087210 */ /* 0x000fc40007f3e0ff */
[----:B-1----:R-:W-:Y:S01]  /*11480*/  PRMT R6, RZ, 0x7610, R6 ;  /* 0x00007610ff067816 */ /* 0x002fe20000000006 */
[----:B---3--:R1:W-:Y:S04]  /*11490*/  STL [R1+0xf50], R4 ;  /* 0x000f500401007387 */ /* 0x0083e80000100800 */
[----:B0-----:R-:W3:Y:S04]  /*114a0*/  LDL R11, [R1+0x4dc] ;  /* 0x0004dc00010b7983 */ /* 0x001ee80000100800 */
[----:B------:R-:W3:Y:S04]  /*114b0*/  LDL R10, [R1+0x4d8] ;  /* 0x0004d800010a7983 */ /* 0x000ee80000100800 */
[----:B--2---:R-:W-:Y:S04]  /*114c0*/  STL [R1+0xf54], R5 ;  /* 0x000f540501007387 */ /* 0x004fe80000100800 */
[----:B-1----:R-:W2:Y:S04]  /*114d0*/  LDL R4, [R1+0x4bc] ;  /* 0x0004bc0001047983 */ /* 0x002ea80000100800 */
[----:B------:R-:W2:Y:S01]  /*114e0*/  LDL R22, [R1+0x4b8] ;  /* 0x0004b80001167983 */ /* 0x000ea20000100800 */
[----:B----4-:R-:W-:Y:S01]  /*114f0*/  IMAD.X R9, R13, 0x1, R0, P1 ;  /* 0x000000010d097824 */ /* 0x010fe200008e0600 */
[----:B------:R-:W-:-:S02]  /*11500*/  PRMT R7, RZ, 0x7610, R7 ;  /* 0x00007610ff077816 */ /* 0x000fc40000000007 */
[----:B------:R-:W4:Y:S04]  /*11510*/  LDL R18, [R1+0x49c] ;  /* 0x00049c0001127983 */ /* 0x000f280000100800 */
[----:B------:R3:W4:Y:S04]  /*11520*/  @!P0 LDG.E.U16 R6, desc[UR12][R8.64] ;  /* 0x0000000c08068981 */ /* 0x000728000c1e1500 */
[----:B------:R-:W-:Y:S04]  /*11530*/  STS.U16 [R28+UR4+0x6a00], R29 ;  /* 0x006a001d1c007988 */ /* 0x000fe80008000404 */
[----:B------:R0:W-:Y:S01]  /*11540*/  STS.U16 [R28+UR4+0x7200], R12 ;  /* 0x0072000c1c007988 */ /* 0x0001e20008000404 */
[----:B---3--:R-:W-:-:S05]  /*11550*/  IADD3 R8, P1, PT, R11, R2, RZ ;  /* 0x000000020b087210 */ /* 0x008fca0007f3e0ff */
[----:B------:R-:W-:-:S05]  /*11560*/  IMAD.X R9, R10, 0x1, R0, P1 ;  /* 0x000000010a097824 */ /* 0x000fca00008e0600 */
[----:B------:R1:W3:Y:S01]  /*11570*/  @!P0 LDG.E.U16 R7, desc[UR12][R8.64] ;  /* 0x0000000c08078981 */ /* 0x0002e2000c1e1500 */
[----:B--2---:R-:W-:Y:S02]  /*11580*/  IADD3 R10, P1, PT, R4, R2, RZ ;  /* 0x00000002040a7210 */ /* 0x004fe40007f3e0ff */
[----:B-1----:R-:W-:-:S03]  /*11590*/  PRMT R8, RZ, 0x7610, R8 ;  /* 0x00007610ff087816 */ /* 0x002fc60000000008 */
[----:B------:R-:W-:-:S05]  /*115a0*/  IMAD.X R11, R22, 0x1, R0, P1 ;  /* 0x00000001160b7824 */ /* 0x000fca00008e0600 */
[----:B------:R1:W2:Y:S04]  /*115b0*/  @!P0 LDG.E.U16 R8, desc[UR12][R10.64] ;  /* 0x0000000c0a088981 */ /* 0x0002a8000c1e1500 */
[----:B----4-:R-:W-:Y:S04]  /*115c0*/  STL [R1+0xf6c], R6 ;  /* 0x000f6c0601007387 */ /* 0x010fe80000100800 */
[----:B------:R-:W4:Y:S04]  /*115d0*/  LDL R13, [R1+0x498] ;  /* 0x00049800010d7983 */ /* 0x000f280000100800 */
[----:B0-----:R-:W4:Y:S04]  /*115e0*/  LDL R12, [R1+0x47c] ;  /* 0x00047c00010c7983 */ /* 0x001f280000100800 */
[----:B------:R-:W4:Y:S04]  /*115f0*/  LDL R16, [R1+0x478] ;  /* 0x0004780001107983 */ /* 0x000f280000100800 */
[----:B------:R-:W4:Y:S01]  /*11600*/  LDL R5, [R1+0x45c] ;  /* 0x00045c0001057983 */ /* 0x000f220000100800 */
[----:B-1----:R-:W-:-:S02]  /*11610*/  IADD3 R10, P1, PT, R18, R2, RZ ;  /* 0x00000002120a7210 */ /* 0x002fc40007f3e0ff */
[----:B------:R-:W-:Y:S01]  /*11620*/  PRMT R9, RZ, 0x7610, R9 ;  /* 0x00007610ff097816 */ /* 0x000fe20000000009 */
[----:B---3--:R0:W-:Y:S04]  /*11630*/  STL [R1+0xf70], R7 ;  /* 0x000f700701007387 */ /* 0x0081e80000100800 */
[----:B------:R-:W-:Y:S04]  /*11640*/  STL [R1+0xf88], R26 ;  /* 0x000f881a01007387 */ /* 0x000fe80000100800 */
[----:B------:R-:W3:Y:S04]  /*11650*/  LDL R4, [R1+0x458] ;  /* 0x0004580001047983 */ /* 0x000ee80000100800 */
[----:B--2---:R-:W-:Y:S04]  /*11660*/  STL [R1+0xf74], R8 ;  /* 0x000f740801007387 */ /* 0x004fe80000100800 */
[----:B0-----:R-:W2:Y:S04]  /*11670*/  LDL R7, [R1+0x43c] ;  /* 0x00043c0001077983 */ /* 0x001ea80000100800 */
[----:B------:R-:W2:Y:S01]  /*11680*/  LDL R6, [R1+0x438] ;  /* 0x0004380001067983 */ /* 0x000ea20000100800 */
[----:B----4-:R-:W-:Y:S01]  /*11690*/  IMAD.X R11, R13, 0x1, R0, P1 ;  /* 0x000000010d0b7824 */ /* 0x010fe200008e0600 */
[----:B------:R-:W-:-:S02]  /*116a0*/  IADD3 R12, P1, PT, R12, R2, RZ ;  /* 0x000000020c0c7210 */ /* 0x000fc40007f3e0ff */
[----:B------:R-:W-:Y:S04]  /*116b0*/  STS.U16 [R28+UR4+0x7a00], R26 ;  /* 0x007a001a1c007988 */ /* 0x000fe80008000404 */
[----:B------:R0:W4:Y:S01]  /*116c0*/  @!P0 LDG.E.U16 R9, desc[UR12][R10.64] ;  /* 0x0000000c0a098981 */ /* 0x000122000c1e1500 */
[----:B------:R-:W-:-:S03]  /*116d0*/  IMAD.X R13, R16, 0x1, R0, P1 ;  /* 0x00000001100d7824 */ /* 0x000fc600008e0600 */
[----:B------:R-:W4:Y:S01]  /*116e0*/  LDL.LU R29, [R1+0x98] ;  /* 0x00009800011d7983 */ /* 0x000f220000300800 */
[----:B0-----:R-:W-:-:S06]  /*116f0*/  PRMT R10, RZ, 0x7610, R10 ;  /* 0x00007610ff0a7816 */ /* 0x001fcc000000000a */
[----:B------:R0:W4:Y:S01]  /*11700*/  @!P0 LDG.E.U16 R10, desc[UR12][R12.64] ;  /* 0x0000000c0c0a8981 */ /* 0x000122000c1e1500 */
[----:B------:R-:W-:-:S03]  /*11710*/  PRMT R11, RZ, 0x7610, R11 ;  /* 0x00007610ff0b7816 */ /* 0x000fc6000000000b */
[----:B------:R-:W-:Y:S01]  /*11720*/  STS.U16 [R28+UR4+0x8200], R25 ;  /* 0x008200191c007988 */ /* 0x000fe20008000404 */
[----:B0-----:R-:W-:-:S03]  /*11730*/  IADD3 R12, P1, PT, R5, R2, RZ ;  /* 0x00000002050c7210 */ /* 0x001fc60007f3e0ff */
[----:B------:R-:W-:Y:S04]  /*11740*/  STS.U16 [R28+UR4+0x8a00], R17 ;  /* 0x008a00111c007988 */ /* 0x000fe80008000404 */
[----:B------:R-:W-:Y:S04]  /*11750*/  STS.U16 [R28+UR4+0x9200], R15 ;  /* 0x0092000f1c007988 */ /* 0x000fe80008000404 */
[----:B------:R2:W-:Y:S01]  /*11760*/  STS.U16 [R28+UR4+0x9a00], R14 ;  /* 0x009a000e1c007988 */ /* 0x0005e20008000404 */
[----:B---3--:R-:W-:-:S05]  /*11770*/  IMAD.X R13, R4, 0x1, R0, P1 ;  /* 0x00000001040d7824 */ /* 0x008fca00008e0600 */
[----:B------:R0:W3:Y:S01]  /*11780*/  @!P0 LDG.E.U16 R11, desc[UR12][R12.64] ;  /* 0x0000000c0c0b8981 */ /* 0x0000e2000c1e1500 */
[----:B--2---:R-:W-:Y:S02]  /*11790*/  IADD3 R14, P1, PT, R7, R2, RZ ;  /* 0x00000002070e7210 */ /* 0x004fe40007f3e0ff */
[----:B0-----:R-:W-:-:S03]  /*117a0*/  PRMT R12, RZ, 0x7610, R12 ;  /* 0x00007610ff0c7816 */ /* 0x001fc6000000000c */
[----:B------:R-:W-:-:S05]  /*117b0*/  IMAD.X R15, R6, 0x1, R0, P1 ;  /* 0x00000001060f7824 */ /* 0x000fca00008e0600 */
[----:B------:R-:W2:Y:S04]  /*117c0*/  @!P0 LDG.E.U16 R12, desc[UR12][R14.64] ;  /* 0x0000000c0e0c8981 */ /* 0x000ea8000c1e1500 */
[----:B----4-:R-:W-:Y:S04]  /*117d0*/  STL [R1+0xf78], R9 ;  /* 0x000f780901007387 */ /* 0x010fe80000100800 */
[----:B------:R-:W-:Y:S04]  /*117e0*/  STL [R1+0xf7c], R10 ;  /* 0x000f7c0a01007387 */ /* 0x000fe80000100800 */
[----:B------:R-:W4:Y:S04]  /*117f0*/  LDL R5, [R1+0x41c] ;  /* 0x00041c0001057983 */ /* 0x000f280000100800 */
[----:B------:R-:W4:Y:S04]  /*11800*/  LDL R4, [R1+0x384] ;  /* 0x0003840001047983 */ /* 0x000f280000100800 */
[----:B------:R-:W4:Y:S01]  /*11810*/  LDL.LU R22, [R1+0xa4] ;  /* 0x0000a40001167983 */ /* 0x000f220000300800 */
[----:B------:R-:W-:-:S05]  /*11820*/  LOP3.LUT R26, R3, 0x40, RZ, 0x3c, !PT ;  /* 0x00000040031a7812 */ /* 0x000fca00078e3cff */
[----:B------:R-:W-:Y:S04]  /*11830*/  STS.U16 [R26+UR4+0xa400], R29 ;  /* 0x00a4001d1a007988 */ /* 0x000fe80008000404 */
[----:B---3--:R-:W-:Y:S04]  /*11840*/  STL [R1+0xf80], R11 ;  /* 0x000f800b01007387 */ /* 0x008fe80000100800 */
[----:B------:R-:W3:Y:S04]  /*11850*/  LDL.LU R24, [R1+0xa0] ;  /* 0x0000a00001187983 */ /* 0x000ee80000300800 */
[----:B------:R-:W3:Y:S04]  /*11860*/  LDL R18, [R1+0x40c] ;  /* 0x00040c0001127983 */ /* 0x000ee80000100800 */
[----:B------:R-:W3:Y:S04]  /*11870*/  LDL R16, [R1+0x1fc] ;  /* 0x0001fc0001107983 */ /* 0x000ee80000100800 */
[----:B------:R-:W3:Y:S04]  /*11880*/  LDL.LU R27, [R1+0x94] ;  /* 0x00009400011b7983 */ /* 0x000ee80000300800 */
[----:B------:R-:W3:Y:S04]  /*11890*/  LDL.LU R28, [R1+0x90] ;  /* 0x00009000011c7983 */ /* 0x000ee80000300800 */
[----:B--2---:R0:W-:Y:S04]  /*118a0*/  STL [R1+0xf84], R12 ;  /* 0x000f840c01007387 */ /* 0x0041e80000100800 */
[----:B0-----:R-:W2:Y:S04]  /*118b0*/  LDL.LU R12, [R1+0x9c] ;  /* 0x00009c00010c7983 */ /* 0x001ea80000300800 */
[----:B------:R-:W2:Y:S04]  /*118c0*/  LDL.LU R29, [R1+0x88] ;  /* 0x00008800011d7983 */ /* 0x000ea80000300800 */
[----:B------:R-:W2:Y:S04]  /*118d0*/  LDL R11, [R1+0x3fc] ;  /* 0x0003fc00010b7983 */ /* 0x000ea80000100800 */
[----:B------:R-:W2:Y:S04]  /*118e0*/  LDL R10, [R1+0x1dc] ;  /* 0x0001dc00010a7983 */ /* 0x000ea80000100800 */
[----:B------:R-:W2:Y:S04]  /*118f0*/  LDL R9, [R1+0x3ec] ;  /* 0x0003ec0001097983 */ /* 0x000ea80000100800 */
[----:B------:R-:W2:Y:S04]  /*11900*/  LDL R8, [R1+0x1bc] ;  /* 0x0001bc0001087983 */ /* 0x000ea80000100800 */
[----:B------:R-:W2:Y:S04]  /*11910*/  LDL R7, [R1+0x3dc] ;  /* 0x0003dc0001077983 */ /* 0x000ea80000100800 */
[----:B------:R-:W2:Y:S01]  /*11920*/  LDL R6, [R1+0x19c] ;  /* 0x00019c0001067983 */ /* 0x000ea20000100800 */
[----:B----4-:R-:W-:-:S03]  /*11930*/  IADD3 R14, P1, PT, R5, R2, RZ ;  /* 0x00000002050e7210 */ /* 0x010fc60007f3e0ff */
[----:B------:R-:W4:Y:S02]  /*11940*/  LDL R5, [R1+0x3cc] ;  /* 0x0003cc0001057983 */ /* 0x000f240000100800 */
[----:B------:R-:W-:Y:S02]  /*11950*/  IMAD.X R15, R4, 0x1, R0, P1 ;  /* 0x00000001040f7824 */ /* 0x000fe400008e0600 */
[----:B------:R-:W4:Y:S01]  /*11960*/  LDL R4, [R1+0x1b0] ;  /* 0x0001b00001047983 */ /* 0x000f220000100800 */
[----:B------:R-:W-:-:S06]  /*11970*/  PRMT R13, RZ, 0x7610, R13 ;  /* 0x00007610ff0d7816 */ /* 0x000fcc000000000d */
[----:B------:R3:W4:Y:S01]  /*11980*/  @!P0 LDG.E.U16 R13, desc[UR12][R14.64] ;  /* 0x0000000c0e0d8981 */ /* 0x000722000c1e1500 */
[----:B------:R-:W-:Y:S02]  /*11990*/  PRMT R17, RZ, 0x7610, R17 ;  /* 0x00007610ff117816 */ /* 0x000fe40000000011 */
[----:B------:R-:W-:Y:S02]  /*119a0*/  PRMT R19, RZ, 0x7610, R19 ;  /* 0x00007610ff137816 */ /* 0x000fe40000000013 */
[----:B------:R-:W-:Y:S02]  /*119b0*/  PRMT R20, RZ, 0x7610, R20 ;  /* 0x00007610ff147816 */ /* 0x000fe40000000014 */
[----:B------:R-:W-:Y:S02]  /*119c0*/  PRMT R21, RZ, 0x7610, R21 ;  /* 0x00007610ff157816 */ /* 0x000fe40000000015 */
[----:B------:R-:W-:Y:S02]  /*119d0*/  PRMT R23, RZ, 0x7610, R23 ;  /* 0x00007610ff177816 */ /* 0x000fe40000000017 */
[----:B---3--:R-:W-:-:S05]  /*119e0*/  IADD3 R14, P1, PT, R18, R2, RZ ;  /* 0x00000002120e7210 */ /* 0x008fca0007f3e0ff */
[----:B------:R-:W-:-:S05]  /*119f0*/  IMAD.X R15, R16, 0x1, R0, P1 ;  /* 0x00000001100f7824 */ /* 0x000fca00008e0600 */
[----:B------:R2:W3:Y:S02]  /*11a00*/  @!P0 LDG.E.U16 R17, desc[UR12][R14.64] ;  /* 0x0000000c0e118981 */ /* 0x0004e4000c1e1500 */
[----:B--2---:R-:W-:-:S05]  /*11a10*/  IADD3 R14, P1, PT, R11, R2, RZ ;  /* 0x000000020b0e7210 */ /* 0x004fca0007f3e0ff */
[----:B------:R-:W-:-:S05]  /*11a20*/  IMAD.X R15, R10, 0x1, R0, P1 ;  /* 0x000000010a0f7824 */ /* 0x000fca00008e0600 */
[----:B------:R0:W2:Y:S02]  /*11a30*/  @!P0 LDG.E.U16 R19, desc[UR12][R14.64] ;  /* 0x0000000c0e138981 */ /* 0x0000a4000c1e1500 */
[----:B0-----:R-:W-:-:S05]  /*11a40*/  IADD3 R14, P1, PT, R9, R2, RZ ;  /* 0x00000002090e7210 */ /* 0x001fca0007f3e0ff */
[----:B------:R-:W-:-:S05]  /*11a50*/  IMAD.X R15, R8, 0x1, R0, P1 ;  /* 0x00000001080f7824 */ /* 0x000fca00008e0600 */
[----:B------:R0:W2:Y:S02]  /*11a60*/  @!P0 LDG.E.U16 R20, desc[UR12][R14.64] ;  /* 0x0000000c0e148981 */ /* 0x0000a4000c1e1500 */
[----:B0-----:R-:W-:-:S05]  /*11a70*/  IADD3 R14, P1, PT, R7, R2, RZ ;  /* 0x00000002070e7210 */ /* 0x001fca0007f3e0ff */
[----:B------:R-:W-:-:S05]  /*11a80*/  IMAD.X R15, R6, 0x1, R0, P1 ;  /* 0x00000001060f7824 */ /* 0x000fca00008e0600 */
[----:B------:R4:W2:Y:S02]  /*11a90*/  @!P0 LDG.E.U16 R21, desc[UR12][R14.64] ;  /* 0x0000000c0e158981 */ /* 0x0008a4000c1e1500 */
[----:B----4-:R-:W-:-:S05]  /*11aa0*/  IADD3 R14, P1, PT, R5, R2, RZ ;  /* 0x00000002050e7210 */ /* 0x010fca0007f3e0ff */
[----:B------:R-:W-:-:S05]  /*11ab0*/  IMAD.X R15, R4, 0x1, R0, P1 ;  /* 0x00000001040f7824 */ /* 0x000fca00008e0600 */
[----:B------:R0:W4:Y:S04]  /*11ac0*/  @!P0 LDG.E.U16 R23, desc[UR12][R14.64] ;  /* 0x0000000c0e178981 */ /* 0x000128000c1e1500 */
[----:B------:R-:W0:Y:S04]  /*11ad0*/  LDL R15, [R1+0x3bc] ;  /* 0x0003bc00010f7983 */ /* 0x000e280000100800 */
[----:B------:R-:W-:Y:S04]  /*11ae0*/  STS.U16 [R26+UR4+0xac00], R12 ;  /* 0x00ac000c1a007988 */ /* 0x000fe80008000404 */
[----:B------:R-:W-:Y:S04]  /*11af0*/  STS.U16 [R26+UR4+0xb400], R22 ;  /* 0x00b400161a007988 */ /* 0x000fe80008000404 */
[----:B------:R-:W-:Y:S04]  /*11b00*/  STS.U16 [R26+UR4+0xbc00], R24 ;  /* 0x00bc00181a007988 */ /* 0x000fe80008000404 */
[----:B------:R1:W-:Y:S04]  /*11b10*/  STS.U16 [R26+UR4+0xc400], R27 ;  /* 0x00c4001b1a007988 */ /* 0x0003e80008000404 */
[----:B-1----:R-:W2:Y:S04]  /*11b20*/  LDL R27, [R1+0x1f0] ;  /* 0x0001f000011b7983 */ /* 0x002ea80000100800 */
[----:B------:R-:W2:Y:S04]  /*11b30*/  LDL.LU R12, [R1+0x78] ;  /* 0x00007800010c7983 */ /* 0x000ea80000300800 */
[----:B------:R-:W2:Y:S04]  /*11b40*/  LDL.LU R11, [R1+0x70] ;  /* 0x00007000010b7983 */ /* 0x000ea80000300800 */
[----:B------:R-:W2:Y:S04]  /*11b50*/  LDL.LU R10, [R1+0x68] ;  /* 0x00006800010a7983 */ /* 0x000ea80000300800 */
[----:B------:R-:W2:Y:S04]  /*11b60*/  LDL.LU R9, [R1+0x64] ;  /* 0x0000640001097983 */ /* 0x000ea80000300800 */
[----:B------:R-:W2:Y:S04]  /*11b70*/  LDL.LU R8, [R1+0x54] ;  /* 0x0000540001087983 */ /* 0x000ea80000300800 */
[----:B------:R-:W2:Y:S04]  /*11b80*/  LDL.LU R7, [R1+0x50] ;  /* 0x0000500001077983 */ /* 0x000ea80000300800 */
[----:B------:R-:W2:Y:S04]  /*11b90*/  LDL.LU R6, [R1+0x4c] ;  /* 0x00004c0001067983 */ /* 0x000ea80000300800 */
[----:B------:R-:W2:Y:S04]  /*11ba0*/  LDL.LU R22, [R1+0x48] ;  /* 0x0000480001167983 */ /* 0x000ea80000300800 */
[----:B------:R1:W-:Y:S04]  /*11bb0*/  STS.U16 [R26+UR4+0xcc00], R28 ;  /* 0x00cc001c1a007988 */ /* 0x0003e80008000404 */
[----:B------:R-:W2:Y:S04]  /*11bc0*/  LDL.LU R24, [R1+0x44] ;  /* 0x0000440001187983 */ /* 0x000ea80000300800 */
[----:B------:R1:W-:Y:S04]  /*11bd0*/  STS.U16 [R26+UR4+0xd400], R29 ;  /* 0x00d4001d1a007988 */ /* 0x0003e80008000404 */
[----:B-1----:R-:W2:Y:S04]  /*11be0*/  LDL.LU R28, [R1+0x40] ;  /* 0x00004000011c7983 */ /* 0x002ea80000300800 */
[----:B------:R-:W2:Y:S04]  /*11bf0*/  LDL.LU R29, [R1+0x3c] ;  /* 0x00003c00011d7983 */ /* 0x000ea80000300800 */
[----:B------:R-:W2:Y:S04]  /*11c00*/  LDL.LU R5, [R1+0x30] ;  /* 0x0000300001057983 */ /* 0x000ea80000300800 */
[----:B------:R-:W2:Y:S04]  /*11c10*/  LDL.LU R4, [R1+0x2c] ;  /* 0x00002c0001047983 */ /* 0x000ea80000300800 */
[----:B------:R-:W2:Y:S04]  /*11c20*/  LDL.LU R16, [R1+0x28] ;  /* 0x0000280001107983 */ /* 0x000ea80000300800 */
[----:B------:R-:W2:Y:S01]  /*11c30*/  LDL.LU R18, [R1+0x14] ;  /* 0x0000140001127983 */ /* 0x000ea20000300800 */
[----:B0-----:R-:W-:-:S03]  /*11c40*/  IADD3 R14, P1, PT, R15, R2, RZ ;  /* 0x000000020f0e7210 */ /* 0x001fc60007f3e0ff */
[----:B------:R-:W2:Y:S01]  /*11c50*/  LDL R15, [R1+0x1d0] ;  /* 0x0001d000010f7983 */ /* 0x000ea20000100800 */
[----:B------:R-:W-:Y:S01]  /*11c60*/  PRMT R25, RZ, 0x7610, R25 ;  /* 0x00007610ff197816 */ /* 0x000fe20000000019 */
[----:B--2---:R-:W-:-:S05]  /*11c70*/  IMAD.X R15, R15, 0x1, R0, P1 ;  /* 0x000000010f0f7824 */ /* 0x004fca00008e0600 */
[----:B------:R0:W2:Y:S04]  /*11c80*/  @!P0 LDG.E.U16 R25, desc[UR12][R14.64] ;  /* 0x0000000c0e198981 */ /* 0x0000a8000c1e1500 */
[----:B------:R-:W2:Y:S04]  /*11c90*/  LDL.LU R14, [R1+0x80] ;  /* 0x00008000010e7983 */ /* 0x000ea80000300800 */
[----:B------:R-:W0:Y:S04]  /*11ca0*/  LDL R15, [R1+0x3ac] ;  /* 0x0003ac00010f7983 */ /* 0x000e280000100800 */
[----:B--2---:R1:W-:Y:S04]  /*11cb0*/  STS.U16 [R26+UR4+0xdc00], R14 ;  /* 0x00dc000e1a007988 */ /* 0x0043e80008000404 */
[----:B-1----:R-:W2:Y:S01]  /*11cc0*/  LDL.LU R26, [R1+0xf88] ;  /* 0x000f8800011a7983 */ /* 0x002ea20000300800 */
[----:B0-----:R-:W-:-:S05]  /*11cd0*/  IADD3 R14, P1, PT, R15, R2, RZ ;  /* 0x000000020f0e7210 */ /* 0x001fca0007f3e0ff */
[----:B------:R-:W-:Y:S01]  /*11ce0*/  IMAD.X R15, R27, 0x1, R0, P1 ;  /* 0x000000011b0f7824 */ /* 0x000fe200008e0600 */
[----:B------:R0:W-:Y:S04]  /*11cf0*/  STL [R1+0xb38], R2 ;  /* 0x000b380201007387 */ /* 0x0001e80000100800 */
[----:B0-----:R-:W3:Y:S04]  /*11d00*/  LDL.LU R2, [R1+0x34] ;  /* 0x0000340001027983 */ /* 0x001ee80000300800 */
[----:B------:R-:W3:Y:S04]  /*11d10*/  LDL.LU R27, [R1+0x4] ;  /* 0x00000400011b7983 */ /* 0x000ee80000300800 */
[----:B------:R0:W-:Y:S04]  /*11d20*/  STL [R1+0x6ec], R0 ;  /* 0x0006ec0001007387 */ /* 0x0001e80000100800 */
[----:B0-----:R-:W3:Y:S01]  /*11d30*/  LDL.LU R0, [R1+0x38] ;  /* 0x0000380001007983 */ /* 0x001ee20000300800 */
[----:B--2---:R-:W-:-:S06]  /*11d40*/  PRMT R26, RZ, 0x7610, R26 ;  /* 0x00007610ff1a7816 */ /* 0x004fcc000000001a */
[----:B------:R0:W2:Y:S02]  /*11d50*/  @!P0 LDG.E.U16 R26, desc[UR12][R14.64] ;  /* 0x0000000c0e1a8981 */ /* 0x0000a4000c1e1500 */
[----:B0-----:R-:W-:Y:S02]  /*11d60*/  LOP3.LUT R15, R3, 0x40, RZ, 0x3c, !PT ;  /* 0x00000040030f7812 */ /* 0x001fe400078e3cff */
[----:B------:R-:W2:Y:S04]  /*11d70*/  LDL.LU R14, [R1] ;  /* 0x00000000010e7983 */ /* 0x000ea80000300800 */
[----:B------:R0:W-:Y:S04]  /*11d80*/  STS.U16 [R15+UR4+0xe400], R12 ;  /* 0x00e4000c0f007988 */ /* 0x0001e80008000404 */
[----:B------:R1:W-:Y:S04]  /*11d90*/  STS.U16 [R15+UR4+0xec00], R11 ;  /* 0x00ec000b0f007988 */ /* 0x0003e80008000404 */
[----:B------:R3:W-:Y:S04]  /*11da0*/  STS.U16 [R15+UR4+0xf400], R10 ;  /* 0x00f4000a0f007988 */ /* 0x0007e80008000404 */
[----:B0-----:R-:W2:Y:S04]  /*11db0*/  LDL.LU R12, [R1+0xf84] ;  /* 0x000f8400010c7983 */ /* 0x001ea80000300800 */
[----:B-1----:R-:W2:Y:S04]  /*11dc0*/  LDL.LU R11, [R1+0xf80] ;  /* 0x000f8000010b7983 */ /* 0x002ea80000300800 */
[----:B---3--:R-:W3:Y:S04]  /*11dd0*/  LDL.LU R10, [R1+0xf7c] ;  /* 0x000f7c00010a7983 */ /* 0x008ee80000300800 */
[----:B------:R0:W-:Y:S04]  /*11de0*/  STS.U16 [R15+UR4+0xfc00], R9 ;  /* 0x00fc00090f007988 */ /* 0x0001e80008000404 */
[----:B------:R1:W-:Y:S04]  /*11df0*/  STS.U16 [R15+UR4+0xc00], R8 ;  /* 0x000c00080f007988 */ /* 0x0003e80008000404 */
[----:B------:R4:W-:Y:S04]  /*11e00*/  STS.U16 [R15+UR4+0x400], R7 ;  /* 0x000400070f007988 */ /* 0x0009e80008000404 */
[----:B0-----:R-:W2:Y:S04]  /*11e10*/  LDL.LU R9, [R1+0xf78] ;  /* 0x000f780001097983 */ /* 0x001ea80000300800 */
[----:B-1----:R-:W2:Y:S04]  /*11e20*/  LDL.LU R8, [R1+0xf74] ;  /* 0x000f740001087983 */ /* 0x002ea80000300800 */
[----:B----4-:R-:W4:Y:S04]  /*11e30*/  LDL.LU R7, [R1+0xf70] ;  /* 0x000f700001077983 */ /* 0x010f280000300800 */
[----:B------:R0:W-:Y:S04]  /*11e40*/  STS.U16 [R15+UR4+0x1400], R6 ;  /* 0x001400060f007988 */ /* 0x0001e80008000404 */
[----:B------:R1:W-:Y:S04]  /*11e50*/  STS.U16 [R15+UR4+0x1c00], R22 ;  /* 0x001c00160f007988 */ /* 0x0003e80008000404 */
[----:B------:R1:W-:Y:S04]  /*11e60*/  STS.U16 [R15+UR4+0x2400], R24 ;  /* 0x002400180f007988 */ /* 0x0003e80008000404 */
[----:B0-----:R-:W2:Y:S04]  /*11e70*/  LDL.LU R6, [R1+0xf6c] ;  /* 0x000f6c0001067983 */ /* 0x001ea80000300800 */
[----:B-1----:R-:W2:Y:S04]  /*11e80*/  LDL.LU R22, [R1+0xf68] ;  /* 0x000f680001167983 */ /* 0x002ea80000300800 */
[----:B------:R-:W2:Y:S04]  /*11e90*/  LDL.LU R24, [R1+0xf64] ;  /* 0x000f640001187983 */ /* 0x000ea80000300800 */
[----:B------:R0:W-:Y:S04]  /*11ea0*/  STS.U16 [R15+UR4+0x2c00], R28 ;  /* 0x002c001c0f007988 */ /* 0x0001e80008000404 */
[----:B------:R1:W-:Y:S04]  /*11eb0*/  STS.U16 [R15+UR4+0x3400], R29 ;  /* 0x0034001d0f007988 */ /* 0x0003e80008000404 */
[----:B0-----:R-:W2:Y:S04]  /*11ec0*/  LDL.LU R28, [R1+0xf60] ;  /* 0x000f6000011c7983 */ /* 0x001ea80000300800 */
[----:B-1----:R-:W2:Y:S04]  /*11ed0*/  LDL.LU R29, [R1+0xf5c] ;  /* 0x000f5c00011d7983 */ /* 0x002ea80000300800 */
[----:B------:R-:W-:Y:S04]  /*11ee0*/  STS.U16 [R15+UR4+0x3c00], R0 ;  /* 0x003c00000f007988 */ /* 0x000fe80008000404 */
[----:B------:R-:W-:Y:S04]  /*11ef0*/  STS.U16 [R15+UR4+0x4400], R2 ;  /* 0x004400020f007988 */ /* 0x000fe80008000404 */
[----:B------:R0:W-:Y:S04]  /*11f00*/  STS.U16 [R15+UR4+0x4c00], R5 ;  /* 0x004c00050f007988 */ /* 0x0001e80008000404 */
[----:B------:R1:W-:Y:S04]  /*11f10*/  STS.U16 [R15+UR4+0x5400], R4 ;  /* 0x005400040f007988 */ /* 0x0003e80008000404 */
[----:B------:R1:W-:Y:S04]  /*11f20*/  STS.U16 [R15+UR4+0x5c00], R16 ;  /* 0x005c00100f007988 */ /* 0x0003e80008000404 */
[----:B0-----:R-:W3:Y:S04]  /*11f30*/  LDL.LU R5, [R1+0xc0] ;  /* 0x0000c00001057983 */ /* 0x001ee80000300800 */
[----:B------:R0:W-:Y:S04]  /*11f40*/  STS.U16 [R15+UR4+0x6400], R18 ;  /* 0x006400120f007988 */ /* 0x0001e80008000404 */
[----:B-1----:R-:W3:Y:S04]  /*11f50*/  LDL.LU R4, [R1+0xbc] ;  /* 0x0000bc0001047983 */ /* 0x002ee80000300800 */
[----:B------:R-:W3:Y:S04]  /*11f60*/  LDL.LU R16, [R1+0xb8] ;  /* 0x0000b80001107983 */ /* 0x000ee80000300800 */
[----:B0-----:R-:W3:Y:S04]  /*11f70*/  LDL.LU R18, [R1+0xb4] ;  /* 0x0000b40001127983 */ /* 0x001ee80000300800 */
[----:B--2---:R-:W-:Y:S04]  /*11f80*/  STS.U16 [R15+UR4+0x6c00], R29 ;  /* 0x006c001d0f007988 */ /* 0x004fe80008000404 */
[----:B------:R0:W-:Y:S04]  /*11f90*/  STS.U16 [R15+UR4+0x7400], R28 ;  /* 0x0074001c0f007988 */ /* 0x0001e80008000404 */
[----:B------:R1:W-:Y:S04]  /*11fa0*/  STS.U16 [R15+UR4+0x7c00], R27 ;  /* 0x007c001b0f007988 */ /* 0x0003e80008000404 */
[----:B0-----:R-:W2:Y:S04]  /*11fb0*/  LDL.LU R28, [R1+0xb0] ;  /* 0x0000b000011c7983 */ /* 0x001ea80000300800 */
[----:B------:R-:W2:Y:S04]  /*11fc0*/  LDL.LU R29, [R1+0xac] ;  /* 0x0000ac00011d7983 */ /* 0x000ea80000300800 */
[----:B------:R-:W2:Y:S04]  /*11fd0*/  LDL.LU R2, [R1+0x74] ;  /* 0x0000740001027983 */ /* 0x000ea80000300800 */
[----:B-1----:R-:W2:Y:S01]  /*11fe0*/  LDL.LU R27, [R1+0xf58] ;  /* 0x000f5800011b7983 */ /* 0x002ea20000300800 */
[----:B------:R-:W0:Y:S03]  /*11ff0*/  S2R R0, SR_TID.X ;  /* 0x0000000000007919 */ /* 0x000e260000002100 */
[----:B------:R0:W-:Y:S02]  /*12000*/  STS.U16 [R15+UR4+0x8400], R14 ;  /* 0x0084000e0f007988 */ /* 0x0001e40008000404 */
[----:B0-----:R-:W-:-:S05]  /*12010*/  IMAD.SHL.U32 R14, R0, 0x8, RZ ;  /* 0x00000008000e7824 */ /* 0x001fca00078e00ff */
[----:B------:R-:W-:Y:S01]  /*12020*/  LOP3.LUT R14, R14, 0x30, RZ, 0xc0, !PT ;  /* 0x000000300e0e7812 */ /* 0x000fe200078ec0ff */
[----:B--2---:R-:W-:Y:S04]  /*12030*/  STS.U16 [R15+UR4+0x8c00], R27 ;  /* 0x008c001b0f007988 */ /* 0x004fe80008000404 */
[----:B------:R0:W-:Y:S04]  /*12040*/  STS.U16 [R15+UR4+0x9400], R24 ;  /* 0x009400180f007988 */ /* 0x0001e80008000404 */
[----:B------:R1:W-:Y:S01]  /*12050*/  STS.U16 [R15+UR4+0x9c00], R22 ;  /* 0x009c00160f007988 */ /* 0x0003e20008000404 */
[----:B0-----:R-:W-:-:S02]  /*12060*/  LOP3.LUT R24, R0, 0x7, RZ, 0xc0, !PT ;  /* 0x0000000700187812 */ /* 0x001fc400078ec0ff */
[C---:B------:R-:W-:Y:S01]  /*12070*/  LOP3.LUT R27, R0.reuse, 0xe0, RZ, 0xc0, !PT ;  /* 0x000000e0001b7812 */ /* 0x040fe200078ec0ff */
[----:B-1----:R-:W-:Y:S02]  /*12080*/  IMAD.SHL.U32 R22, R0, 0x2, RZ ;  /* 0x0000000200167824 */ /* 0x002fe400078e00ff */
[C---:B------:R-:W-:Y:S02]  /*12090*/  IMAD R14, R24.reuse, 0x40, R14 ;  /* 0x00000040180e7824 */ /* 0x040fe400078e020e */
[C---:B------:R-:W-:Y:S02]  /*120a0*/  IMAD.SHL.U32 R15, R24.reuse, 0x10, RZ ;  /* 0x00000010180f7824 */ /* 0x040fe400078e00ff */
[----:B------:R-:W-:Y:S01]  /*120b0*/  IMAD R24, R24, 0x4, R27 ;  /* 0x0000000418187824 */ /* 0x000fe200078e021b */
[--C-:B------:R-:W-:Y:S02]  /*120c0*/  LOP3.LUT R14, R14, 0x10, R22.reuse, 0x78, !PT ;  /* 0x000000100e0e7812 */ /* 0x100fe400078e7816 */
[----:B------:R-:W-:Y:S01]  /*120d0*/  LOP3.LUT R22, R15, 0x30, R22, 0x78, !PT ;  /* 0x000000300f167812 */ /* 0x000fe200078e7816 */
[----:B------:R-:W-:Y:S01]  /*120e0*/  IMAD.SHL.U32 R27, R0, 0x20, RZ ;  /* 0x00000020001b7824 */ /* 0x000fe200078e00ff */
[----:B------:R-:W-:-:S03]  /*120f0*/  LOP3.LUT R15, R3, 0x60, RZ, 0x3c, !PT ;  /* 0x00000060030f7812 */ /* 0x000fc600078e3cff */
[----:B------:R-:W-:Y:S01]  /*12100*/  IMAD.U32 R3, R24, 0x40, R22 ;  /* 0x0000004018037824 */ /* 0x000fe200078e0016 */
[----:B------:R-:W-:Y:S01]  /*12110*/  LOP3.LUT R0, R14, 0x200, R27, 0xf8, !PT ;  /* 0x000002000e007812 */ /* 0x000fe200078ef81b */
[----:B------:R-:W2:Y:S04]  /*12120*/  LDL.LU R24, [R1+0x84] ;  /* 0x0000840001187983 */ /* 0x000ea80000300800 */
[----:B------:R-:W2:Y:S04]  /*12130*/  LDL.LU R22, [R1+0x7c] ;  /* 0x00007c0001167983 */ /* 0x000ea80000300800 */
[----:B------:R-:W2:Y:S04]  /*12140*/  LDL.LU R14, [R1+0xa8] ;  /* 0x0000a800010e7983 */ /* 0x000ea80000300800 */
[----:B------:R-:W2:Y:S04]  /*12150*/  LDL.LU R27, [R1+0x8c] ;  /* 0x00008c00011b7983 */ /* 0x000ea80000300800 */
[----:B---3--:R0:W-:Y:S04]  /*12160*/  STS.U16 [R15+UR4+0x9e00], R5 ;  /* 0x009e00050f007988 */ /* 0x0081e80008000404 */
[----:B------:R1:W-:Y:S04]  /*12170*/  STS.U16 [R15+UR4+0xa600], R4 ;  /* 0x00a600040f007988 */ /* 0x0003e80008000404 */
[----:B------:R3:W-:Y:S04]  /*12180*/  STS.U16 [R15+UR4+0xae00], R16 ;  /* 0x00ae00100f007988 */ /* 0x0007e80008000404 */
[----:B0-----:R-:W2:Y:S04]  /*12190*/  LDL.LU R5, [R1+0xf54] ;  /* 0x000f540001057983 */ /* 0x001ea80000300800 */
[----:B-1----:R-:W2:Y:S04]  /*121a0*/  LDL.LU R4, [R1+0xf50] ;  /* 0x000f500001047983 */ /* 0x002ea80000300800 */
[----:B---3--:R-:W3:Y:S04]  /*121b0*/  LDL.LU R16, [R1+0xf4c] ;  /* 0x000f4c0001107983 */ /* 0x008ee80000300800 */
[----:B------:R-:W-:Y:S04]  /*121c0*/  STL [R1+0x120], R0 ;  /* 0x0001200001007387 */ /* 0x000fe80000100800 */
[----:B------:R0:W-:Y:S04]  /*121d0*/  STS.U16 [R15+UR4+0xb600], R18 ;  /* 0x00b600120f007988 */ /* 0x0001e80008000404 */
[----:B------:R1:W-:Y:S04]  /*121e0*/  STS.U16 [R15+UR4+0xbe00], R28 ;  /* 0x00be001c0f007988 */ /* 0x0003e80008000404 */
[----:B------:R4:W-:Y:S04]  /*121f0*/  STS.U16 [R15+UR4+0xc600], R29 ;  /* 0x00c6001d0f007988 */ /* 0x0009e80008000404 */
[----:B0-----:R-:W3:Y:S04]  /*12200*/  LDL.LU R18, [R1+0xf48] ;  /* 0x000f480001127983 */ /* 0x001ee80000300800 */
[----:B-1----:R-:W3:Y:S04]  /*12210*/  LDL.LU R28, [R1+0xf44] ;  /* 0x000f4400011c7983 */ /* 0x002ee80000300800 */
[----:B----4-:R-:W4:Y:S04]  /*12220*/  LDL.LU R29, [R1+0xf40] ;  /* 0x000f4000011d7983 */ /* 0x010f280000300800 */
[----:B------:R-:W-:Y:S04]  /*12230*/  STS.U16 [R15+UR4+0xee00], R2 ;  /* 0x00ee00020f007988 */ /* 0x000fe80008000404 */
        /* <DEDUP_REMOVED lines=15> */
[----:B--2---:R-:W-:Y:S04]  /*12330*/  STS.U16 [R15+UR4+0xde00], R24 ;  /* 0x00de00180f007988 */ /* 0x004fe80008000404 */
[----:B------:R-:W-:Y:S04]  /*12340*/  STS.U16 [R15+UR4+0xe600], R22 ;  /* 0x00e600160f007988 */ /* 0x000fe80008000404 */
[----:B------:R-:W-:Y:S04]  /*12350*/  STS.U16 [R15+UR4+0xce00], R14 ;  /* 0x00ce000e0f007988 */ /* 0x000fe80008000404 */
[----:B------:R-:W-:Y:S04]  /*12360*/  STS.U16 [R15+UR4+0xd600], R27 ;  /* 0x00d6001b0f007988 */ /* 0x000fe80008000404 */
[----:B------:R-:W-:Y:S04]  /*12370*/  STS.U16 [R15+UR4+0x1e00], R5 ;  /* 0x001e00050f007988 */ /* 0x000fe80008000404 */
[----:B------:R-:W-:Y:S04]  /*12380*/  STS.U16 [R15+UR4+0x1600], R4 ;  /* 0x001600040f007988 */ /* 0x000fe80008000404 */
[----:B---3--:R-:W-:Y:S04]  /*12390*/  STS.U16 [R15+UR4+0xe00], R16 ;  /* 0x000e00100f007988 */ /* 0x008fe80008000404 */
[----:B------:R-:W-:Y:S04]  /*123a0*/  STS.U16 [R15+UR4+0x600], R18 ;  /* 0x000600120f007988 */ /* 0x000fe80008000404 */
[----:B------:R0:W-:Y:S04]  /*123b0*/  STS.U16 [R15+UR4+0xfe00], R28 ;  /* 0x00fe001c0f007988 */ /* 0x0001e80008000404 */
[----:B----4-:R-:W-:Y:S01]  /*123c0*/  STS.U16 [R15+UR4+0xf600], R29 ;  /* 0x00f6001d0f007988 */ /* 0x010fe20008000404 */
[----:B------:R-:W-:Y:S06]  /*123d0*/  BAR.SYNC.DEFER_BLOCKING 0x0 ;  /* 0x0000000000007b1d */ /* 0x000fec0000010000 */
[----:B------:R-:W1:Y:S04]  /*123e0*/  LDSM.16.M88.4 R24, [R3+UR4] ;  /* 0x000000040318783b */ /* 0x000e680008000200 */
[----:B------:R-:W2:Y:S04]  /*123f0*/  LDSM.16.M88.4 R20, [R3+UR4+0x4000] ;  /* 0x004000040314783b */ /* 0x000ea80008000200 */
[----:B------:R-:W3:Y:S01]  /*12400*/  LDSM.16.M88.4 R8, [R3+UR4+0x8000] ;  /* 0x008000040308783b */ /* 0x000ee20008000200 */
[----:B0-----:R-:W-:-:S03]  /*12410*/  LOP3.LUT R28, R0, 0x20, RZ, 0x3c, !PT ;  /* 0x00000020001c7812 */ /* 0x001fc600078e3cff */
[----:B------:R-:W-:Y:S04]  /*12420*/  LDSM.16.MT88.4 R4, [R0+UR4+0x10000] ;  /* 0x010000040004783b */ /* 0x000fe80008004200 */
[----:B-1----:R-:W-:Y:S04]  /*12430*/  STL [R1+0xef4], R26 ;  /* 0x000ef41a01007387 */ /* 0x002fe80000100800 */
[----:B------:R-:W-:Y:S04]  /*12440*/  STL [R1+0xef0], R27 ;  /* 0x000ef01b01007387 */ /* 0x000fe80000100800 */
[----:B--2---:R-:W-:Y:S01]  /*12450*/  STL [R1+0xed8], R22 ;  /* 0x000ed81601007387 */ /* 0x004fe20000100800 */
[----:B---3--:R-:W-:-:S03]  /*12460*/  IMAD.MOV.U32 R12, RZ, RZ, R8 ;  /* 0x000000ffff0c7224 */ /* 0x008fc600078e0008 */
[----:B------:R-:W-:Y:S01]  /*12470*/  STL [R1+0xed4], R23 ;  /* 0x000ed41701007387 */ /* 0x000fe20000100800 */
[----:B------:R-:W-:-:S03]  /*12480*/  IMAD.MOV.U32 R2, RZ, RZ, R9 ;  /* 0x000000ffff027224 */ /* 0x000fc600078e0009 */
[----:B------:R-:W-:Y:S04]  /*12490*/  STL.64 [R1+0x10], R8 ;  /* 0x0000100801007387 */ /* 0x000fe80000100a00 */
[----:B------:R-:W-:Y:S04]  /*124a0*/  STL.64 [R1+0x18], R10 ;  /* 0x0000180a01007387 */ /* 0x000fe80000100a00 */
[----:B------:R-:W0:Y:S04]  /*124b0*/  LDSM.16.M88.4 R8, [R3+UR4+0xc000] ;  /* 0x00c000040308783b */ /* 0x000e280008000200 */
[----:B0-----:R-:W-:Y:S01]  /*124c0*/  STL.64 [R1], R8 ;  /* 0x0000000801007387 */ /* 0x001fe20000100a00 */
[----:B------:R-:W-:-:S02]  /*124d0*/  IMAD.MOV.U32 R14, RZ, RZ, R8 ;  /* 0x000000ffff0e7224 */ /* 0x000fc400078e0008 */
[----:B------:R-:W-:Y:S01]  /*124e0*/  IMAD.MOV.U32 R13, RZ, RZ, R9 ;  /* 0x000000ffff0d7224 */ /* 0x000fe200078e0009 */
[----:B------:R-:W-:Y:S04]  /*124f0*/  STL.64 [R1+0x8], R10 ;  /* 0x0000080a01007387 */ /* 0x000fe80000100a00 */
[----:B------:R-:W0:Y:S04]  /*12500*/  LDSM.16.MT88.4 R8, [R28+UR4+0x10000] ;  /* 0x010000041c08783b */ /* 0x000e280008004200 */
[----:B------:R-:W-:Y:S04]  /*12510*/  STL [R1+0xed0], R3 ;  /* 0x000ed00301007387 */ /* 0x000fe80000100800 */
[----:B------:R-:W-:Y:S04]  /*12520*/  STL [R1+0x128], R28 ;  /* 0x0001281c01007387 */ /* 0x000fe80000100800 */
[----:B0-----:R-:W-:Y:S04]  /*12530*/  STL.64 [R1+0xf10], R10 ;  /* 0x000f100a01007387 */ /* 0x001fe80000100a00 */
[----:B------:R0:W-:Y:S04]  /*12540*/  STL.64 [R1+0xf08], R8 ;  /* 0x000f080801007387 */ /* 0x0001e80000100a00 */
[----:B------:R-:W2:Y:S04]  /*12550*/  LDL.LU.64 R16, [R1+0x5f0] ;  /* 0x0005f00001107983 */ /* 0x000ea80000300a00 */
[----:B------:R-:W2:Y:S01]  /*12560*/  LDL.LU.64 R18, [R1+0x5f8] ;  /* 0x0005f80001127983 */ /* 0x000ea20000300a00 */
[----:B0-----:R-:W-:-:S02]  /*12570*/  IMAD.MOV.U32 R8, RZ, RZ, R14 ;  /* 0x000000ffff087224 */ /* 0x001fc400078e000e */
[----:B------:R-:W-:-:S05]  /*12580*/  IMAD.MOV.U32 R9, RZ, RZ, R13 ;  /* 0x000000ffff097224 */ /* 0x000fca00078e000d */
[----:B------:R0:W-:Y:S02]  /*12590*/  STL.64 [R1+0xf28], R8 ;  /* 0x000f280801007387 */ /* 0x0001e40000100a00 */
[----:B0-----:R-:W-:Y:S02]  /*125a0*/  IMAD.MOV.U32 R8, RZ, RZ, R12 ;  /* 0x000000ffff087224 */ /* 0x001fe400078e000c */
[----:B------:R-:W0:Y:S04]  /*125b0*/  LDSM.16.MT88.4 R12, [R0+UR4+0x10400] ;  /* 0x01040004000c783b */ /* 0x000e280008004200 */
[----:B0-----:R-:W-:Y:S04]  /*125c0*/  STL.64 [R1+0xee8], R14 ;  /* 0x000ee80e01007387 */ /* 0x001fe80000100a00 */
[----:B------:R0:W-:Y:S04]  /*125d0*/  STL.64 [R1+0xee0], R12 ;  /* 0x000ee00c01007387 */ /* 0x0001e80000100a00 */
[----:B0-----:R-:W3:Y:S04]  /*125e0*/  LDL.LU.64 R12, [R1+0x600] ;  /* 0x00060000010c7983 */ /* 0x001ee80000300a00 */
[----:B------:R-:W3:Y:S02]  /*125f0*/  LDL.LU.64 R14, [R1+0x608] ;  /* 0x00060800010e7983 */ /* 0x000ee40000300a00 */
[----:B---3--:R-:W-:-:S15]  /*12600*/  HMMA.16816.F32.BF16 R12, R4, R24, R12 ;  /* 0x00000018040c723c */ /* 0x008fde000004180c */
[----:B------:R-:W-:-:S04]  /*12610*/  NOP ;  /* 0x0000000000007918 */ /* 0x000fc80000000000 */
[----:B------:R-:W-:Y:S02]  /*12620*/  IMAD.MOV.U32 R26, RZ, RZ, R14 ;  /* 0x000000ffff1a7224 */ /* 0x000fe400078e000e */
[----:B------:R-:W-:Y:S01]  /*12630*/  IMAD.MOV.U32 R27, RZ, RZ, R15 ;  /* 0x000000ffff1b7224 */ /* 0x000fe200078e000f */
[----:B------:R-:W-:Y:S04]  /*12640*/  STL.64 [R1+0x70], R12 ;  /* 0x0000700c01007387 */ /* 0x000fe80000100a00 */
[----:B------:R-:W-:Y:S04]  /*12650*/  STL.64 [R1+0xf20], R26 ;  /* 0x000f201a01007387 */ /* 0x000fe80000100a00 */
[----:B------:R0:W-:Y:S04]  /*12660*/  STL.64 [R1+0xf18], R24 ;  /* 0x000f181801007387 */ /* 0x0001e80000100a00 */
[----:B0-----:R-:W3:Y:S04]  /*12670*/  LDL.LU.64 R24, [R1+0x5e0] ;  /* 0x0005e00001187983 */ /* 0x001ee80000300a00 */
[----:B------:R-:W4:Y:S01]  /*12680*/  LDL.LU.64 R26, [R1+0x5e8] ;  /* 0x0005e800011a7983 */ /* 0x000f220000300a00 */
[----:B--2---:R-:W-:Y:S01]  /*12690*/  HMMA.16816.F32.BF16 R16, R4, R20, R16 ;  /* 0x000000140410723c */ /* 0x004fe20000041810 */
[----:B------:R-:W-:-:S02]  /*126a0*/  IMAD.MOV.U32 R9, RZ, RZ, R2 ;  /* 0x000000ffff097224 */ /* 0x000fc400078e0002 */
[----:B----4-:R-:W-:Y:S04]  /*126b0*/  STL.64 [R1+0xf38], R26 ;  /* 0x000f381a01007387 */ /* 0x010fe80000100a00 */
[----:B---3--:R0:W-:Y:S04]  /*126c0*/  STL.64 [R1+0xf30], R24 ;  /* 0x000f301801007387 */ /* 0x0081e80000100a00 */
[----:B0-----:R-:W2:Y:S04]  /*126d0*/  LDL.LU.64 R24, [R1+0x610] ;  /* 0x0006100001187983 */ /* 0x001ea80000300a00 */
[----:B------:R-:W2:Y:S04]  /*126e0*/  LDL.LU.64 R26, [R1+0x618] ;  /* 0x00061800011a7983 */ /* 0x000ea80000300a00 */
[----:B------:R-:W3:Y:S04]  /*126f0*/  LDL.LU.64 R12, [R1+0x5c0] ;  /* 0x0005c000010c7983 */ /* 0x000ee80000300a00 */
[----:B------:R-:W3:Y:S04]  /*12700*/  LDL.LU.64 R14, [R1+0x5c8] ;  /* 0x0005c800010e7983 */ /* 0x000ee80000300a00 */
[----:B------:R-:W-:Y:S04]  /*12710*/  STL.64 [R1+0x60], R16 ;  /* 0x0000601001007387 */ /* 0x000fe80000100a00 */
[----:B------:R-:W-:Y:S04]  /*12720*/  STL.64 [R1+0x68], R18 ;  /* 0x0000681201007387 */ /* 0x000fe80000100a00 */
[----:B------:R-:W0:Y:S04]  /*12730*/  LDSM.16.MT88.4 R16, [R28+UR4+0x10400] ;  /* 0x010400041c10783b */ /* 0x000e280008004200 */
[----:B0-----:R-:W-:Y:S04]  /*12740*/  STL.64 [R1+0xe80], R18 ;  /* 0x000e801201007387 */ /* 0x001fe80000100a00 */
[----:B------:R0:W-:Y:S04]  /*12750*/  STL.64 [R1+0xe78], R16 ;  /* 0x000e781001007387 */ /* 0x0001e80000100a00 */
[----:B0-----:R-:W4:Y:S04]  /*12760*/  LDL.LU.64 R16, [R1+0x5d0] ;  /* 0x0005d00001107983 */ /* 0x001f280000300a00 */
[----:B------:R-:W4:Y:S04]  /*12770*/  LDL.LU.64 R18, [R1+0x5d8] ;  /* 0x0005d80001127983 */ /* 0x000f280000300a00 */
[----:B------:R-:W-:Y:S01]  /*12780*/  STL [R1+0xe58], R28 ;  /* 0x000e581c01007387 */ /* 0x000fe20000100800 */
[----:B--2---:R-:W-:Y:S03]  /*12790*/  HMMA.16816.F32.BF16 R8, R4, R8, R24 ;  /* 0x000000080408723c */ /* 0x004fe60000041818 */
[----:B------:R-:W2:Y:S04]  /*127a0*/  LDL.LU.64 R26, [R1+0xf38] ;  /* 0x000f3800011a7983 */ /* 0x000ea80000300a00 */
[----:B------:R-:W2:-:S12]  /*127b0*/  LDL.LU.64 R24, [R1+0xf30] ;  /* 0x000f300001187983 */ /* 0x000e980000300a00 */
[----:B------:R-:W-:Y:S02]  /*127c0*/  IMAD.MOV.U32 R22, RZ, RZ, R8 ;  /* 0x000000ffff167224 */ /* 0x000fe400078e0008 */
[----:B------:R-:W-:Y:S02]  /*127d0*/  IMAD.MOV.U32 R23, RZ, RZ, R9 ;  /* 0x000000ffff177224 */ /* 0x000fe400078e0009 */
[----:B------:R-:W2:Y:S01]  /*127e0*/  LDL.LU.64 R8, [R1+0xf28] ;  /* 0x000f280001087983 */ /* 0x000ea20000300a00 */
[----:B------:R-:W-:Y:S02]  /*127f0*/  IMAD.MOV.U32 R3, RZ, RZ, R10 ;  /* 0x000000ffff037224 */ /* 0x000fe400078e000a */
[----:B------:R-:W-:Y:S01]  /*12800*/  IMAD.MOV.U32 R0, RZ, RZ, R11 ;  /* 0x000000ffff007224 */ /* 0x000fe200078e000b */
[----:B--2---:R-:W-:Y:S01]  /*12810*/  HMMA.16816.F32.BF16 R4, R4, R8, R24 ;  /* 0x000000080404723c */ /* 0x004fe20000041818 */
[----:B------:R-:W2:Y:S04]  /*12820*/  LDL.LU.64 R26, [R1+0xf20] ;  /* 0x000f2000011a7983 */ /* 0x000ea80000300a00 */
[----:B------:R-:W4:Y:S04]  /*12830*/  LDL.LU.64 R24, [R1+0xf18] ;  /* 0x000f180001187983 */ /* 0x000f280000300a00 */
[----:B------:R-:W4:Y:S04]  /*12840*/  LDL.LU.64 R10, [R1+0xf10] ;  /* 0x000f1000010a7983 */ /* 0x000f280000300a00 */
[----:B------:R-:W4:Y:S06]  /*12850*/  LDL.LU.64 R8, [R1+0xf08] ;  /* 0x000f080001087983 */ /* 0x000f2c0000300a00 */
[----:B------:R0:W-:Y:S01]  /*12860*/  STL.64 [R1+0x40], R4 ;  /* 0x0000400401007387 */ /* 0x0001e20000100a00 */
[----:B------:R-:W-:-:S03]  /*12870*/  IMAD.MOV.U32 R29, RZ, RZ, R7 ;  /* 0x000000ffff1d7224 */ /* 0x000fc600078e0007 */
[----:B------:R1:W-:Y:S04]  /*12880*/  STL [R1+0x48], R6 ;  /* 0x0000480601007387 */ /* 0x0003e80000100800 */
[----:B0-----:R-:W2:Y:S04]  /*12890*/  LDL.LU.64 R4, [R1+0x10] ;  /* 0x0000100001047983 */ /* 0x001ea80000300a00 */
[----:B-1----:R-:W2:Y:S01]  /*128a0*/  LDL.LU.64 R6, [R1+0x18] ;  /* 0x0000180001067983 */ /* 0x002ea20000300a00 */
[----:B----4-:R-:W-:-:S15]  /*128b0*/  HMMA.16816.F32.BF16 R16, R8, R24, R16 ;  /* 0x000000180810723c */ /* 0x010fde0000041810 */
[----:B------:R-:W-:-:S04]  /*128c0*/  NOP ;  /* 0x0000000000007918 */ /* 0x000fc80000000000 */
[----:B------:R-:W-:Y:S01]  /*128d0*/  IMAD.MOV.U32 R25, RZ, RZ, R19 ;  /* 0x000000ffff197224 */ /* 0x000fe200078e0013 */
[----:B------:R-:W-:Y:S04]  /*128e0*/  STL.64 [R1+0x30], R16 ;  /* 0x0000301001007387 */ /* 0x000fe80000100a00 */
[----:B------:R-:W-:Y:S04]  /*128f0*/  STL [R1+0x38], R18 ;  /* 0x0000381201007387 */ /* 0x000fe80000100800 */
[----:B--2---:R-:W-:Y:S04]  /*12900*/  STL.64 [R1+0xf00], R26 ;  /* 0x000f001a01007387 */ /* 0x004fe80000100a00 */
[----:B------:R0:W-:Y:S04]  /*12910*/  STL [R1+0xef8], R25 ;  /* 0x000ef81901007387 */ /* 0x0001e80000100800 */
[----:B0-----:R-:W2:Y:S04]  /*12920*/  LDL.LU.64 R24, [R1+0x5b0] ;  /* 0x0005b00001187983 */ /* 0x001ea80000300a00 */
[----:B------:R-:W2:Y:S01]  /*12930*/  LDL.LU.64 R26, [R1+0x5b8] ;  /* 0x0005b800011a7983 */ /* 0x000ea20000300a00 */
[----:B---3--:R-:W-:-:S15]  /*12940*/  HMMA.16816.F32.BF16 R12, R8, R20, R12 ;  /* 0x00000014080c723c */ /* 0x008fde000004180c */
[----:B------:R-:W-:-:S04]  /*12950*/  NOP ;  /* 0x0000000000007918 */ /* 0x000fc80000000000 */
[----:B------:R-:W-:Y:S02]  /*12960*/  IMAD.MOV.U32 R18, RZ, RZ, R12 ;  /* 0x000000ffff127224 */ /* 0x000fe400078e000c */
[----:B------:R-:W-:Y:S02]  /*12970*/  IMAD.MOV.U32 R17, RZ, RZ, R13 ;  /* 0x000000ffff117224 */ /* 0x000fe400078e000d */
[----:B------:R-:W-:Y:S01]  /*12980*/  IMAD.MOV.U32 R16, RZ, RZ, R14 ;  /* 0x000000ffff107224 */ /* 0x000fe200078e000e */
[----:B------:R-:W3:Y:S01]  /*12990*/  LDL.LU.64 R12, [R1+0x5a0] ;  /* 0x0005a000010c7983 */ /* 0x000ee20000300a00 */
[----:B------:R-:W-:-:S03]  /*129a0*/  IMAD.MOV.U32 R2, RZ, RZ, R15 ;  /* 0x000000ffff027224 */ /* 0x000fc600078e000f */
[----:B------:R-:W3:Y:S04]  /*129b0*/  LDL.LU.64 R14, [R1+0x5a8] ;  /* 0x0005a800010e7983 */ /* 0x000ee80000300a00 */
[----:B------:R-:W-:Y:S04]  /*129c0*/  STL [R1+0xe90], R18 ;  /* 0x000e901201007387 */ /* 0x000fe80000100800 */
[----:B------:R0:W-:Y:S04]  /*129d0*/  STL.64 [R1+0xe88], R16 ;  /* 0x000e881001007387 */ /* 0x0001e80000100a00 */
[----:B0-----:R-:W3:Y:S04]  /*129e0*/  LDL.LU.64 R16, [R1] ;  /* 0x0000000001107983 */ /* 0x001ee80000300a00 */
[----:B------:R-:W4:Y:S01]  /*129f0*/  LDL.LU.64 R18, [R1+0x8] ;  /* 0x0000080001127983 */ /* 0x000f220000300a00 */
[----:B--2---:R-:W-:-:S15]  /*12a00*/  HMMA.16816.F32.BF16 R24, R8, R4, R24 ;  /* 0x000000040818723c */ /* 0x004fde0000041818 */
[----:B------:R-:W-:-:S04]  /*12a10*/  NOP ;  /* 0x0000000000007918 */ /* 0x000fc80000000000 */
[----:B------:R-:W-:Y:S01]  /*12a20*/  STL [R1+0xb0], R24 ;  /* 0x0000b01801007387 */ /* 0x000fe20000100800 */
[----:B------:R-:W-:-:S03]  /*12a30*/  IMAD.MOV.U32 R28, RZ, RZ, R25 ;  /* 0x000000ffff1c7224 */ /* 0x000fc600078e0019 */
[----:B------:R0:W-:Y:S04]  /*12a40*/  STL.64 [R1+0xb8], R26 ;  /* 0x0000b81a01007387 */ /* 0x0001e80000100a00 */
[----:B0-----:R-:W2:Y:S04]  /*12a50*/  LDL.LU.64 R26, [R1+0xf00] ;  /* 0x000f0000011a7983 */ /* 0x001ea80000300a00 */
[----:B------:R-:W2:Y:S04]  /*12a60*/  LDL.LU R25, [R1+0xef8] ;  /* 0x000ef80001197983 */ /* 0x000ea80000300800 */
[----:B------:R0:W-:Y:S04]  /*12a70*/  STL.64 [R1+0xeb8], R6 ;  /* 0x000eb80601007387 */ /* 0x0001e80000100a00 */
[----:B------:R-:W2:Y:S04]  /*12a80*/  LDL.LU R4, [R1+0x60] ;  /* 0x0000600001047983 */ /* 0x000ea80000300800 */
[----:B------:R-:W2:Y:S04]  /*12a90*/  LDL.LU R5, [R1+0x64] ;  /* 0x0000640001057983 */ /* 0x000ea80000300800 */
[----:B0-----:R-:W2:Y:S04]  /*12aa0*/  LDL.LU R6, [R1+0x68] ;  /* 0x0000680001067983 */ /* 0x001ea80000300800 */
[----:B------:R-:W2:Y:S01]  /*12ab0*/  LDL.LU R7, [R1+0x6c] ;  /* 0x00006c0001077983 */ /* 0x000ea20000300800 */
[----:B---3--:R-:W-:Y:S03]  /*12ac0*/  HMMA.16816.F32.BF16 R8, R8, R16, R12 ;  /* 0x000000100808723c */ /* 0x008fe6000004180c */
[----:B--2---:R0:W-:Y:S04]  /*12ad0*/  STL.64 [R1+0xec8], R6 ;  /* 0x000ec80601007387 */ /* 0x0041e80000100a00 */
[----:B------:R1:W-:Y:S01]  /*12ae0*/  STL.64 [R1+0xec0], R4 ;  /* 0x000ec00401007387 */ /* 0x0003e20000100a00 */
[----:B0-----:R-:W-:-:S02]  /*12af0*/  IMAD.MOV.U32 R6, RZ, RZ, R26 ;  /* 0x000000ffff067224 */ /* 0x001fc400078e001a */
[----:B------:R-:W-:Y:S01]  /*12b00*/  IMAD.MOV.U32 R7, RZ, RZ, R27 ;  /* 0x000000ffff077224 */ /* 0x000fe200078e001b */
[----:B-1----:R-:W2:Y:S04]  /*12b10*/  LDL.LU R4, [R1+0x70] ;  /* 0x0000700001047983 */ /* 0x002ea80000300800 */
[----:B------:R-:W2:Y:S04]  /*12b20*/  LDL.LU R5, [R1+0x74] ;  /* 0x0000740001057983 */ /* 0x000ea80000300800 */
[----:B------:R-:W2:Y:S04]  /*12b30*/  LDL.LU R26, [R1+0xef4] ;  /* 0x000ef400011a7983 */ /* 0x000ea80000300800 */
[----:B------:R-:W2:Y:S04]  /*12b40*/  LDL.LU R27, [R1+0xef0] ;  /* 0x000ef000011b7983 */ /* 0x000ea80000300800 */
[----:B------:R-:W-:Y:S04]  /*12b50*/  STL [R1+0xe5c], R28 ;  /* 0x000e5c1c01007387 */ /* 0x000fe80000100800 */
[----:B------:R-:W2:Y:S04]  /*12b60*/  LDL.LU.64 R14, [R1+0xee8] ;  /* 0x000ee800010e7983 */ /* 0x000ea80000300a00 */
[----:B------:R-:W2:Y:S01]  /*12b70*/  LDL.LU.64 R12, [R1+0xee0] ;  /* 0x000ee000010c7983 */ /* 0x000ea20000300a00 */
[----:B------:R-:W-:-:S02]  /*12b80*/  IMAD.MOV.U32 R17, RZ, RZ, R11 ;  /* 0x000000ffff117224 */ /* 0x000fc400078e000b */
[----:B------:R-:W-:Y:S01]  /*12b90*/  IMAD.MOV.U32 R16, RZ, RZ, R22 ;  /* 0x000000ffff107224 */ /* 0x000fe200078e0016 */
[----:B----4-:R0:W-:Y:S04]  /*12ba0*/  STL.64 [R1+0xea8], R18 ;  /* 0x000ea81201007387 */ /* 0x0101e80000100a00 */
[----:B------:R1:W-:Y:S01]  /*12bb0*/  STL [R1+0xeb0], R17 ;  /* 0x000eb01101007387 */ /* 0x0003e20000100800 */
[----:B------:R-:W-:-:S03]  /*12bc0*/  IMAD.MOV.U32 R24, RZ, RZ, R8 ;  /* 0x000000ffff187224 */ /* 0x000fc600078e0008 */
[----:B------:R-:W3:Y:S01]  /*12bd0*/  LDL.LU R22, [R1+0xed8] ;  /* 0x000ed80001167983 */ /* 0x000ee20000300800 */
[----:B------:R-:W-:Y:S02]  /*12be0*/  IMAD.MOV.U32 R21, RZ, RZ, R9 ;  /* 0x000000ffff157224 */ /* 0x000fe400078e0009 */
[----:B0-----:R-:W-:Y:S02]  /*12bf0*/  IMAD.MOV.U32 R18, RZ, RZ, R3 ;  /* 0x000000ffff127224 */ /* 0x001fe400078e0003 */
[----:B-1----:R-:W-:Y:S02]  /*12c00*/  IMAD.MOV.U32 R17, RZ, RZ, R23 ;  /* 0x000000ffff117224 */ /* 0x002fe400078e0017 */
[----:B------:R-:W3:Y:S01]  /*12c10*/  LDL.LU R23, [R1+0xed4] ;  /* 0x000ed40001177983 */ /* 0x000ee20000300800 */
[----:B------:R-:W-:-:S03]  /*12c20*/  IMAD.MOV.U32 R20, RZ, RZ, R10 ;  /* 0x000000ffff147224 */ /* 0x000fc600078e000a */
[----:B------:R-:W4:Y:S04]  /*12c30*/  LDL.LU R3, [R1+0xed0] ;  /* 0x000ed00001037983 */ /* 0x000f280000300800 */
[----:B------:R-:W3:Y:S01]  /*12c40*/  LDL R11, [R1+0x120] ;  /* 0x00012000010b7983 */ /* 0x000ee20000100800 */
[----:B--2---:R-:W-:-:S15]  /*12c50*/  HMMA.16816.F32.BF16 R4, R12, R26, R4 ;  /* 0x0000001a0c04723c */ /* 0x004fde0000041804 */
[----:B------:R-:W-:-:S04]  /*12c60*/  NOP ;  /* 0x0000000000007918 */ /* 0x000fc80000000000 */
[----:B------:R-:W-:Y:S01]  /*12c70*/  MOV R9, R6 ;  /* 0x0000000600097202 */ /* 0x000fe20000000f00 */
[----:B------:R0:W-:Y:S01]  /*12c80*/  STL [R1+0x90], R4 ;  /* 0x0000900401007387 */ /* 0x0001e20000100800 */
[----:B------:R-:W-:Y:S02]  /*12c90*/  IMAD.MOV.U32 R8, RZ, RZ, R7 ;  /* 0x000000ffff087224 */ /* 0x000fe400078e0007 */
[----:B------:R-:W-:Y:S01]  /*12ca0*/  IMAD.MOV.U32 R10, RZ, RZ, R5 ;  /* 0x000000ffff0a7224 */ /* 0x000fe200078e0005 */
[----:B------:R-:W3:Y:S04]  /*12cb0*/  LDL.LU.64 R6, [R1+0xec8] ;  /* 0x000ec80001067983 */ /* 0x000ee80000300a00 */
[----:B0-----:R-:W3:Y:S02]  /*12cc0*/  LDL.LU.64 R4, [R1+0xec0] ;  /* 0x000ec00001047983 */ /* 0x001ee40000300a00 */
[----:B---3--:R-:W-:-:S15]  /*12cd0*/  HMMA.16816.F32.BF16 R4, R12, R22, R4 ;  /* 0x000000160c04723c */ /* 0x008fde0000041804 */
[----:B------:R-:W-:-:S04]  /*12ce0*/  NOP ;  /* 0x0000000000007918 */ /* 0x000fc80000000000 */
[----:B------:R-:W-:Y:S04]  /*12cf0*/  STL.64 [R1+0x80], R4 ;  /* 0x0000800401007387 */ /* 0x000fe80000100a00 */
[----:B------:R0:W-:Y:S04]  /*12d00*/  STL.64 [R1+0x88], R6 ;  /* 0x0000880601007387 */ /* 0x0001e80000100a00 */
[----:B0-----:R-:W2:Y:S01]  /*12d10*/  LDL.LU.64 R6, [R1+0xeb8] ;  /* 0x000eb80001067983 */ /* 0x001ea20000300a00 */
[----:B------:R-:W-:Y:S01]  /*12d20*/  IMAD.MOV.U32 R19, RZ, RZ, R0 ;  /* 0x000000ffff137224 */ /* 0x000fe200078e0000 */
[----:B----4-:R-:W-:-:S02]  /*12d30*/  LOP3.LUT R0, R3, 0x40, RZ, 0x3c, !PT ;  /* 0x0000004003007812 */ /* 0x010fc400078e3cff */
[----:B------:R-:W-:Y:S04]  /*12d40*/  STL [R1+0xe60], R23 ;  /* 0x000e601701007387 */ /* 0x000fe80000100800 */
[----:B------:R-:W-:Y:S01]  /*12d50*/  STL [R1+0xdc8], R3 ;  /* 0x000dc80301007387 */ /* 0x000fe20000100800 */
[----:B--2---:R-:W-:-:S15]  /*12d60*/  HMMA.16816.F32.BF16 R16, R12, R6, R16 ;  /* 0x000000060c10723c */ /* 0x004fde0000041810 */
[----:B------:R-:W-:-:S04]  /*12d70*/  NOP ;  /* 0x0000000000007918 */ /* 0x000fc80000000000 */
[----:B------:R0:W-:Y:S04]  /*12d80*/  STL.64 [R1+0x70], R16 ;  /* 0x0000701001007387 */ /* 0x0001e80000100a00 */
[----:B------:R-:W-:Y:S04]  /*12d90*/  STL.64 [R1+0x78], R18 ;  /* 0x0000781201007387 */ /* 0x000fe80000100a00 */
[----:B0-----:R-:W2:Y:S04]  /*12da0*/  LDL.LU R17, [R1+0xeb0] ;  /* 0x000eb00001117983 */ /* 0x001ea80000300800 */
[----:B------:R-:W-:Y:S04]  /*12db0*/  STL [R1+0x124], R0 ;  /* 0x0001240001007387 */ /* 0x000fe80000100800 */
[----:B------:R-:W-:Y:S04]  /*12dc0*/  STL.64 [R1+0xe70], R10 ;  /* 0x000e700a01007387 */ /* 0x000fe80000100a00 */
[----:B------:R0:W-:Y:S04]  /*12dd0*/  STL.64 [R1+0xe68], R8 ;  /* 0x000e680801007387 */ /* 0x0001e80000100a00 */
[----:B0-----:R-:W3:Y:S04]  /*12de0*/  LDL.LU R8, [R1+0x30] ;  /* 0x0000300001087983 */ /* 0x001ee80000300800 */
[----:B------:R-:W3:Y:S04]  /*12df0*/  LDL.LU R9, [R1+0x34] ;  /* 0x0000340001097983 */ /* 0x000ee80000300800 */
[----:B------:R-:W4:Y:S01]  /*12e00*/  LDL.LU R10, [R1+0x38] ;  /* 0x00003800010a7983 */ /* 0x000f220000300800 */
[----:B------:R-:W-:-:S02]  /*12e10*/  IMAD.MOV.U32 R16, RZ, RZ, R6 ;  /* 0x000000ffff107224 */ /* 0x000fc400078e0006 */
[----:B------:R-:W-:Y:S02]  /*12e20*/  IMAD.MOV.U32 R3, RZ, RZ, R7 ;  /* 0x000000ffff037224 */ /* 0x000fe400078e0007 */
[----:B------:R0:W1:Y:S02]  /*12e30*/  LDSM.16.MT88.4 R4, [R11+UR4+0x10800] ;  /* 0x010800040b04783b */ /* 0x0000640008004200 */
[----:B0-----:R-:W-:-:S05]  /*12e40*/  IMAD.MOV.U32 R11, RZ, RZ, R25 ;  /* 0x000000ffff0b7224 */ /* 0x001fca00078e0019 */
[----:B----4-:R-:W-:Y:S04]  /*12e50*/  STL.64 [R1+0xea0], R10 ;  /* 0x000ea00a01007387 */ /* 0x010fe80000100a00 */
[----:B---3--:R0:W-:Y:S04]  /*12e60*/  STL.64 [R1+0xe98], R8 ;  /* 0x000e980801007387 */ /* 0x0081e80000100a00 */
[----:B0-----:R-:W3:Y:S04]  /*12e70*/  LDL.LU R8, [R1+0x40] ;  /* 0x0000400001087983 */ /* 0x001ee80000300800 */
[----:B------:R-:W3:Y:S04]  /*12e80*/  LDL.LU R9, [R1+0x44] ;  /* 0x0000440001097983 */ /* 0x000ee80000300800 */
[----:B------:R-:W3:Y:S04]  /*12e90*/  LDL.LU R10, [R1+0x48] ;  /* 0x00004800010a7983 */ /* 0x000ee80000300800 */
[----:B-1----:R-:W-:Y:S04]  /*12ea0*/  STL.64 [R1+0xe30], R6 ;  /* 0x000e300601007387 */ /* 0x002fe80000100a00 */
[----:B------:R-:W-:Y:S04]  /*12eb0*/  STL.64 [R1+0xe28], R4 ;  /* 0x000e280401007387 */ /* 0x000fe80000100a00 */
[----:B------:R-:W0:Y:S04]  /*12ec0*/  LDSM.16.M88.4 R4, [R0+UR4] ;  /* 0x000000040004783b */ /* 0x000e280008000200 */
[----:B0-----:R-:W-:Y:S04]  /*12ed0*/  STL.64 [R1+0xc0], R4 ;  /* 0x0000c00401007387 */ /* 0x001fe80000100a00 */
[----:B------:R0:W-:Y:S02]  /*12ee0*/  STL.64 [R1+0xc8], R6 ;  /* 0x0000c80601007387 */ /* 0x0001e40000100a00 */
[----:B0-----:R-:W-:-:S02]  /*12ef0*/  IMAD.MOV.U32 R6, RZ, RZ, R20 ;  /* 0x000000ffff067224 */ /* 0x001fc400078e0014 */
[----:B--2---:R-:W-:-:S05]  /*12f00*/  IMAD.MOV.U32 R7, RZ, RZ, R17 ;  /* 0x000000ffff077224 */ /* 0x004fca00078e0011 */
[----:B------:R0:W-:Y:S02]  /*12f10*/  STL.64 [R1+0xe40], R6 ;  /* 0x000e400601007387 */ /* 0x0001e40000100a00 */
[----:B0-----:R-:W-:Y:S02]  /*12f20*/  IMAD.MOV.U32 R6, RZ, RZ, R16 ;  /* 0x000000ffff067224 */ /* 0x001fe400078e0010 */
[----:B------:R-:W0:Y:S01]  /*12f30*/  LDSM.16.M88.4 R16, [R0+UR4+0x4000] ;  /* 0x004000040010783b */ /* 0x000e220008000200 */
[----:B------:R-:W-:Y:S02]  /*12f40*/  IMAD.MOV.U32 R4, RZ, RZ, R24 ;  /* 0x000000ffff047224 */ /* 0x000fe400078e0018 */
[----:B------:R-:W-:-:S05]  /*12f50*/  IMAD.MOV.U32 R5, RZ, RZ, R21 ;  /* 0x000000ffff057224 */ /* 0x000fca00078e0015 */
[----:B------:R-:W-:Y:S04]  /*12f60*/  STL.64 [R1+0xe38], R4 ;  /* 0x000e380401007387 */ /* 0x000fe80000100a00 */
[----:B0-----:R-:W-:Y:S01]  /*12f70*/  STL.64 [R1+0xf0], R16 ;  /* 0x0000f01001007387 */ /* 0x001fe20000100a00 */
[----:B------:R-:W-:Y:S02]  /*12f80*/  IMAD.MOV.U32 R23, RZ, RZ, R16 ;  /* 0x000000ffff177224 */ /* 0x000fe400078e0010 */
[----:B------:R-:W-:Y:S01]  /*12f90*/  IMAD.MOV.U32 R28, RZ, RZ, R17 ;  /* 0x000000ffff1c7224 */ /* 0x000fe200078e0011 */
[----:B------:R-:W-:Y:S04]  /*12fa0*/  STL.64 [R1+0xf8], R18 ;  /* 0x0000f81201007387 */ /* 0x000fe80000100a00 */
[----:B------:R-:W0:Y:S04]  /*12fb0*/  LDSM.16.M88.4 R16, [R0+UR4+0x8000] ;  /* 0x008000040010783b */ /* 0x000e280008000200 */
[----:B0-----:R-:W-:Y:S04]  /*12fc0*/  STL.64 [R1+0x100], R16 ;  /* 0x0001001001007387 */ /* 0x001fe80000100a00 */
[----:B------:R0:W-:Y:S04]  /*12fd0*/  STL.64 [R1+0x108], R18 ;  /* 0x0001081201007387 */ /* 0x0001e80000100a00 */
[----:B0-----:R-:W3:Y:S01]  /*12fe0*/  LDL.LU.64 R18, [R1+0xea8] ;  /* 0x000ea80001127983 */ /* 0x001ee20000300a00 */
[----:B------:R-:W-:-:S02]  /*12ff0*/  IMAD.MOV.U32 R11, RZ, RZ, R29 ;  /* 0x000000ffff0b7224 */ /* 0x000fc400078e001d */
[----:B------:R-:W-:Y:S02]  /*13000*/  IMAD.MOV.U32 R24, RZ, RZ, R16 ;  /* 0x000000ffff187224 */ /* 0x000fe400078e0010 */
[----:B------:R-:W-:-:S03]  /*13010*/  IMAD.MOV.U32 R25, RZ, RZ, R17 ;  /* 0x000000ffff197224 */ /* 0x000fc600078e0011 */
[----:B---3--:R-:W-:Y:S01]  /*13020*/  HMMA.16816.F32.BF16 R12, R12, R18, R8 ;  /* 0x000000120c0c723c */ /* 0x008fe20000041808 */
[----:B------:R-:W2:Y:S01]  /*13030*/  LDL.LU.64 R10, [R1+0xea0] ;  /* 0x000ea000010a7983 */ /* 0x000ea20000300a00 */
[----:B------:R-:W-:-:S03]  /*13040*/  IMAD.MOV.U32 R5, RZ, RZ, R18 ;  /* 0x000000ffff057224 */ /* 0x000fc600078e0012 */
[----:B------:R-:W2:Y:S04]  /*13050*/  LDL.LU.64 R8, [R1+0xe98] ;  /* 0x000e980001087983 */ /* 0x000ea80000300a00 */
[----:B------:R-:W3:Y:S04]  /*13060*/  LDL.LU R18, [R1+0xe90] ;  /* 0x000e900001127983 */ /* 0x000ee80000300800 */
[----:B------:R-:W4:Y:S01]  /*13070*/  LDL.LU.64 R16, [R1+0xe88] ;  /* 0x000e880001107983 */ /* 0x000f220000300a00 */
[----:B------:R-:W-:-:S05]  /*13080*/  IMAD.MOV.U32 R4, RZ, RZ, R19 ;  /* 0x000000ffff047224 */ /* 0x000fca00078e0013 */
[----:B------:R-:W-:Y:S02]  /*13090*/  IMAD.MOV.U32 R20, RZ, RZ, R12 ;  /* 0x000000ffff147224 */ /* 0x000fe400078e000c */
[----:B------:R-:W-:Y:S02]  /*130a0*/  IMAD.MOV.U32 R21, RZ, RZ, R13 ;  /* 0x000000ffff157224 */ /* 0x000fe400078e000d */
[----:B------:R-:W-:Y:S02]  /*130b0*/  IMAD.MOV.U32 R29, RZ, RZ, R14 ;  /* 0x000000ffff1d7224 */ /* 0x000fe400078e000e */
[----:B---3--:R-:W-:Y:S02]  /*130c0*/  IMAD.MOV.U32 R12, RZ, RZ, R18 ;  /* 0x000000ffff0c7224 */ /* 0x008fe400078e0012 */
[----:B----4-:R-:W-:Y:S02]  /*130d0*/  IMAD.MOV.U32 R13, RZ, RZ, R17 ;  /* 0x000000ffff0d7224 */ /* 0x010fe400078e0011 */
[----:B------:R-:W-:-:S02]  /*130e0*/  IMAD.MOV.U32 R14, RZ, RZ, R16 ;  /* 0x000000ffff0e7224 */ /* 0x000fc400078e0010 */
[----:B------:R-:W0:Y:S04]  /*130f0*/  LDSM.16.M88.4 R16, [R0+UR4+0xc000] ;  /* 0x00c000040010783b */ /* 0x000e280008000200 */
[----:B0-----:R-:W-:Y:S04]  /*13100*/  STL.64 [R1+0xe0], R16 ;  /* 0x0000e01001007387 */ /* 0x001fe80000100a00 */
[----:B------:R0:W-:Y:S04]  /*13110*/  STL.64 [R1+0xe8], R18 ;  /* 0x0000e81201007387 */ /* 0x0001e80000100a00 */
[----:B0-----:R-:W2:Y:S04]  /*13120*/  LDL.LU.64 R18, [R1+0xe80] ;  /* 0x000e800001127983 */ /* 0x001ea80000300a00 */
[----:B------:R-:W2:Y:S01]  /*13130*/  LDL.LU.64 R16, [R1+0xe78] ;  /* 0x000e780001107983 */ /* 0x000ea20000300a00 */
[----:B------:R-:W-:-:S02]  /*13140*/  IMAD.MOV.U32 R7, RZ, RZ, R3 ;  /* 0x000000ffff077224 */ /* 0x000fc400078e0003 */
[----:B------:R-:W-:Y:S02]  /*13150*/  IMAD.MOV.U32 R3, RZ, RZ, R15 ;  /* 0x000000ffff037224 */ /* 0x000fe400078e000f */
[----:B------:R-:W-:Y:S01]  /*13160*/  IMAD.MOV.U32 R15, RZ, RZ, R2 ;  /* 0x000000ffff0f7224 */ /* 0x000fe200078e0002 */
[----:B--2---:R-:W-:-:S15]  /*13170*/  HMMA.16816.F32.BF16 R8, R16, R26, R8 ;  /* 0x0000001a1008723c */ /* 0x004fde0000041808 */
[----:B------:R-:W-:-:S04]  /*13180*/  NOP ;  /* 0x0000000000007918 */ /* 0x000fc80000000000 */
[----:B------:R-:W-:Y:S01]  /*13190*/  IMAD.MOV.U32 R2, RZ, RZ, R10 ;  /* 0x000000ffff027224 */ /* 0x000fe200078e000a */
[----:B------:R0:W-:Y:S01]  /*131a0*/  STL.64 [R1+0x50], R8 ;  /* 0x0000500801007387 */ /* 0x0001e20000100a00 */
[----:B------:R-:W-:-:S03]  /*131b0*/  IMAD.MOV.U32 R0, RZ, RZ, R11 ;  /* 0x000000ffff007224 */ /* 0x000fc600078e000b */
[----:B------:R-:W2:Y:S04]  /*131c0*/  LDL.LU.64 R10, [R1+0xe70] ;  /* 0x000e7000010a7983 */ /* 0x000ea80000300a00 */
[----:B0-----:R-:W3:Y:S04]  /*131d0*/  LDL.LU.64 R8, [R1+0xe68] ;  /* 0x000e680001087983 */ /* 0x001ee80000300a00 */
[----:B------:R0:W-:Y:S02]  /*131e0*/  STL.64 [R1+0xe00], R24 ;  /* 0x000e001801007387 */ /* 0x0001e40000100a00 */
[----:B0-----:R-:W-:-:S02]  /*131f0*/  IMAD.MOV.U32 R24, RZ, RZ, R23 ;  /* 0x000000ffff187224 */ /* 0x001fc400078e0017 */
[----:B------:R-:W-:Y:S01]  /*13200*/  IMAD.MOV.U32 R25, RZ, RZ, R28 ;  /* 0x000000ffff197224 */ /* 0x000fe200078e001c */
[----:B------:R-:W4:Y:S04]  /*13210*/  LDL.LU R23, [R1+0xe60] ;  /* 0x000e600001177983 */ /* 0x000f280000300800 */
[----:B------:R-:W4:Y:S04]  /*13220*/  LDL.LU R28, [R1+0xe5c] ;  /* 0x000e5c00011c7983 */ /* 0x000f280000300800 */
[----:B------:R0:W-:Y:S04]  /*13230*/  STL.64 [R1+0xe18], R24 ;  /* 0x000e181801007387 */ /* 0x0001e80000100a00 */
[----:B0-----:R-:W4:Y:S01]  /*13240*/  LDL.LU R24, [R1+0x90] ;  /* 0x0000900001187983 */ /* 0x001f220000300800 */
[----:B--2---:R-:W-:-:S02]  /*13250*/  IMAD.MOV.U32 R25, RZ, RZ, R10 ;  /* 0x000000ffff197224 */ /* 0x004fc400078e000a */
[----:B---3--:R-:W-:Y:S02]  /*13260*/  IMAD.MOV.U32 R26, RZ, RZ, R9 ;  /* 0x000000ffff1a7224 */ /* 0x008fe400078e0009 */
[----:B------:R-:W-:Y:S02]  /*13270*/  IMAD.MOV.U32 R27, RZ, RZ, R8 ;  /* 0x000000ffff1b7224 */ /* 0x000fe400078e0008 */
[----:B------:R-:W-:Y:S04]  /*13280*/  LDSM.16.MT88.4 R8, [R11+UR4+0x10c00] ;  /* 0x010c00040b08783b */ /* 0x000fe80008004200 */
[----:B------:R-:W-:Y:S04]  /*13290*/  STL.64 [R1+0xe50], R26 ;  /* 0x000e501a01007387 */ /* 0x000fe80000100a00 */
[----:B----4-:R0:W-:Y:S04]  /*132a0*/  STL.64 [R1+0xe48], R24 ;  /* 0x000e481801007387 */ /* 0x0101e80000100a00 */
[----:B0-----:R-:W2:Y:S01]  /*132b0*/  LDL.LU R24, [R1+0xb0] ;  /* 0x0000b00001187983 */ /* 0x001ea20000300800 */
[----:B------:R-:W-:-:S03]  /*132c0*/  IMAD.MOV.U32 R25, RZ, RZ, R28 ;  /* 0x000000ffff197224 */ /* 0x000fc600078e001c */
[----:B------:R-:W3:Y:S04]  /*132d0*/  LDL.LU R28, [R1+0xe58] ;  /* 0x000e5800011c7983 */ /* 0x000ee80000300800 */
[----:B------:R-:W2:Y:S04]  /*132e0*/  LDL.LU R26, [R1+0xb8] ;  /* 0x0000b800011a7983 */ /* 0x000ea80000300800 */
[----:B------:R-:W2:Y:S01]  /*132f0*/  LDL.LU R27, [R1+0xbc] ;  /* 0x0000bc00011b7983 */ /* 0x000ea20000300800 */
[----:B------:R-:W-:Y:S03]  /*13300*/  HMMA.16816.F32.BF16 R12, R16, R22, R12 ;  /* 0x00000016100c723c */ /* 0x000fe6000004180c */
[----:B------:R-:W-:Y:S04]  /*13310*/  STL [R1+0xdfc], R0 ;  /* 0x000dfc0001007387 */ /* 0x000fe80000100800 */
[----:B------:R-:W-:Y:S04]  /*13320*/  STL [R1+0xdf8], R2 ;  /* 0x000df80201007387 */ /* 0x000fe80000100800 */
[----:B------:R0:W-:Y:S04]  /*13330*/  STL.64 [R1+0xe20], R20 ;  /* 0x000e201401007387 */ /* 0x0001e80000100a00 */
[----:B0-----:R-:W4:Y:S04]  /*13340*/  LDL.LU.64 R20, [R1+0xc0] ;  /* 0x0000c00001147983 */ /* 0x001f280000300a00 */
[----:B------:R-:W-:Y:S04]  /*13350*/  STL.64 [R1+0x40], R12 ;  /* 0x0000400c01007387 */ /* 0x000fe80000100a00 */
[----:B------:R-:W-:Y:S04]  /*13360*/  STL.64 [R1+0x48], R14 ;  /* 0x0000480e01007387 */ /* 0x000fe80000100a00 */
[----:B---3--:R-:W0:Y:S04]  /*13370*/  LDSM.16.MT88.4 R12, [R28+UR4+0x10800] ;  /* 0x010800041c0c783b */ /* 0x008e280008004200 */
[----:B0-----:R-:W-:Y:S04]  /*13380*/  STL [R1+0xde0], R15 ;  /* 0x000de00f01007387 */ /* 0x001fe80000100800 */
[----:B------:R0:W-:Y:S02]  /*13390*/  STL.64 [R1+0xda0], R10 ;  /* 0x000da00a01007387 */ /* 0x0001e40000100a00 */
[----:B0-----:R-:W-:-:S02]  /*133a0*/  IMAD.MOV.U32 R10, RZ, RZ, R5 ;  /* 0x000000ffff0a7224 */ /* 0x001fc400078e0005 */
[----:B------:R-:W-:Y:S02]  /*133b0*/  IMAD.MOV.U32 R11, RZ, RZ, R4 ;  /* 0x000000ffff0b7224 */ /* 0x000fe400078e0004 */
[----:B--2---:R-:W-:Y:S01]  /*133c0*/  HMMA.16816.F32.BF16 R4, R16, R6, R24 ;  /* 0x000000061004723c */ /* 0x004fe20000041818 */
[----:B------:R-:W-:Y:S04]  /*133d0*/  STL.64 [R1+0xd98], R8 ;  /* 0x000d980801007387 */ /* 0x000fe80000100a00 */
[----:B------:R-:W2:Y:S04]  /*133e0*/  LDL.LU.64 R26, [R1+0xe50] ;  /* 0x000e5000011a7983 */ /* 0x000ea80000300a00 */
[----:B------:R-:W2:Y:S10]  /*133f0*/  LDL.LU.64 R24, [R1+0xe48] ;  /* 0x000e480001187983 */ /* 0x000eb40000300a00 */
[----:B------:R-:W-:Y:S01]  /*13400*/  IMAD.MOV.U32 R0, RZ, RZ, R6 ;  /* 0x000000ffff007224 */ /* 0x000fe200078e0006 */
[----:B------:R0:W-:Y:S01]  /*13410*/  STL.64 [R1+0x30], R4 ;  /* 0x0000300401007387 */ /* 0x0001e20000100a00 */
[----:B------:R-:W-:-:S03]  /*13420*/  IMAD.MOV.U32 R2, RZ, RZ, R7 ;  /* 0x000000ffff027224 */ /* 0x000fc600078e0007 */
[----:B------:R-:W3:Y:S04]  /*13430*/  LDL.LU.64 R6, [R1+0xe40] ;  /* 0x000e400001067983 */ /* 0x000ee80000300a00 */
[----:B0-----:R-:W3:Y:S02]  /*13440*/  LDL.LU.64 R4, [R1+0xe38] ;  /* 0x000e380001047983 */ /* 0x001ee40000300a00 */
[----:B---3--:R-:W-:Y:S02]  /*13450*/  HMMA.16816.F32.BF16 R8, R16, R10, R4 ;  /* 0x0000000a1008723c */ /* 0x008fe40000041804 */
[----:B------:R-:W2:Y:S04]  /*13460*/  LDL.LU.64 R6, [R1+0xe30] ;  /* 0x000e300001067983 */ /* 0x000ea80000300a00 */
[----:B------:R-:W2:-:S13]  /*13470*/  LDL.LU.64 R4, [R1+0xe28] ;  /* 0x000e280001047983 */ /* 0x000e9a0000300a00 */
[----:B------:R-:W-:Y:S04]  /*13480*/  STL.64 [R1+0xdb0], R10 ;  /* 0x000db00a01007387 */ /* 0x000fe80000100a00 */
[----:B------:R0:W-:Y:S04]  /*13490*/  STL.64 [R1+0xda8], R8 ;  /* 0x000da80801007387 */ /* 0x0001e80000100a00 */
[----:B0-----:R-:W3:Y:S04]  /*134a0*/  LDL.LU R8, [R1+0x70] ;  /* 0x0000700001087983 */ /* 0x001ee80000300800 */
[----:B------:R-:W3:Y:S04]  /*134b0*/  LDL.LU R9, [R1+0x74] ;  /* 0x0000740001097983 */ /* 0x000ee80000300800 */
[----:B------:R-:W3:Y:S04]  /*134c0*/  LDL.LU R10, [R1+0x78] ;  /* 0x00007800010a7983 */ /* 0x000ee80000300800 */
[----:B------:R-:W3:Y:S01]  /*134d0*/  LDL.LU R11, [R1+0x7c] ;  /* 0x00007c00010b7983 */ /* 0x000ee20000300800 */
[----:B----4-:R-:W-:-:S02]  /*134e0*/  IMAD.MOV.U32 R17, RZ, RZ, R20 ;  /* 0x000000ffff117224 */ /* 0x010fc400078e0014 */
[----:B------:R-:W-:Y:S01]  /*134f0*/  IMAD.MOV.U32 R16, RZ, RZ, R21 ;  /* 0x000000ffff107224 */ /* 0x000fe200078e0015 */
[----:B--2---:R-:W-:-:S15]  /*13500*/  HMMA.16816.F32.BF16 R24, R4, R20, R24 ;  /* 0x000000140418723c */ /* 0x004fde0000041818 */
[----:B------:R-:W-:-:S04]  /*13510*/  NOP ;  /* 0x0000000000007918 */ /* 0x000fc80000000000 */
[----:B------:R-:W-:Y:S01]  /*13520*/  IMAD.MOV.U32 R15, RZ, RZ, R24 ;  /* 0x000000ffff0f7224 */ /* 0x000fe200078e0018 */
[----:B---3--:R-:W-:Y:S04]  /*13530*/  STL.64 [R1+0xe10], R10 ;  /* 0x000e100a01007387 */ /* 0x008fe80000100a00 */
[----:B------:R0:W-:Y:S04]  /*13540*/  STL.64 [R1+0xe08], R8 ;  /* 0x000e080801007387 */ /* 0x0001e80000100a00 */
[----:B0-----:R-:W2:Y:S04]  /*13550*/  LDL.LU R8, [R1+0x80] ;  /* 0x0000800001087983 */ /* 0x001ea80000300800 */
[----:B------:R-:W2:Y:S04]  /*13560*/  LDL.LU R9, [R1+0x84] ;  /* 0x0000840001097983 */ /* 0x000ea80000300800 */
[----:B------:R-:W2:Y:S04]  /*13570*/  LDL.LU R10, [R1+0x88] ;  /* 0x00008800010a7983 */ /* 0x000ea80000300800 */
[----:B------:R-:W2:Y:S04]  /*13580*/  LDL.LU R11, [R1+0x8c] ;  /* 0x00008c00010b7983 */ /* 0x000ea80000300800 */
[----:B------:R-:W3:Y:S04]  /*13590*/  LDL.LU.64 R20, [R1+0xe20] ;  /* 0x000e200001147983 */ /* 0x000ee80000300a00 */
[----:B------:R0:W-:Y:S04]  /*135a0*/  STL [R1+0x14], R25 ;  /* 0x0000141901007387 */ /* 0x0001e80000100800 */
[----:B------:R-:W-:Y:S04]  /*135b0*/  STL.64 [R1+0x18], R26 ;  /* 0x0000181a01007387 */ /* 0x000fe80000100a00 */
[----:B0-----:R-:W2:Y:S04]  /*135c0*/  LDL.LU.64 R24, [R1+0xe18] ;  /* 0x000e180001187983 */ /* 0x001ea80000300a00 */
[----:B------:R-:W-:Y:S04]  /*135d0*/  STL.64 [R1+0xdf0], R14 ;  /* 0x000df00e01007387 */ /* 0x000fe80000100a00 */
[----:B------:R0:W-:Y:S04]  /*135e0*/  STL.64 [R1+0xde8], R12 ;  /* 0x000de80c01007387 */ /* 0x0001e80000100a00 */
[----:B0-----:R-:W3:Y:S01]  /*135f0*/  LDL.LU.64 R12, [R1+0xe0] ;  /* 0x0000e000010c7983 */ /* 0x001ee20000300a00 */
[----:B--2---:R-:W-:Y:S03]  /*13600*/  HMMA.16816.F32.BF16 R24, R4, R24, R8 ;  /* 0x000000180418723c */ /* 0x004fe60000041808 */
[----:B------:R-:W2:Y:S04]  /*13610*/  LDL.LU.64 R10, [R1+0xe10] ;  /* 0x000e1000010a7983 */ /* 0x000ea80000300a00 */
[----:B------:R-:W2:-:S12]  /*13620*/  LDL.LU.64 R8, [R1+0xe08] ;  /* 0x000e080001087983 */ /* 0x000e980000300a00 */
[----:B------:R0:W-:Y:S04]  /*13630*/  STL.64 [R1], R24 ;  /* 0x0000001801007387 */ /* 0x0001e80000100a00 */
[----:B0-----:R-:W2:Y:S01]  /*13640*/  LDL.LU.64 R24, [R1+0xe00] ;  /* 0x000e000001187983 */ /* 0x001ea20000300a00 */
[----:B------:R-:W-:Y:S02]  /*13650*/  IMAD.MOV.U32 R22, RZ, RZ, R29 ;  /* 0x000000ffff167224 */ /* 0x000fe400078e001d */
[----:B------:R-:W-:Y:S02]  /*13660*/  IMAD.MOV.U32 R23, RZ, RZ, R3 ;  /* 0x000000ffff177224 */ /* 0x000fe400078e0003 */
[----:B------:R-:W-:Y:S02]  /*13670*/  IMAD.MOV.U32 R3, RZ, RZ, R26 ;  /* 0x000000ffff037224 */ /* 0x000fe400078e001a */
[----:B------:R-:W-:-:S02]  /*13680*/  IMAD.MOV.U32 R29, RZ, RZ, R27 ;  /* 0x000000ffff1d7224 */ /* 0x000fc400078e001b */
[----:B--2---:R-:W-:Y:S01]  /*13690*/  HMMA.16816.F32.BF16 R24, R4, R24, R8 ;  /* 0x000000180418723c */ /* 0x004fe20000041808 */
[----:B------:R-:W2:Y:S04]  /*136a0*/  LDL.LU R8, [R1+0x30] ;  /* 0x0000300001087983 */ /* 0x000ea80000300800 */
[----:B------:R-:W2:Y:S01]  /*136b0*/  LDL.LU R9, [R1+0x34] ;  /* 0x0000340001097983 */ /* 0x000ea20000300800 */
[----:B------:R-:W-:Y:S02]  /*136c0*/  IMAD.MOV.U32 R10, RZ, RZ, R0 ;  /* 0x000000ffff0a7224 */ /* 0x000fe400078e0000 */
[----:B------:R-:W-:Y:S01]  /*136d0*/  IMAD.MOV.U32 R11, RZ, RZ, R2 ;  /* 0x000000ffff0b7224 */ /* 0x000fe200078e0002 */
[----:B------:R-:W4:Y:S04]  /*136e0*/  LDL.LU R0, [R1+0xdfc] ;  /* 0x000dfc0001007983 */ /* 0x000f280000300800 */
[----:B------:R-:W3:Y:S04]  /*136f0*/  LDL.LU R2, [R1+0xdf8] ;  /* 0x000df80001027983 */ /* 0x000ee80000300800 */
[----:B------:R-:W-:Y:S04]  /*13700*/  STL.64 [R1+0xdc0], R10 ;  /* 0x000dc00a01007387 */ /* 0x000fe80000100a00 */
[----:B--2---:R0:W-:Y:S04]  /*13710*/  STL.64 [R1+0xdb8], R8 ;  /* 0x000db80801007387 */ /* 0x0041e80000100a00 */
[----:B0-----:R-:W2:Y:S04]  /*13720*/  LDL.LU R8, [R1+0x40] ;  /* 0x0000400001087983 */ /* 0x001ea80000300800 */
[----:B------:R-:W2:Y:S04]  /*13730*/  LDL.LU R9, [R1+0x44] ;  /* 0x0000440001097983 */ /* 0x000ea80000300800 */
[----:B------:R-:W2:Y:S04]  /*13740*/  LDL.LU R10, [R1+0x48] ;  /* 0x00004800010a7983 */ /* 0x000ea80000300800 */
[----:B------:R-:W2:Y:S04]  /*13750*/  LDL.LU R11, [R1+0x4c] ;  /* 0x00004c00010b7983 */ /* 0x000ea80000300800 */
[----:B--2---:R-:W-:Y:S04]  /*13760*/  STL.64 [R1+0xdd8], R10 ;  /* 0x000dd80a01007387 */ /* 0x004fe80000100a00 */
[----:B------:R0:W-:Y:S02]  /*13770*/  STL.64 [R1+0xdd0], R8 ;  /* 0x000dd00801007387 */ /* 0x0001e40000100a00 */
[----:B0-----:R-:W-:-:S02]  /*13780*/  IMAD.MOV.U32 R8, RZ, RZ, R17 ;  /* 0x000000ffff087224 */ /* 0x001fc400078e0011 */
[----:B------:R-:W-:Y:S02]  /*13790*/  IMAD.MOV.U32 R9, RZ, RZ, R16 ;  /* 0x000000ffff097224 */ /* 0x000fe400078e0010 */
[----:B------:R-:W0:Y:S04]  /*137a0*/  LDSM.16.MT88.4 R16, [R28+UR4+0x10c00] ;  /* 0x010c00041c10783b */ /* 0x000e280008004200 */
[----:B------:R-:W-:Y:S04]  /*137b0*/  STL.64 [R1+0xd68], R26 ;  /* 0x000d681a01007387 */ /* 0x000fe80000100a00 */
[----:B------:R1:W-:Y:S04]  /*137c0*/  STL.64 [R1+0xd60], R24 ;  /* 0x000d601801007387 */ /* 0x0003e80000100a00 */
[----:B-1----:R-:W2:Y:S04]  /*137d0*/  LDL.LU.64 R24, [R1+0xf0] ;  /* 0x0000f00001187983 */ /* 0x002ea80000300a00 */
[----:B------:R-:W2:Y:S04]  /*137e0*/  LDL.64 R26, [R1+0xf8] ;  /* 0x0000f800011a7983 */ /* 0x000ea80000100a00 */
[----:B0-----:R-:W-:Y:S04]  /*137f0*/  STL.64 [R1+0xd48], R18 ;  /* 0x000d481201007387 */ /* 0x001fe80000100a00 */
[----:B------:R0:W-:Y:S04]  /*13800*/  STL.64 [R1+0xd40], R16 ;  /* 0x000d401001007387 */ /* 0x0001e80000100a00 */
[----:B0-----:R-:W2:Y:S04]  /*13810*/  LDL.LU R16, [R1+0x50] ;  /* 0x0000500001107983 */ /* 0x001ea80000300800 */
[----:B------:R-:W2:Y:S04]  /*13820*/  LDL.LU R17, [R1+0x54] ;  /* 0x0000540001117983 */ /* 0x000ea80000300800 */
[----:B------:R-:W-:Y:S04]  /*13830*/  STL [R1+0xd38], R28 ;  /* 0x000d381c01007387 */ /* 0x000fe80000100800 */
[----:B------:R-:W2:Y:S01]  /*13840*/  LDL.LU.64 R14, [R1+0xdf0] ;  /* 0x000df000010e7983 */ /* 0x000ea20000300a00 */
[----:B---3--:R-:W-:Y:S01]  /*13850*/  IMAD.MOV.U32 R18, RZ, RZ, R2 ;  /* 0x000000ffff127224 */ /* 0x008fe200078e0002 */
[----:B------:R-:W-:Y:S01]  /*13860*/  HMMA.16816.F32.BF16 R20, R4, R12, R20 ;  /* 0x0000000c0414723c */ /* 0x000fe20000041814 */
[----:B----4-:R-:W-:-:S02]  /*13870*/  IMAD.MOV.U32 R19, RZ, RZ, R0 ;  /* 0x000000ffff137224 */ /* 0x010fc400078e0000 */
[----:B------:R-:W-:Y:S02]  /*13880*/  IMAD.MOV.U32 R2, RZ, RZ, R12 ;  /* 0x000000ffff027224 */ /* 0x000fe400078e000c */
[----:B------:R-:W-:Y:S02]  /*13890*/  IMAD.MOV.U32 R0, RZ, RZ, R13 ;  /* 0x000000ffff007224 */ /* 0x000fe400078e000d */
[----:B------:R-:W3:Y:S01]  /*138a0*/  LDL.LU.64 R12, [R1+0xde8] ;  /* 0x000de800010c7983 */ /* 0x000ee20000300a00 */
[----:B--2---:R-:W-:-:S03]  /*138b0*/  IMAD.MOV.U32 R4, RZ, RZ, R15 ;  /* 0x000000ffff047224 */ /* 0x004fc600078e000f */
[----:B------:R-:W3:Y:S04]  /*138c0*/  LDL.LU R15, [R1+0xde0] ;  /* 0x000de000010f7983 */ /* 0x000ee80000300800 */
[----:B------:R-:W2:Y:S04]  /*138d0*/  LDL.LU R5, [R1+0x14] ;  /* 0x0000140001057983 */ /* 0x000ea80000300800 */
[----:B------:R-:W2:Y:S04]  /*138e0*/  LDL.LU R6, [R1+0x18] ;  /* 0x0000180001067983 */ /* 0x000ea80000300800 */
[----:B------:R-:W2:Y:S04]  /*138f0*/  LDL.LU R7, [R1+0x1c] ;  /* 0x00001c0001077983 */ /* 0x000ea80000300800 */
[----:B------:R-:W-:Y:S04]  /*13900*/  STL.64 [R1+0xd58], R22 ;  /* 0x000d581601007387 */ /* 0x000fe80000100a00 */
[----:B------:R0:W-:Y:S04]  /*13910*/  STL.64 [R1+0xd50], R20 ;  /* 0x000d501401007387 */ /* 0x0001e80000100a00 */
[----:B0-----:R-:W4:Y:S04]  /*13920*/  LDL.LU.64 R20, [R1+0x100] ;  /* 0x0001000001147983 */ /* 0x001f280000300a00 */
[----:B------:R-:W2:Y:S01]  /*13930*/  LDL.LU.64 R22, [R1+0x108] ;  /* 0x0001080001167983 */ /* 0x000ea20000300a00 */
[----:B---3--:R-:W-:-:S15]  /*13940*/  HMMA.16816.F32.BF16 R8, R12, R8, R16 ;  /* 0x000000080c08723c */ /* 0x008fde0000041810 */
[----:B------:R-:W-:-:S04]  /*13950*/  NOP ;  /* 0x0000000000007918 */ /* 0x000fc80000000000 */
[----:B------:R-:W-:Y:S01]  /*13960*/  IMAD.MOV.U32 R17, RZ, RZ, R10 ;  /* 0x000000ffff117224 */ /* 0x000fe200078e000a */
[----:B------:R-:W-:Y:S01]  /*13970*/  MOV R16, R11 ;  /* 0x0000000b00107202 */ /* 0x000fe20000000f00 */
[----:B------:R-:W-:Y:S01]  /*13980*/  IMAD.MOV.U32 R19, RZ, RZ, R8 ;  /* 0x000000ffff137224 */ /* 0x000fe200078e0008 */
[----:B------:R-:W3:Y:S01]  /*13990*/  LDL.LU.64 R10, [R1+0xdd8] ;  /* 0x000dd800010a7983 */ /* 0x000ee20000300a00 */
[----:B------:R-:W-:-:S03]  /*139a0*/  IMAD.MOV.U32 R18, RZ, RZ, R9 ;  /* 0x000000ffff127224 */ /* 0x000fc600078e0009 */
[----:B------:R-:W3:Y:S04]  /*139b0*/  LDL.LU.64 R8, [R1+0xdd0] ;  /* 0x000dd00001087983 */ /* 0x000ee80000300a00 */
[----:B------:R-:W-:Y:S04]  /*139c0*/  STL.64 [R1+0xd78], R18 ;  /* 0x000d781201007387 */ /* 0x000fe80000100a00 */
[----:B------:R0:W-:Y:S04]  /*139d0*/  STL.64 [R1+0xd70], R16 ;  /* 0x000d701001007387 */ /* 0x0001e80000100a00 */
[----:B0-----:R-:W2:Y:S04]  /*139e0*/  LDL.LU R16, [R1] ;  /* 0x0000000001107983 */ /* 0x001ea80000300800 */
[----:B------:R-:W2:Y:S01]  /*139f0*/  LDL.LU R17, [R1+0x4] ;  /* 0x0000040001117983 */ /* 0x000ea20000300800 */
[----:B------:R-:W-:-:S02]  /*13a00*/  IMAD.MOV.U32 R18, RZ, RZ, R3 ;  /* 0x000000ffff127224 */ /* 0x000fc400078e0003 */
[----:B------:R-:W-:Y:S01]  /*13a10*/  IMAD.MOV.U32 R19, RZ, RZ, R29 ;  /* 0x000000ffff137224 */ /* 0x000fe200078e001d */
[----:B------:R-:W4:Y:S04]  /*13a20*/  LDL.LU R3, [R1+0xdc8] ;  /* 0x000dc80001037983 */ /* 0x000f280000300800 */
[----:B------:R-:W-:Y:S01]  /*13a30*/  STL.64 [R1+0xd88], R18 ;  /* 0x000d881201007387 */ /* 0x000fe20000100a00 */
[----:B---3--:R-:W-:Y:S03]  /*13a40*/  HMMA.16816.F32.BF16 R8, R12, R24, R8 ;  /* 0x000000180c08723c */ /* 0x008fe60000041808 */
[----:B--2---:R-:W-:-:S15]  /*13a50*/  STL.64 [R1+0xd80], R16 ;  /* 0x000d801001007387 */ /* 0x004fde0000100a00 */
[----:B------:R-:W-:Y:S01]  /*13a60*/  NOP ;  /* 0x0000000000007918 */ /* 0x000fe20000000000 */
[----:B------:R-:W-:Y:S04]  /*13a70*/  STL.64 [R1+0x90], R8 ;  /* 0x0000900801007387 */ /* 0x000fe80000100a00 */
[----:B------:R0:W-:Y:S04]  /*13a80*/  STL.64 [R1+0x98], R10 ;  /* 0x0000980a01007387 */ /* 0x0001e80000100a00 */
[----:B0-----:R-:W4:Y:S04]  /*13a90*/  LDL.LU.64 R10, [R1+0xdc0] ;  /* 0x000dc000010a7983 */ /* 0x001f280000300a00 */
[----:B------:R-:W4:Y:S04]  /*13aa0*/  LDL.LU.64 R8, [R1+0xdb8] ;  /* 0x000db80001087983 */ /* 0x000f280000300a00 */
[----:B------:R0:W-:Y:S04]  /*13ab0*/  STL.64 [R1+0xd90], R26 ;  /* 0x000d901a01007387 */ /* 0x0001e80000100a00 */
[----:B0-----:R-:W2:Y:S01]  /*13ac0*/  LDL.LU.64 R26, [R1+0xc8] ;  /* 0x0000c800011a7983 */ /* 0x001ea20000300a00 */
[----:B----4-:R-:W-:-:S15]  /*13ad0*/  HMMA.16816.F32.BF16 R8, R12, R20, R8 ;  /* 0x000000140c08723c */ /* 0x010fde0000041808 */
[----:B------:R-:W-:-:S04]  /*13ae0*/  NOP ;  /* 0x0000000000007918 */ /* 0x000fc80000000000 */
[----:B------:R-:W-:Y:S04]  /*13af0*/  STL.64 [R1+0xa0], R8 ;  /* 0x0000a00801007387 */ /* 0x000fe80000100a00 */
[----:B------:R0:W-:Y:S04]  /*13b00*/  STL.64 [R1+0xa8], R10 ;  /* 0x0000a80a01007387 */ /* 0x0001e80000100a00 */
[----:B0-----:R-:W3:Y:S04]  /*13b10*/  LDL.LU.64 R10, [R1+0xdb0] ;  /* 0x000db000010a7983 */ /* 0x001ee80000300a00 */
[----:B------:R-:W3:Y:S01]  /*13b20*/  LDL.LU.64 R8, [R1+0xda8] ;  /* 0x000da80001087983 */ /* 0x000ee20000300a00 */
[----:B------:R-:W-:-:S02]  /*13b30*/  IMAD.MOV.U32 R16, RZ, RZ, R2 ;  /* 0x000000ffff107224 */ /* 0x000fc400078e0002 */
[----:B------:R-:W-:-:S07]  /*13b40*/  IMAD.MOV.U32 R17, RZ, RZ, R0 ;  /* 0x000000ffff117224 */ /* 0x000fce00078e0000 */
[----:B---3--:R-:W-:Y:S01]  /*13b50*/  HMMA.16816.F32.BF16 R16, R12, R16, R8 ;  /* 0x000000100c10723c */ /* 0x008fe20000041808 */
[----:B------:R-:W2:Y:S04]  /*13b60*/  LDL.LU.64 R10, [R1+0xda0] ;  /* 0x000da000010a7983 */ /* 0x000ea80000300a00 */
[----:B------:R-:W2:Y:S04]  /*13b70*/  LDL.LU.64 R8, [R1+0xd98] ;  /* 0x000d980001087983 */ /* 0x000ea80000300a00 */
[----:B------:R-:W3:Y:S10]  /*13b80*/  LDL R15, [R1+0x120] ;  /* 0x00012000010f7983 */ /* 0x000ef40000100800 */
[----:B------:R-:W-:Y:S04]  /*13b90*/  STL.64 [R1+0x70], R16 ;  /* 0x0000701001007387 */ /* 0x000fe80000100a00 */
[----:B------:R2:W-:Y:S02]  /*13ba0*/  STL.64 [R1+0x78], R18 ;  /* 0x0000781201007387 */ /* 0x0005e40000100a00 */
[----:B--2---:R-:W-:Y:S01]  /*13bb0*/  HMMA.16816.F32.BF16 R16, R8, R26, R4 ;  /* 0x0000001a0810723c */ /* 0x004fe20000041804 */
[----:B------:R-:W-:-:S02]  /*13bc0*/  IMAD.MOV.U32 R5, RZ, RZ, R26 ;  /* 0x000000ffff057224 */ /* 0x000fc400078e001a */
[----:B------:R-:W-:Y:S02]  /*13bd0*/  IMAD.MOV.U32 R4, RZ, RZ, R27 ;  /* 0x000000ffff047224 */ /* 0x000fe400078e001b */
[----:B------:R-:W2:-:S14]  /*13be0*/  LDL.LU.64 R26, [R1+0xd90] ;  /* 0x000d9000011a7983 */ /* 0x000e9c0000300a00 */
[----:B------:R-:W-:Y:S01]  /*13bf0*/  IMAD.MOV.U32 R2, RZ, RZ, R18 ;  /* 0x000000ffff027224 */ /* 0x000fe200078e0012 */
[----:B------:R0:W-:Y:S01]  /*13c00*/  STL.64 [R1+0x60], R16 ;  /* 0x0000601001007387 */ /* 0x0001e20000100a00 */
[----:B------:R-:W-:-:S03]  /*13c10*/  IMAD.MOV.U32 R0, RZ, RZ, R19 ;  /* 0x000000ffff007224 */ /* 0x000fc600078e0013 */
[----:B------:R-:W4:Y:S04]  /*13c20*/  LDL.LU.64 R18, [R1+0xd88] ;  /* 0x000d880001127983 */ /* 0x000f280000300a00 */
[----:B0-----:R-:W4:Y:S04]  /*13c30*/  LDL.LU.64 R16, [R1+0xd80] ;  /* 0x000d800001107983 */ /* 0x001f280000300a00 */
[----:B------:R-:W-:Y:S04]  /*13c40*/  STL [R1+0xd34], R0 ;  /* 0x000d340001007387 */ /* 0x000fe80000100800 */
[----:B------:R-:W-:Y:S01]  /*13c50*/  STL [R1+0xd30], R2 ;  /* 0x000d300201007387 */ /* 0x000fe20000100800 */
[----:B--2---:R-:W-:Y:S01]  /*13c60*/  IMAD.MOV.U32 R28, RZ, RZ, R26 ;  /* 0x000000ffff1c7224 */ /* 0x004fe200078e001a */
[----:B----4-:R-:W-:-:S15]  /*13c70*/  HMMA.16816.F32.BF16 R16, R8, R26, R16 ;  /* 0x0000001a0810723c */ /* 0x010fde0000041810 */
[----:B------:R-:W-:-:S04]  /*13c80*/  NOP ;  /* 0x0000000000007918 */ /* 0x000fc80000000000 */
[----:B------:R-:W-:Y:S04]  /*13c90*/  STL.64 [R1+0x30], R16 ;  /* 0x0000301001007387 */ /* 0x000fe80000100a00 */
[----:B------:R0:W-:Y:S04]  /*13ca0*/  STL.64 [R1+0x38], R18 ;  /* 0x0000381201007387 */ /* 0x0001e80000100a00 */
[----:B0-----:R-:W2:Y:S04]  /*13cb0*/  LDL.LU.64 R18, [R1+0xd78] ;  /* 0x000d780001127983 */ /* 0x001ea80000300a00 */
[----:B------:R-:W4:Y:S04]  /*13cc0*/  LDL.LU.64 R16, [R1+0xd70] ;  /* 0x000d700001107983 */ /* 0x000f280000300a00 */
[----:B------:R-:W2:Y:S04]  /*13cd0*/  LDL.LU.64 R26, [R1+0xd68] ;  /* 0x000d6800011a7983 */ /* 0x000ea80000300a00 */
[----:B------:R-:W2:Y:S01]  /*13ce0*/  LDL.LU.64 R24, [R1+0xd60] ;  /* 0x000d600001187983 */ /* 0x000ea20000300a00 */
[----:B------:R-:W-:-:S02]  /*13cf0*/  IMAD.MOV.U32 R0, RZ, RZ, R22 ;  /* 0x000000ffff007224 */ /* 0x000fc400078e0016 */
[----:B------:R-:W-:Y:S01]  /*13d00*/  IMAD.MOV.U32 R14, RZ, RZ, R23 ;  /* 0x000000ffff0e7224 */ /* 0x000fe200078e0017 */
[----:B--2---:R-:W-:-:S15]  /*13d10*/  HMMA.16816.F32.BF16 R24, R8, R22, R24 ;  /* 0x000000160818723c */ /* 0x004fde0000041818 */
[----:B------:R-:W-:-:S04]  /*13d20*/  NOP ;  /* 0x0000000000007918 */ /* 0x000fc80000000000 */
[----:B------:R-:W-:Y:S04]  /*13d30*/  STL.64 [R1+0x20], R24 ;  /* 0x0000201801007387 */ /* 0x000fe80000100a00 */
[----:B------:R0:W-:Y:S04]  /*13d40*/  STL.64 [R1+0x28], R26 ;  /* 0x0000281a01007387 */ /* 0x0001e80000100a00 */
[----:B------:R-:W2:Y:S04]  /*13d50*/  LDL.LU.64 R22, [R1+0xd58] ;  /* 0x000d580001167983 */ /* 0x000ea80000300a00 */
[----:B------:R-:W2:Y:S04]  /*13d60*/  LDL.LU.64 R20, [R1+0xd50] ;  /* 0x000d500001147983 */ /* 0x000ea80000300a00 */
[----:B0-----:R-:W2:Y:S02]  /*13d70*/  LDL.LU.64 R26, [R1+0xe8] ;  /* 0x0000e800011a7983 */ /* 0x001ea40000300a00 */
[----:B--2---:R-:W-:Y:S01]  /*13d80*/  HMMA.16816.F32.BF16 R20, R8, R26, R20 ;  /* 0x0000001a0814723c */ /* 0x004fe20000041814 */
[----:B------:R-:W-:-:S02]  /*13d90*/  IMAD.MOV.U32 R10, RZ, RZ, R5 ;  /* 0x000000ffff0a7224 */ /* 0x000fc400078e0005 */
[----:B------:R-:W-:Y:S02]  /*13da0*/  IMAD.MOV.U32 R11, RZ, RZ, R4 ;  /* 0x000000ffff0b7224 */ /* 0x000fe400078e0004 */
[----:B---3--:R-:W0:-:S14]  /*13db0*/  LDSM.16.MT88.4 R4, [R15+UR4+0x11000] ;  /* 0x011000040f04783b */ /* 0x008e1c0008004200 */
[----:B------:R-:W-:Y:S04]  /*13dc0*/  STL [R1+0xcb4], R20 ;  /* 0x000cb41401007387 */ /* 0x000fe80000100800 */
[----:B------:R-:W-:Y:S04]  /*13dd0*/  STL [R1+0xcb0], R21 ;  /* 0x000cb01501007387 */ /* 0x000fe80000100800 */
[----:B------:R-:W-:Y:S04]  /*13de0*/  STL [R1+0xcac], R22 ;  /* 0x000cac1601007387 */ /* 0x000fe80000100800 */
[----:B------:R-:W-:Y:S04]  /*13df0*/  STL [R1+0xca8], R23 ;  /* 0x000ca81701007387 */ /* 0x000fe80000100800 */
[----:B0-----:R4:W-:Y:S04]  /*13e00*/  STL.64 [R1+0xd10], R6 ;  /* 0x000d100601007387 */ /* 0x0019e80000100a00 */
[----:B------:R0:W-:Y:S01]  /*13e10*/  STL.64 [R1+0xd08], R4 ;  /* 0x000d080401007387 */ /* 0x0001e20000100a00 */
[----:B----4-:R-:W-:-:S02]  /*13e20*/  IMAD.MOV.U32 R6, RZ, RZ, R17 ;  /* 0x000000ffff067224 */ /* 0x010fc400078e0011 */
[----:B------:R-:W-:Y:S02]  /*13e30*/  IMAD.MOV.U32 R7, RZ, RZ, R16 ;  /* 0x000000ffff077224 */ /* 0x000fe400078e0010 */
[----:B0-----:R-:W-:Y:S02]  /*13e40*/  IMAD.MOV.U32 R4, RZ, RZ, R19 ;  /* 0x000000ffff047224 */ /* 0x001fe400078e0013 */
[----:B------:R-:W-:Y:S02]  /*13e50*/  IMAD.MOV.U32 R5, RZ, RZ, R18 ;  /* 0x000000ffff057224 */ /* 0x000fe400078e0012 */
[----:B------:R-:W0:Y:S04]  /*13e60*/  LDSM.16.M88.4 R16, [R3+UR4+0x80] ;  /* 0x000080040310783b */ /* 0x000e280008000200 */
[----:B0-----:R-:W-:Y:S01]  /*13e70*/  STL.64 [R1+0x40], R16 ;  /* 0x0000401001007387 */ /* 0x001fe20000100a00 */
[----:B------:R-:W-:-:S02]  /*13e80*/  IMAD.MOV.U32 R2, RZ, RZ, R16 ;  /* 0x000000ffff027224 */ /* 0x000fc400078e0010 */
[----:B------:R-:W-:Y:S01]  /*13e90*/  IMAD.MOV.U32 R21, RZ, RZ, R17 ;  /* 0x000000ffff157224 */ /* 0x000fe200078e0011 */
[----:B------:R-:W-:Y:S04]  /*13ea0*/  STL.64 [R1+0x48], R18 ;  /* 0x0000481201007387 */ /* 0x000fe80000100a00 */
[----:B------:R-:W0:Y:S04]  /*13eb0*/  LDSM.16.M88.4 R16, [R3+UR4+0x8080] ;  /* 0x008080040310783b */ /* 0x000e280008000200 */
[----:B0-----:R-:W-:Y:S04]  /*13ec0*/  STL.64 [R1+0xd0], R16 ;  /* 0x0000d01001007387 */ /* 0x001fe80000100a00 */
[----:B------:R-:W-:Y:S04]  /*13ed0*/  STL.64 [R1+0xd8], R18 ;  /* 0x0000d81201007387 */ /* 0x000fe80000100a00 */
[----:B------:R-:W0:Y:S01]  /*13ee0*/  LDSM.16.M88.4 R16, [R3+UR4+0xc080] ;  /* 0x00c080040310783b */ /* 0x000e220008000200 */
[----:B------:R-:W-:-:S02]  /*13ef0*/  IMAD.MOV.U32 R13, RZ, RZ, R26 ;  /* 0x000000ffff0d7224 */ /* 0x000fc400078e001a */
[----:B------:R-:W-:Y:S02]  /*13f00*/  IMAD.MOV.U32 R12, RZ, RZ, R27 ;  /* 0x000000ffff0c7224 */ /* 0x000fe400078e001b */
[----:B------:R1:W2:Y:S04]  /*13f10*/  LDSM.16.M88.4 R24, [R3+UR4+0x4080] ;  /* 0x004080040318783b */ /* 0x0002a80008000200 */
[----:B0-----:R0:W-:Y:S01]  /*13f20*/  STL.64 [R1+0x118], R18 ;  /* 0x0001181201007387 */ /* 0x0011e20000100a00 */
[----:B------:R-:W-:Y:S02]  /*13f30*/  IMAD.MOV.U32 R20, RZ, RZ, R16 ;  /* 0x000000ffff147224 */ /* 0x000fe400078e0010 */
[----:B-1----:R-:W-:Y:S01]  /*13f40*/  IMAD.MOV.U32 R3, RZ, RZ, R17 ;  /* 0x000000ffff037224 */ /* 0x002fe200078e0011 */
[----:B0-----:R-:W3:Y:S04]  /*13f50*/  LDL.LU.64 R18, [R1+0xd48] ;  /* 0x000d480001127983 */ /* 0x001ee80000300a00 */
[----:B------:R-:W3:Y:S01]  /*13f60*/  LDL.LU.64 R16, [R1+0xd40] ;  /* 0x000d400001107983 */ /* 0x000ee20000300a00 */
[----:B------:R-:W-:Y:S01]  /*13f70*/  IMAD.MOV.U32 R22, RZ, RZ, R28 ;  /* 0x000000ffff167224 */ /* 0x000fe200078e001c */
[----:B---3--:R-:W-:-:S15]  /*13f80*/  HMMA.16816.F32.BF16 R4, R16, R10, R4 ;  /* 0x0000000a1004723c */ /* 0x008fde0000041804 */
[----:B------:R-:W-:-:S04]  /*13f90*/  NOP ;  /* 0x0000000000007918 */ /* 0x000fc80000000000 */
[----:B------:R0:W-:Y:S01]  /*13fa0*/  STL.64 [R1+0x80], R4 ;  /* 0x0000800401007387 */ /* 0x0001e20000100a00 */
[----:B------:R-:W-:-:S03]  /*13fb0*/  IMAD.MOV.U32 R29, RZ, RZ, R7 ;  /* 0x000000ffff1d7224 */ /* 0x000fc600078e0007 */
[----:B------:R1:W-:Y:S04]  /*13fc0*/  STL [R1+0x88], R6 ;  /* 0x0000880601007387 */ /* 0x0003e80000100800 */
[----:B0-----:R-:W3:Y:S04]  /*13fd0*/  LDL.LU R4, [R1+0x70] ;  /* 0x0000700001047983 */ /* 0x001ee80000300800 */
[----:B------:R-:W3:Y:S04]  /*13fe0*/  LDL.LU R5, [R1+0x74] ;  /* 0x0000740001057983 */ /* 0x000ee80000300800 */
[----:B-1----:R-:W4:Y:S04]  /*13ff0*/  LDL.LU R6, [R1+0x78] ;  /* 0x0000780001067983 */ /* 0x002f280000300800 */
[----:B------:R-:W4:Y:S04]  /*14000*/  LDL.LU R7, [R1+0x7c] ;  /* 0x00007c0001077983 */ /* 0x000f280000300800 */
[----:B------:R-:W2:Y:S04]  /*14010*/  LDL.LU R28, [R1+0xd38] ;  /* 0x000d3800011c7983 */ /* 0x000ea80000300800 */
[----:B------:R-:W3:Y:S04]  /*14020*/  LDL.LU R23, [R1+0xfc] ;  /* 0x0000fc0001177983 */ /* 0x000ee80000300800 */
[----:B--2---:R-:W0:Y:S04]  /*14030*/  LDSM.16.MT88.4 R8, [R28+UR4+0x11000] ;  /* 0x011000041c08783b */ /* 0x004e280008004200 */
[----:B----4-:R1:W-:Y:S04]  /*14040*/  STL.64 [R1+0xd20], R6 ;  /* 0x000d200601007387 */ /* 0x0103e80000100a00 */
[----:B---3--:R-:W-:Y:S01]  /*14050*/  STL.64 [R1+0xd18], R4 ;  /* 0x000d180401007387 */ /* 0x008fe20000100a00 */
[----:B-1----:R-:W-:-:S03]  /*14060*/  IMAD.MOV.U32 R6, RZ, RZ, R0 ;  /* 0x000000ffff067224 */ /* 0x002fc600078e0000 */
[----:B------:R-:W2:Y:S04]  /*14070*/  LDL.LU R0, [R1+0xd34] ;  /* 0x000d340001007983 */ /* 0x000ea80000300800 */
[----:B------:R-:W-:Y:S04]  /*14080*/  STL.64 [R1+0x50], R24 ;  /* 0x0000501801007387 */ /* 0x000fe80000100a00 */
[----:B------:R-:W-:Y:S04]  /*14090*/  STL.64 [R1+0x58], R26 ;  /* 0x0000581a01007387 */ /* 0x000fe80000100a00 */
[----:B------:R-:W-:Y:S04]  /*140a0*/  STL.64 [R1+0xcf8], R24 ;  /* 0x000cf81801007387 */ /* 0x000fe80000100a00 */
[----:B------:R-:W-:Y:S01]  /*140b0*/  STL [R1+0xcb8], R29 ;  /* 0x000cb81d01007387 */ /* 0x000fe20000100800 */
[----:B------:R-:W-:-:S03]  /*140c0*/  IMAD.MOV.U32 R7, RZ, RZ, R14 ;  /* 0x000000ffff077224 */ /* 0x000fc600078e000e */
[----:B0-----:R-:W-:Y:S04]  /*140d0*/  STL [R1+0xccc], R8 ;  /* 0x000ccc0801007387 */ /* 0x001fe80000100800 */
[----:B------:R-:W-:Y:S04]  /*140e0*/  STL [R1+0xcc8], R9 ;  /* 0x000cc80901007387 */ /* 0x000fe80000100800 */
[----:B------:R0:W-:Y:S04]  /*140f0*/  STL [R1+0xcc4], R10 ;  /* 0x000cc40a01007387 */ /* 0x0001e80000100800 */
[----:B------:R1:W-:Y:S01]  /*14100*/  STL [R1+0xcc0], R11 ;  /* 0x000cc00b01007387 */ /* 0x0003e20000100800 */
[----:B0-----:R-:W-:-:S02]  /*14110*/  IMAD.MOV.U32 R10, RZ, RZ, R13 ;  /* 0x000000ffff0a7224 */ /* 0x001fc400078e000d */
[----:B-1----:R-:W-:Y:S02]  /*14120*/  IMAD.MOV.U32 R11, RZ, RZ, R12 ;  /* 0x000000ffff0b7224 */ /* 0x002fe400078e000c */
[----:B------:R-:W0:Y:S04]  /*14130*/  LDSM.16.MT88.4 R12, [R15+UR4+0x11400] ;  /* 0x011400040f0c783b */ /* 0x000e280008004200 */
[----:B------:R1:W-:Y:S04]  /*14140*/  STL.64 [R1+0xd28], R10 ;  /* 0x000d280a01007387 */ /* 0x0003e80000100a00 */
[----:B------:R-:W3:Y:S01]  /*14150*/  LDL.LU R8, [R1+0xa0] ;  /* 0x0000a00001087983 */ /* 0x000ee20000300800 */
[----:B------:R-:W-:-:S03]  /*14160*/  IMAD.MOV.U32 R24, RZ, RZ, R2 ;  /* 0x000000ffff187224 */ /* 0x000fc600078e0002 */
[----:B------:R-:W3:Y:S04]  /*14170*/  LDL.LU R9, [R1+0xa4] ;  /* 0x0000a40001097983 */ /* 0x000ee80000300800 */
[----:B-1----:R-:W3:Y:S04]  /*14180*/  LDL.LU R10, [R1+0xa8] ;  /* 0x0000a800010a7983 */ /* 0x002ee80000300800 */
[----:B------:R-:W3:Y:S04]  /*14190*/  LDL.LU R11, [R1+0xac] ;  /* 0x0000ac00010b7983 */ /* 0x000ee80000300800 */
[----:B------:R-:W-:Y:S04]  /*141a0*/  STL [R1+0xcbc], R28 ;  /* 0x000cbc1c01007387 */ /* 0x000fe80000100800 */
[----:B------:R-:W4:Y:S04]  /*141b0*/  LDL.LU R2, [R1+0xd30] ;  /* 0x000d300001027983 */ /* 0x000f280000300800 */
[----:B0-----:R-:W-:Y:S04]  /*141c0*/  STL.64 [R1+0xc68], R14 ;  /* 0x000c680e01007387 */ /* 0x001fe80000100a00 */
[----:B------:R0:W-:Y:S02]  /*141d0*/  STL.64 [R1+0xc60], R12 ;  /* 0x000c600c01007387 */ /* 0x0001e40000100a00 */
[----:B0-----:R-:W-:-:S02]  /*141e0*/  IMAD.MOV.U32 R12, RZ, RZ, R20 ;  /* 0x000000ffff0c7224 */ /* 0x001fc400078e0014 */
[----:B------:R-:W-:-:S03]  /*141f0*/  IMAD.MOV.U32 R13, RZ, RZ, R3 ;  /* 0x000000ffff0d7224 */ /* 0x000fc600078e0003 */
[----:B------:R0:W-:Y:S04]  /*14200*/  STL [R1+0xcd0], R12 ;  /* 0x000cd00c01007387 */ /* 0x0001e80000100800 */
[----:B------:R1:W-:Y:S04]  /*14210*/  STL [R1+0xcd4], R13 ;  /* 0x000cd40d01007387 */ /* 0x0003e80000100800 */
[----:B0-----:R-:W2:Y:S04]  /*14220*/  LDL.LU R12, [R1+0x90] ;  /* 0x00009000010c7983 */ /* 0x001ea80000300800 */
[----:B-1----:R-:W2:Y:S04]  /*14230*/  LDL.LU R13, [R1+0x94] ;  /* 0x00009400010d7983 */ /* 0x002ea80000300800 */
[----:B------:R-:W2:Y:S04]  /*14240*/  LDL.LU R14, [R1+0x98] ;  /* 0x00009800010e7983 */ /* 0x000ea80000300800 */
[----:B------:R-:W2:Y:S01]  /*14250*/  LDL.LU R15, [R1+0x9c] ;  /* 0x00009c00010f7983 */ /* 0x000ea20000300800 */
[----:B------:R-:W-:Y:S01]  /*14260*/  IMAD.MOV.U32 R25, RZ, RZ, R21 ;  /* 0x000000ffff197224 */ /* 0x000fe200078e0015 */
[----:B---3--:R-:W-:-:S15]  /*14270*/  HMMA.16816.F32.BF16 R4, R16, R6, R8 ;  /* 0x000000061004723c */ /* 0x008fde0000041808 */
[----:B------:R-:W-:-:S04]  /*14280*/  NOP ;  /* 0x0000000000007918 */ /* 0x000fc80000000000 */
[----:B------:R-:W-:Y:S01]  /*14290*/  IMAD.MOV.U32 R3, RZ, RZ, R5 ;  /* 0x000000ffff037224 */ /* 0x000fe200078e0005 */
[----:B--2---:R-:W-:-:S15]  /*142a0*/  HMMA.16816.F32.BF16 R12, R16, R22, R12 ;  /* 0x00000016100c723c */ /* 0x004fde000004180c */
[----:B------:R-:W-:-:S04]  /*142b0*/  NOP ;  /* 0x0000000000007918 */ /* 0x000fc80000000000 */
[----:B------:R-:W-:Y:S02]  /*142c0*/  IMAD.MOV.U32 R21, RZ, RZ, R12 ;  /* 0x000000ffff157224 */ /* 0x000fe400078e000c */
[----:B------:R-:W-:Y:S02]  /*142d0*/  IMAD.MOV.U32 R22, RZ, RZ, R13 ;  /* 0x000000ffff167224 */ /* 0x000fe400078e000d */
[----:B------:R-:W-:Y:S01]  /*142e0*/  IMAD.MOV.U32 R23, RZ, RZ, R14 ;  /* 0x000000ffff177224 */ /* 0x000fe200078e000e */
[----:B------:R0:W-:Y:S04]  /*142f0*/  STL [R1+0xcd8], R21 ;  /* 0x000cd81501007387 */ /* 0x0001e80000100800 */
[----:B------:R4:W-:Y:S01]  /*14300*/  STL.64 [R1+0xd00], R22 ;  /* 0x000d001601007387 */ /* 0x0009e20000100a00 */
[----:B------:R-:W-:-:S03]  /*14310*/  IMAD.MOV.U32 R14, RZ, RZ, R4 ;  /* 0x000000ffff0e7224 */ /* 0x000fc600078e0004 */
[----:B------:R-:W2:Y:S04]  /*14320*/  LDL.LU R20, [R1+0x60] ;  /* 0x0000600001147983 */ /* 0x000ea80000300800 */
[----:B0-----:R-:W2:Y:S01]  /*14330*/  LDL.LU R21, [R1+0x64] ;  /* 0x0000640001157983 */ /* 0x001ea20000300800 */
[----:B----4-:R-:W-:-:S03]  /*14340*/  IMAD.MOV.U32 R22, RZ, RZ, R2 ;  /* 0x000000ffff167224 */ /* 0x010fc600078e0002 */
[----:B------:R-:W3:Y:S01]  /*14350*/  LDL.LU.64 R10, [R1+0xd28] ;  /* 0x000d2800010a7983 */ /* 0x000ee20000300a00 */
[----:B------:R-:W-:Y:S02]  /*14360*/  IMAD.MOV.U32 R23, RZ, RZ, R0 ;  /* 0x000000ffff177224 */ /* 0x000fe400078e0000 */
[----:B------:R-:W-:Y:S02]  /*14370*/  IMAD.MOV.U32 R2, RZ, RZ, R6 ;  /* 0x000000ffff027224 */ /* 0x000fe400078e0006 */
[----:B------:R-:W-:Y:S02]  /*14380*/  IMAD.MOV.U32 R0, RZ, RZ, R7 ;  /* 0x000000ffff007224 */ /* 0x000fe400078e0007 */
[----:B------:R-:W3:Y:S04]  /*14390*/  LDL.LU.64 R6, [R1+0xd20] ;  /* 0x000d200001067983 */ /* 0x000ee80000300a00 */
[----:B------:R-:W3:Y:S02]  /*143a0*/  LDL.LU.64 R4, [R1+0xd18] ;  /* 0x000d180001047983 */ /* 0x000ee40000300a00 */
[----:B---3--:R-:W-:Y:S02]  /*143b0*/  HMMA.16816.F32.BF16 R16, R16, R10, R4 ;  /* 0x0000000a1010723c */ /* 0x008fe40000041804 */
[----:B------:R-:W2:Y:S04]  /*143c0*/  LDL.LU.64 R6, [R1+0xd10] ;  /* 0x000d100001067983 */ /* 0x000ea80000300a00 */
[----:B------:R-:W2:-:S13]  /*143d0*/  LDL.LU.64 R4, [R1+0xd08] ;  /* 0x000d080001047983 */ /* 0x000e9a0000300a00 */
[----:B------:R-:W-:Y:S02]  /*143e0*/  IMAD.MOV.U32 R9, RZ, RZ, R16 ;  /* 0x000000ffff097224 */ /* 0x000fe400078e0010 */
[----:B------:R-:W-:Y:S01]  /*143f0*/  IMAD.MOV.U32 R10, RZ, RZ, R17 ;  /* 0x000000ffff0a7224 */ /* 0x000fe200078e0011 */
[----:B------:R-:W3:Y:S01]  /*14400*/  LDL.LU R16, [R1+0x20] ;  /* 0x0000200001107983 */ /* 0x000ee20000300800 */
[----:B------:R-:W-:Y:S02]  /*14410*/  IMAD.MOV.U32 R11, RZ, RZ, R18 ;  /* 0x000000ffff0b7224 */ /* 0x000fe400078e0012 */
[----:B------:R-:W-:Y:S01]  /*14420*/  IMAD.MOV.U32 R28, RZ, RZ, R19 ;  /* 0x000000ffff1c7224 */ /* 0x000fe200078e0013 */
[----:B------:R-:W3:Y:S04]  /*14430*/  LDL.LU R17, [R1+0x24] ;  /* 0x0000240001117983 */ /* 0x000ee80000300800 */
[----:B------:R-:W4:Y:S04]  /*14440*/  LDL.LU R18, [R1+0x28] ;  /* 0x0000280001127983 */ /* 0x000f280000300800 */
[----:B------:R-:W4:Y:S01]  /*14450*/  LDL.LU R19, [R1+0x2c] ;  /* 0x00002c0001137983 */ /* 0x000f220000300800 */
[----:B--2---:R-:W-:-:S15]  /*14460*/  HMMA.16816.F32.BF16 R24, R4, R24, R20 ;  /* 0x000000180418723c */ /* 0x004fde0000041814 */
[----:B------:R-:W-:-:S04]  /*14470*/  NOP ;  /* 0x0000000000007918 */ /* 0x000fc80000000000 */
[----:B------:R-:W-:Y:S02]  /*14480*/  IMAD.MOV.U32 R21, RZ, RZ, R24 ;  /* 0x000000ffff157224 */ /* 0x000fe400078e0018 */
[----:B------:R-:W-:Y:S01]  /*14490*/  IMAD.MOV.U32 R13, RZ, RZ, R25 ;  /* 0x000000ffff0d7224 */ /* 0x000fe200078e0019 */
[----:B----4-:R-:W-:Y:S04]  /*144a0*/  STL.64 [R1+0xcf0], R18 ;  /* 0x000cf01201007387 */ /* 0x010fe80000100a00 */
[----:B---3--:R0:W-:Y:S04]  /*144b0*/  STL.64 [R1+0xce8], R16 ;  /* 0x000ce81001007387 */ /* 0x0081e80000100a00 */
[----:B0-----:R-:W2:Y:S04]  /*144c0*/  LDL.LU R16, [R1+0x30] ;  /* 0x0000300001107983 */ /* 0x001ea80000300800 */
[----:B------:R-:W2:Y:S04]  /*144d0*/  LDL.LU R17, [R1+0x34] ;  /* 0x0000340001117983 */ /* 0x000ea80000300800 */
[----:B------:R-:W2:Y:S04]  /*144e0*/  LDL.LU R18, [R1+0x38] ;  /* 0x0000380001127983 */ /* 0x000ea80000300800 */
[----:B------:R-:W2:Y:S04]  /*144f0*/  LDL.LU R19, [R1+0x3c] ;  /* 0x00003c0001137983 */ /* 0x000ea80000300800 */
[----:B------:R-:W3:Y:S04]  /*14500*/  LDL.LU.64 R22, [R1+0xd00] ;  /* 0x000d000001167983 */ /* 0x000ee80000300a00 */
[----:B------:R-:W2:Y:S01]  /*14510*/  LDL.LU.64 R24, [R1+0xcf8] ;  /* 0x000cf80001187983 */ /* 0x000ea20000300a00 */
[----:B------:R-:W-:-:S02]  /*14520*/  IMAD.MOV.U32 R12, RZ, RZ, R26 ;  /* 0x000000ffff0c7224 */ /* 0x000fc400078e001a */
[----:B------:R-:W-:Y:S01]  /*14530*/  IMAD.MOV.U32 R8, RZ, RZ, R27 ;  /* 0x000000ffff087224 */ /* 0x000fe200078e001b */
[----:B---3--:R-:W-:Y:S04]  /*14540*/  STL.64 [R1+0xce0], R22 ;  /* 0x000ce01601007387 */ /* 0x008fe80000100a00 */
[----:B------:R0:W-:Y:S01]  /*14550*/  STL [R1+0xcdc], R21 ;  /* 0x000cdc1501007387 */ /* 0x0001e20000100800 */
[C---:B--2---:R-:W-:Y:S03]  /*14560*/  HMMA.16816.F32.BF16 R24, R4.reuse, R24, R16 ;  /* 0x000000180418723c */ /* 0x044fe60000041810 */
[----:B0-----:R-:W2:Y:S04]  /*14570*/  LDL.LU.64 R20, [R1+0xd0] ;  /* 0x0000d00001147983 */ /* 0x001ea80000300a00 */
[----:B------:R-:W3:Y:S04]  /*14580*/  LDL.LU.64 R18, [R1+0xcf0] ;  /* 0x000cf00001127983 */ /* 0x000ee80000300a00 */
[----:B------:R-:W3:Y:S08]  /*14590*/  LDL.LU.64 R16, [R1+0xce8] ;  /* 0x000ce80001107983 */ /* 0x000ef00000300a00 */
[----:B------:R-:W-:Y:S04]  /*145a0*/  STL.64 [R1+0xc48], R26 ;  /* 0x000c481a01007387 */ /* 0x000fe80000100a00 */
[----:B------:R0:W-:Y:S04]  /*145b0*/  STL.64 [R1+0xc40], R24 ;  /* 0x000c401801007387 */ /* 0x0001e80000100a00 */
[----:B0-----:R-:W4:Y:S04]  /*145c0*/  LDL.LU.64 R24, [R1+0x40] ;  /* 0x0000400001187983 */ /* 0x001f280000300a00 */
[----:B------:R-:W4:Y:S04]  /*145d0*/  LDL.LU.64 R26, [R1+0x48] ;  /* 0x00004800011a7983 */ /* 0x000f280000300a00 */
[----:B------:R-:W4:Y:S01]  /*145e0*/  LDL.LU.64 R22, [R1+0xce0] ;  /* 0x000ce00001167983 */ /* 0x000f220000300a00 */
[----:B--2---:R-:W-:Y:S01]  /*145f0*/  IMAD.MOV.U32 R29, RZ, RZ, R20 ;  /* 0x000000ffff1d7224 */ /* 0x004fe200078e0014 */
[----:B---3--:R-:W-:Y:S01]  /*14600*/  HMMA.16816.F32.BF16 R16, R4, R20, R16 ;  /* 0x000000140410723c */ /* 0x008fe20000041810 */
[----:B------:R-:W-:-:S02]  /*14610*/  IMAD.MOV.U32 R20, RZ, RZ, R21 ;  /* 0x000000ffff147224 */ /* 0x000fc400078e0015 */
[----:B------:R-:W2:-:S15]  /*14620*/  LDL.LU R21, [R1+0xcdc] ;  /* 0x000cdc0001157983 */ /* 0x000e9e0000300800 */
[----:B------:R-:W-:Y:S01]  /*14630*/  NOP ;  /* 0x0000000000007918 */ /* 0x000fe20000000000 */
[----:B------:R-:W-:Y:S04]  /*14640*/  STL.64 [R1+0xc58], R18 ;  /* 0x000c581201007387 */ /* 0x000fe80000100a00 */
[----:B------:R2:W-:Y:S02]  /*14650*/  STL.64 [R1+0xc50], R16 ;  /* 0x000c501001007387 */ /* 0x0005e40000100a00 */
[----:B--2---:R-:W-:Y:S02]  /*14660*/  IMAD.MOV.U32 R16, RZ, RZ, R21 ;  /* 0x000000ffff107224 */ /* 0x004fe400078e0015 */
[----:B------:R-:W2:Y:S01]  /*14670*/  LDL.LU R21, [R1+0xcd8] ;  /* 0x000cd80001157983 */ /* 0x000ea20000300800 */
[----:B------:R-:W-:Y:S02]  /*14680*/  IMAD.MOV.U32 R18, RZ, RZ, R12 ;  /* 0x000000ffff127224 */ /* 0x000fe400078e000c */
[----:B------:R-:W-:-:S02]  /*14690*/  IMAD.MOV.U32 R19, RZ, RZ, R8 ;  /* 0x000000ffff137224 */ /* 0x000fc400078e0008 */
[----:B------:R-:W-:Y:S02]  /*146a0*/  IMAD.MOV.U32 R17, RZ, RZ, R13 ;  /* 0x000000ffff117224 */ /* 0x000fe400078e000d */
[----:B------:R-:W3:Y:S04]  /*146b0*/  LDL.LU R13, [R1+0xcd4] ;  /* 0x000cd400010d7983 */ /* 0x000ee80000300800 */
[----:B------:R-:W3:Y:S04]  /*146c0*/  LDL.LU R12, [R1+0xcd0] ;  /* 0x000cd000010c7983 */ /* 0x000ee80000300800 */
[----:B------:R-:W3:Y:S04]  /*146d0*/  LDL.LU R8, [R1+0xccc] ;  /* 0x000ccc0001087983 */ /* 0x000ee80000300800 */
[----:B------:R0:W-:Y:S04]  /*146e0*/  STL.64 [R1+0xc78], R18 ;  /* 0x000c781201007387 */ /* 0x0001e80000100a00 */
[----:B------:R1:W-:Y:S01]  /*146f0*/  STL.64 [R1+0xc70], R16 ;  /* 0x000c701001007387 */ /* 0x0003e20000100a00 */
[----:B0-----:R-:W-:-:S02]  /*14700*/  IMAD.MOV.U32 R18, RZ, RZ, R11 ;  /* 0x000000ffff127224 */ /* 0x001fc400078e000b */
[----:B------:R-:W-:Y:S01]  /*14710*/  IMAD.MOV.U32 R19, RZ, RZ, R28 ;  /* 0x000000ffff137224 */ /* 0x000fe200078e001c */
[----:B-1----:R-:W-:Y:S01]  /*14720*/  MOV R16, R9 ;  /* 0x0000000900107202 */ /* 0x002fe20000000f00 */
[----:B------:R-:W-:Y:S01]  /*14730*/  IMAD.MOV.U32 R17, RZ, RZ, R10 ;  /* 0x000000ffff117224 */ /* 0x000fe200078e000a */
[----:B------:R-:W3:Y:S04]  /*14740*/  LDL.LU R9, [R1+0xcc8] ;  /* 0x000cc80001097983 */ /* 0x000ee80000300800 */
[----:B------:R-:W3:Y:S04]  /*14750*/  LDL.LU R10, [R1+0xcc4] ;  /* 0x000cc400010a7983 */ /* 0x000ee80000300800 */
[----:B------:R-:W3:Y:S04]  /*14760*/  LDL.LU R11, [R1+0xcc0] ;  /* 0x000cc000010b7983 */ /* 0x000ee80000300800 */
[----:B------:R-:W3:Y:S04]  /*14770*/  LDL.LU R28, [R1+0xcbc] ;  /* 0x000cbc00011c7983 */ /* 0x000ee80000300800 */
[----:B------:R-:W-:Y:S04]  /*14780*/  STL.64 [R1+0xc88], R18 ;  /* 0x000c881201007387 */ /* 0x000fe80000100a00 */
[----:B------:R0:W-:Y:S02]  /*14790*/  STL.64 [R1+0xc80], R16 ;  /* 0x000c801001007387 */ /* 0x0001e40000100a00 */
[----:B0-----:R-:W-:-:S02]  /*147a0*/  IMAD.MOV.U32 R16, RZ, RZ, R29 ;  /* 0x000000ffff107224 */ /* 0x001fc400078e001d */
[----:B------:R-:W-:Y:S01]  /*147b0*/  IMAD.MOV.U32 R17, RZ, RZ, R20 ;  /* 0x000000ffff117224 */ /* 0x000fe200078e0014 */
[----:B------:R-:W3:Y:S04]  /*147c0*/  LDL.LU R29, [R1+0xcb8] ;  /* 0x000cb800011d7983 */ /* 0x000ee80000300800 */
[----:B------:R-:W3:Y:S01]  /*147d0*/  LDL.LU R20, [R1+0xcb4] ;  /* 0x000cb40001147983 */ /* 0x000ee20000300800 */
[----:B----4-:R-:W-:-:S03]  /*147e0*/  IMAD.MOV.U32 R18, RZ, RZ, R23 ;  /* 0x000000ffff127224 */ /* 0x010fc600078e0017 */
[----:B------:R0:W-:Y:S02]  /*147f0*/  STL.64 [R1+0xc90], R16 ;  /* 0x000c901001007387 */ /* 0x0001e40000100a00 */
[----:B0-----:R-:W-:Y:S02]  /*14800*/  IMAD.MOV.U32 R17, RZ, RZ, R22 ;  /* 0x000000ffff117224 */ /* 0x001fe400078e0016 */
[----:B------:R-:W-:Y:S02]  /*14810*/  IMAD.MOV.U32 R19, RZ, RZ, R15 ;  /* 0x000000ffff137224 */ /* 0x000fe400078e000f */
[----:B--2---:R-:W-:Y:S02]  /*14820*/  IMAD.MOV.U32 R16, RZ, RZ, R21 ;  /* 0x000000ffff107224 */ /* 0x004fe400078e0015 */
[----:B------:R-:W2:Y:S04]  /*14830*/  LDL.LU R21, [R1+0xcb0] ;  /* 0x000cb00001157983 */ /* 0x000ea80000300800 */
[----:B------:R-:W2:Y:S04]  /*14840*/  LDL.LU R22, [R1+0xcac] ;  /* 0x000cac0001167983 */ /* 0x000ea80000300800 */
[----:B------:R-:W2:Y:S04]  /*14850*/  LDL.LU R23, [R1+0xca8] ;  /* 0x000ca80001177983 */ /* 0x000ea80000300800 */
[----:B------:R-:W-:Y:S04]  /*14860*/  STL.64 [R1+0xca0], R18 ;  /* 0x000ca01201007387 */ /* 0x000fe80000100a00 */
[----:B------:R0:W-:Y:S04]  /*14870*/  STL.64 [R1+0xc98], R16 ;  /* 0x000c981001007387 */ /* 0x0001e80000100a00 */
[----:B0-----:R-:W4:Y:S04]  /*14880*/  LDL.LU R16, [R1+0x80] ;  /* 0x0000800001107983 */ /* 0x001f280000300800 */
[----:B------:R-:W4:Y:S04]  /*14890*/  LDL.LU R17, [R1+0x84] ;  /* 0x0000840001117983 */ /* 0x000f280000300800 */
[----:B------:R-:W4:Y:S01]  /*148a0*/  LDL.LU R18, [R1+0x88] ;  /* 0x0000880001127983 */ /* 0x000f220000300800 */
[----:B---3--:R-:W-:Y:S01]  /*148b0*/  IMAD.MOV.U32 R19, RZ, RZ, R29 ;  /* 0x000000ffff137224 */ /* 0x008fe200078e001d */
[----:B--2---:R-:W-:Y:S02]  /*148c0*/  HMMA.16816.F32.BF16 R20, R4, R12, R20 ;  /* 0x0000000c0414723c */ /* 0x004fe40000041814 */
[----:B------:R-:W0:Y:S06]  /*148d0*/  LDSM.16.MT88.4 R4, [R28+UR4+0x11400] ;  /* 0x011400041c04783b */ /* 0x000e2c0008004200 */
[C---:B----4-:R-:W-:Y:S11]  /*148e0*/  HMMA.16816.F32.BF16 R16, R8.reuse, R24, R16 ;  /* 0x000000180810723c */ /* 0x050ff60000041810 */
[----:B------:R-:W-:Y:S04]  /*148f0*/  STL.64 [R1+0xc28], R22 ;  /* 0x000c281601007387 */ /* 0x000fe80000100a00 */
[----:B------:R1:W-:Y:S04]  /*14900*/  STL.64 [R1+0xc20], R20 ;  /* 0x000c201401007387 */ /* 0x0003e80000100a00 */
[----:B-1----:R-:W2:Y:S04]  /*14910*/  LDL.LU.64 R20, [R1+0x50] ;  /* 0x0000500001147983 */ /* 0x002ea80000300a00 */
[----:B------:R-:W3:Y:S04]  /*14920*/  LDL.LU.64 R22, [R1+0x58] ;  /* 0x0000580001167983 */ /* 0x000ee80000300a00 */
[----:B0-----:R-:W-:Y:S04]  /*14930*/  STL [R1+0xc1c], R4 ;  /* 0x000c1c0401007387 */ /* 0x001fe80000100800 */
[----:B------:R-:W-:Y:S04]  /*14940*/  STL [R1+0xc18], R5 ;  /* 0x000c180501007387 */ /* 0x000fe80000100800 */
[----:B------:R-:W-:Y:S04]  /*14950*/  STL [R1+0xc14], R6 ;  /* 0x000c140601007387 */ /* 0x000fe80000100800 */
[----:B------:R-:W-:Y:S04]  /*14960*/  STL [R1+0xc10], R7 ;  /* 0x000c100701007387 */ /* 0x000fe80000100800 */
[----:B------:R-:W-:Y:S04]  /*14970*/  STL.64 [R1+0x30], R16 ;  /* 0x0000301001007387 */ /* 0x000fe80000100a00 */
[----:B------:R0:W-:Y:S04]  /*14980*/  STL.64 [R1+0x38], R18 ;  /* 0x0000381201007387 */ /* 0x0001e80000100a00 */
[----:B0-----:R-:W2:Y:S04]  /*14990*/  LDL.LU.64 R18, [R1+0xca0] ;  /* 0x000ca00001127983 */ /* 0x001ea80000300a00 */
[----:B------:R-:W2:Y:S02]  /*149a0*/  LDL.LU.64 R16, [R1+0xc98] ;  /* 0x000c980001107983 */ /* 0x000ea40000300a00 */
[----:B--2---:R-:W-:-:S15]  /*149b0*/  HMMA.16816.F32.BF16 R16, R8, R20, R16 ;  /* 0x000000140810723c */ /* 0x004fde0000041810 */
[----:B------:R-:W-:-:S04]  /*149c0*/  NOP ;  /* 0x0000000000007918 */ /* 0x000fc80000000000 */
[----:B------:R0:W-:Y:S04]  /*149d0*/  STL.64 [R1+0x60], R16 ;  /* 0x0000601001007387 */ /* 0x0001e80000100a00 */
[----:B------:R1:W-:Y:S04]  /*149e0*/  STL.64 [R1+0x68], R18 ;  /* 0x0000681201007387 */ /* 0x0003e80000100a00 */
[----:B0-----:R-:W1:Y:S01]  /*149f0*/  LDL.LU.64 R16, [R1+0xc90] ;  /* 0x000c900001107983 */ /* 0x001e620000300a00 */
[----:B------:R-:W-:Y:S02]  /*14a00*/  IMAD.MOV.U32 R4, RZ, RZ, R14 ;  /* 0x000000ffff047224 */ /* 0x000fe400078e000e */
[----:B------:R-:W-:-:S02]  /*14a10*/  IMAD.MOV.U32 R5, RZ, RZ, R3 ;  /* 0x000000ffff057224 */ /* 0x000fc400078e0003 */
[----:B------:R-:W-:Y:S02]  /*14a20*/  IMAD.MOV.U32 R6, RZ, RZ, R2 ;  /* 0x000000ffff067224 */ /* 0x000fe400078e0002 */
[----:B------:R-:W-:-:S07]  /*14a30*/  IMAD.MOV.U32 R7, RZ, RZ, R0 ;  /* 0x000000ffff077224 */ /* 0x000fce00078e0000 */
[----:B-1----:R-:W-:-:S15]  /*14a40*/  HMMA.16816.F32.BF16 R16, R8, R16, R4 ;  /* 0x000000100810723c */ /* 0x002fde0000041804 */
[----:B------:R-:W-:-:S04]  /*14a50*/  NOP ;  /* 0x0000000000007918 */ /* 0x000fc80000000000 */
[----:B------:R-:W-:Y:S02]  /*14a60*/  IMAD.MOV.U32 R6, RZ, RZ, R18 ;  /* 0x000000ffff067224 */ /* 0x000fe400078e0012 */
[----:B------:R-:W-:Y:S02]  /*14a70*/  IMAD.MOV.U32 R7, RZ, RZ, R19 ;  /* 0x000000ffff077224 */ /* 0x000fe400078e0013 */
[----:B------:R-:W-:Y:S01]  /*14a80*/  IMAD.MOV.U32 R4, RZ, RZ, R16 ;  /* 0x000000ffff047224 */ /* 0x000fe200078e0010 */
[----:B------:R-:W2:Y:S01]  /*14a90*/  LDL.LU.64 R18, [R1+0xc88] ;  /* 0x000c880001127983 */ /* 0x000ea20000300a00 */
[----:B------:R-:W-:-:S03]  /*14aa0*/  IMAD.MOV.U32 R5, RZ, RZ, R17 ;  /* 0x000000ffff057224 */ /* 0x000fc600078e0011 */
[----:B------:R-:W2:Y:S04]  /*14ab0*/  LDL.LU.64 R16, [R1+0xc80] ;  /* 0x000c800001107983 */ /* 0x000ea80000300a00 */
[----:B------:R0:W-:Y:S04]  /*14ac0*/  STL.64 [R1+0xc38], R6 ;  /* 0x000c380601007387 */ /* 0x0001e80000100a00 */
[----:B------:R-:W-:Y:S04]  /*14ad0*/  STL.64 [R1+0xc30], R4 ;  /* 0x000c300401007387 */ /* 0x000fe80000100a00 */
[----:B0-----:R-:W4:Y:S01]  /*14ae0*/  LDL.LU.64 R6, [R1+0xd8] ;  /* 0x0000d80001067983 */ /* 0x001f220000300a00 */
[----:B--2---:R-:W-:Y:S03]  /*14af0*/  HMMA.16816.F32.BF16 R8, R8, R12, R16 ;  /* 0x0000000c0808723c */ /* 0x004fe60000041810 */
[----:B------:R-:W2:Y:S04]  /*14b00*/  LDL.LU.64 R18, [R1+0xc78] ;  /* 0x000c780001127983 */ /* 0x000ea80000300a00 */
[----:B------:R-:W2:Y:S04]  /*14b10*/  LDL.LU.64 R16, [R1+0xc70] ;  /* 0x000c700001107983 */ /* 0x000ea80000300a00 */
[----:B------:R-:W2:Y:S04]  /*14b20*/  LDL.LU.64 R14, [R1+0xc68] ;  /* 0x000c6800010e7983 */ /* 0x000ea80000300a00 */
[----:B------:R-:W2:Y:S04]  /*14b30*/  LDL.LU.64 R12, [R1+0xc60] ;  /* 0x000c6000010c7983 */ /* 0x000ea80000300a00 */
[----:B------:R-:W-:Y:S04]  /*14b40*/  STL.64 [R1+0xc0], R8 ;  /* 0x0000c00801007387 */ /* 0x000fe80000100a00 */
[----:B------:R0:W-:Y:S01]  /*14b50*/  STL.64 [R1+0xc8], R10 ;  /* 0x0000c80a01007387 */ /* 0x0001e20000100a00 */
[----:B------:R-:W-:-:S02]  /*14b60*/  IMAD.MOV.U32 R0, RZ, RZ, R26 ;  /* 0x000000ffff007224 */ /* 0x000fc400078e001a */
[----:B------:R-:W-:Y:S01]  /*14b70*/  IMAD.MOV.U32 R3, RZ, RZ, R27 ;  /* 0x000000ffff037224 */ /* 0x000fe200078e001b */
[----:B0-----:R-:W3:Y:S01]  /*14b80*/  LDL.LU.64 R10, [R1+0x118] ;  /* 0x00011800010a7983 */ /* 0x001ee20000300a00 */
[----:B--2---:R-:W-:-:S15]  /*14b90*/  HMMA.16816.F32.BF16 R16, R12, R26, R16 ;  /* 0x0000001a0c10723c */ /* 0x004fde0000041810 */
[----:B------:R-:W-:-:S04]  /*14ba0*/  NOP ;  /* 0x0000000000007918 */ /* 0x000fc80000000000 */
[----:B------:R-:W-:Y:S04]  /*14bb0*/  STL.64 [R1+0xa0], R16 ;  /* 0x0000a01001007387 */ /* 0x000fe80000100a00 */
[----:B------:R0:W-:Y:S04]  /*14bc0*/  STL.64 [R1+0xa8], R18 ;  /* 0x0000a81201007387 */ /* 0x0001e80000100a00 */
[----:B0-----:R-:W4:Y:S04]  /*14bd0*/  LDL.LU.64 R18, [R1+0xc58] ;  /* 0x000c580001127983 */ /* 0x001f280000300a00 */
[----:B------:R-:W4:Y:S04]  /*14be0*/  LDL.LU.64 R16, [R1+0xc50] ;  /* 0x000c500001107983 */ /* 0x000f280000300a00 */
[----:B------:R-:W3:Y:S04]  /*14bf0*/  LDL.LU.64 R26, [R1+0xc48] ;  /* 0x000c4800011a7983 */ /* 0x000ee80000300a00 */
[----:B------:R-:W3:Y:S02]  /*14c00*/  LDL.LU.64 R24, [R1+0xc40] ;  /* 0x000c400001187983 */ /* 0x000ee40000300a00 */
[----:B---3--:R-:W-:-:S15]  /*14c10*/  HMMA.16816.F32.BF16 R24, R12, R22, R24 ;  /* 0x000000160c18723c */ /* 0x008fde0000041818 */
[----:B------:R-:W-:-:S04]  /*14c20*/  NOP ;  /* 0x0000000000007918 */ /* 0x000fc80000000000 */
[----:B------:R0:W-:Y:S02]  /*14c30*/  STL.64 [R1+0x90], R24 ;  /* 0x0000901801007387 */ /* 0x0001e40000100a00 */
[----:B0-----:R-:W-:Y:S02]  /*14c40*/  IMAD.MOV.U32 R25, RZ, RZ, R22 ;  /* 0x000000ffff197224 */ /* 0x001fe400078e0016 */
[----:B------:R-:W-:Y:S02]  /*14c50*/  IMAD.MOV.U32 R24, RZ, RZ, R23 ;  /* 0x000000ffff187224 */ /* 0x000fe400078e0017 */
[----:B----4-:R-:W-:Y:S01]  /*14c60*/  HMMA.16816.F32.BF16 R20, R12, R6, R16 ;  /* 0x000000060c14723c */ /* 0x010fe20000041810 */
[----:B------:R0:W-:Y:S01]  /*14c70*/  STL.64 [R1+0x98], R26 ;  /* 0x0000981a01007387 */ /* 0x0001e20000100a00 */
[----:B------:R-:W-:Y:S02]  /*14c80*/  IMAD.MOV.U32 R17, RZ, RZ, R6 ;  /* 0x000000ffff117224 */ /* 0x000fe400078e0006 */
[----:B------:R-:W-:Y:S01]  /*14c90*/  IMAD.MOV.U32 R16, RZ, RZ, R7 ;  /* 0x000000ffff107224 */ /* 0x000fe200078e0007 */
[----:B0-----:R-:W2:Y:S01]  /*14ca0*/  LDL.LU R27, [R1+0x124] ;  /* 0x00012400011b7983 */ /* 0x001ea20000300800 */
[----:B------:R-:W-:-:S03]  /*14cb0*/  IMAD.MOV.U32 R26, RZ, RZ, R0 ;  /* 0x000000ffff1a7224 */ /* 0x000fc600078e0000 */
[----:B------:R-:W3:Y:S10]  /*14cc0*/  LDL.LU.64 R6, [R1+0xc38] ;  /* 0x000c380001067983 */ /* 0x000ef40000300a00 */
[----:B------:R-:W-:Y:S01]  /*14cd0*/  IMAD.MOV.U32 R2, RZ, RZ, R22 ;  /* 0x000000ffff027224 */ /* 0x000fe200078e0016 */
[----:B------:R-:W4:Y:S01]  /*14ce0*/  LDL.LU.64 R4, [R1+0xc30] ;  /* 0x000c300001047983 */ /* 0x000f220000300a00 */
[----:B------:R-:W-:-:S02]  /*14cf0*/  IMAD.MOV.U32 R0, RZ, RZ, R23 ;  /* 0x000000ffff007224 */ /* 0x000fc400078e0017 */
[----:B------:R-:W-:Y:S01]  /*14d00*/  IMAD.MOV.U32 R29, RZ, RZ, R20 ;  /* 0x000000ffff1d7224 */ /* 0x000fe200078e0014 */
[----:B------:R-:W2:Y:S01]  /*14d10*/  LDL.LU.64 R22, [R1+0xc28] ;  /* 0x000c280001167983 */ /* 0x000ea20000300a00 */
[----:B------:R-:W-:-:S03]  /*14d20*/  IMAD.MOV.U32 R28, RZ, RZ, R21 ;  /* 0x000000ffff1c7224 */ /* 0x000fc600078e0015 */
[----:B------:R-:W2:Y:S04]  /*14d30*/  LDL.LU.64 R20, [R1+0xc20] ;  /* 0x000c200001147983 */ /* 0x000ea80000300a00 */
[----:B------:R-:W3:Y:S04]  /*14d40*/  LDL.LU R19, [R1+0x120] ;  /* 0x0001200001137983 */ /* 0x000ee80000300800 */
[----:B------:R0:W-:Y:S04]  /*14d50*/  STL [R1+0xbcc], R0 ;  /* 0x000bcc0001007387 */ /* 0x0001e80000100800 */
[----:B------:R1:W-:Y:S04]  /*14d60*/  STL [R1+0xbc8], R2 ;  /* 0x000bc80201007387 */ /* 0x0003e80000100800 */
[----:B------:R-:W-:Y:S01]  /*14d70*/  STL [R1+0xbc4], R28 ;  /* 0x000bc41c01007387 */ /* 0x000fe20000100800 */
[----:B0-----:R-:W-:-:S03]  /*14d80*/  IMAD.MOV.U32 R0, RZ, RZ, R11 ;  /* 0x000000ffff007224 */ /* 0x001fc600078e000b */
[----:B------:R-:W-:Y:S01]  /*14d90*/  STL [R1+0xbc0], R29 ;  /* 0x000bc01d01007387 */ /* 0x000fe20000100800 */
[----:B-1----:R-:W-:Y:S02]  /*14da0*/  IMAD.MOV.U32 R2, RZ, RZ, R10 ;  /* 0x000000ffff027224 */ /* 0x002fe400078e000a */
[----:B------:R-:W-:Y:S01]  /*14db0*/  IMAD.MOV.U32 R18, RZ, RZ, R25 ;  /* 0x000000ffff127224 */ /* 0x000fe200078e0019 */
[----:B--2---:R-:W-:Y:S01]  /*14dc0*/  HMMA.16816.F32.BF16 R12, R12, R10, R20 ;  /* 0x0000000a0c0c723c */ /* 0x004fe20000041814 */
[----:B---3--:R-:W0:-:S15]  /*14dd0*/  LDSM.16.MT88.4 R8, [R19+UR4+0x11800] ;  /* 0x011800041308783b */ /* 0x008e1e0008004200 */
[----:B------:R-:W-:-:S03]  /*14de0*/  NOP ;  /* 0x0000000000007918 */ /* 0x000fc60000000000 */
[----:B------:R-:W-:Y:S04]  /*14df0*/  STL.64 [R1+0xb0], R12 ;  /* 0x0000b00c01007387 */ /* 0x000fe80000100a00 */
[----:B------:R-:W-:Y:S04]  /*14e00*/  STL.64 [R1+0xb8], R14 ;  /* 0x0000b80e01007387 */ /* 0x000fe80000100a00 */
[----:B------:R-:W1:Y:S04]  /*14e10*/  LDSM.16.M88.4 R12, [R27+UR4+0x80] ;  /* 0x000080041b0c783b */ /* 0x000e680008000200 */
[----:B------:R-:W2:Y:S04]  /*14e20*/  LDL.LU R23, [R1+0x128] ;  /* 0x0001280001177983 */ /* 0x000ea80000300800 */
[----:B------:R3:W-:Y:S02]  /*14e30*/  STL [R1+0xbf0], R19 ;  /* 0x000bf01301007387 */ /* 0x0007e40000100800 */
[----:B---3--:R-:W-:-:S05]  /*14e40*/  IMAD.MOV.U32 R19, RZ, RZ, R24 ;  /* 0x000000ffff137224 */ /* 0x008fca00078e0018 */
[----:B------:R3:W-:Y:S04]  /*14e50*/  STL.64 [R1+0xbf8], R18 ;  /* 0x000bf81201007387 */ /* 0x0007e80000100a00 */
[----:B0-----:R-:W-:Y:S04]  /*14e60*/  STL [R1+0xbdc], R8 ;  /* 0x000bdc0801007387 */ /* 0x001fe80000100800 */
[----:B------:R-:W-:Y:S04]  /*14e70*/  STL [R1+0xbd8], R9 ;  /* 0x000bd80901007387 */ /* 0x000fe80000100800 */
[----:B------:R-:W-:Y:S01]  /*14e80*/  STL [R1+0xbd4], R10 ;  /* 0x000bd40a01007387 */ /* 0x000fe20000100800 */
[----:B---3--:R-:W-:-:S03]  /*14e90*/  IMAD.MOV.U32 R19, RZ, RZ, R3 ;  /* 0x000000ffff137224 */ /* 0x008fc600078e0003 */
[----:B------:R-:W-:Y:S01]  /*14ea0*/  STL [R1+0xbd0], R11 ;  /* 0x000bd00b01007387 */ /* 0x000fe20000100800 */
[----:B-1----:R-:W-:-:S03]  /*14eb0*/  IMAD.MOV.U32 R3, RZ, RZ, R15 ;  /* 0x000000ffff037224 */ /* 0x002fc600078e000f */
[----:B------:R-:W-:Y:S04]  /*14ec0*/  STL.64 [R1+0x20], R12 ;  /* 0x0000200c01007387 */ /* 0x000fe80000100a00 */
[----:B------:R-:W-:Y:S04]  /*14ed0*/  STL [R1+0x28], R14 ;  /* 0x0000280e01007387 */ /* 0x000fe80000100800 */
[----:B------:R-:W0:Y:S04]  /*14ee0*/  LDSM.16.M88.4 R8, [R27+UR4+0x4080] ;  /* 0x004080041b08783b */ /* 0x000e280008000200 */
[----:B------:R-:W1:Y:S04]  /*14ef0*/  LDSM.16.M88.4 R12, [R27+UR4+0x8080] ;  /* 0x008080041b0c783b */ /* 0x000e680008000200 */
[----:B------:R-:W-:Y:S04]  /*14f00*/  STL [R1+0xb88], R3 ;  /* 0x000b880301007387 */ /* 0x000fe80000100800 */
[----:B0-----:R0:W-:Y:S04]  /*14f10*/  STL.64 [R1+0x10], R8 ;  /* 0x0000100801007387 */ /* 0x0011e80000100a00 */
[----:B------:R3:W-:Y:S04]  /*14f20*/  STL.64 [R1+0x18], R10 ;  /* 0x0000180a01007387 */ /* 0x0007e80000100a00 */
[----:B-1----:R-:W-:Y:S01]  /*14f30*/  STL.64 [R1], R12 ;  /* 0x0000000c01007387 */ /* 0x002fe20000100a00 */
[----:B0-----:R-:W-:-:S02]  /*14f40*/  IMAD.MOV.U32 R8, RZ, RZ, R12 ;  /* 0x000000ffff087224 */ /* 0x001fc400078e000c */
[----:B------:R-:W-:Y:S01]  /*14f50*/  IMAD.MOV.U32 R9, RZ, RZ, R13 ;  /* 0x000000ffff097224 */ /* 0x000fe200078e000d */
[----:B------:R-:W-:Y:S01]  /*14f60*/  STL.64 [R1+0x8], R14 ;  /* 0x0000080e01007387 */ /* 0x000fe20000100a00 */
[----:B---3--:R-:W-:Y:S02]  /*14f70*/  IMAD.MOV.U32 R10, RZ, RZ, R6 ;  /* 0x000000ffff0a7224 */ /* 0x008fe400078e0006 */
[----:B------:R-:W-:Y:S01]  /*14f80*/  IMAD.MOV.U32 R11, RZ, RZ, R7 ;  /* 0x000000ffff0b7224 */ /* 0x000fe200078e0007 */
[----:B------:R4:W-:Y:S02]  /*14f90*/  STL.64 [R1+0xbe8], R8 ;  /* 0x000be80801007387 */ /* 0x0009e40000100a00 */
[----:B----4-:R-:W-:Y:S02]  /*14fa0*/  IMAD.MOV.U32 R8, RZ, RZ, R4 ;  /* 0x000000ffff087224 */ /* 0x010fe400078e0004 */
[----:B------:R-:W3:Y:S01]  /*14fb0*/  LDL.LU R4, [R1+0xc1c] ;  /* 0x000c1c0001047983 */ /* 0x000ee20000300800 */
[----:B------:R-:W-:-:S03]  /*14fc0*/  IMAD.MOV.U32 R9, RZ, RZ, R5 ;  /* 0x000000ffff097224 */ /* 0x000fc600078e0005 */
[----:B------:R-:W3:Y:S04]  /*14fd0*/  LDL.LU R5, [R1+0xc18] ;  /* 0x000c180001057983 */ /* 0x000ee80000300800 */
[----:B------:R-:W3:Y:S04]  /*14fe0*/  LDL.LU R6, [R1+0xc14] ;  /* 0x000c140001067983 */ /* 0x000ee80000300800 */
[----:B------:R-:W3:Y:S04]  /*14ff0*/  LDL.LU R7, [R1+0xc10] ;  /* 0x000c100001077983 */ /* 0x000ee80000300800 */
[----:B------:R-:W-:Y:S04]  /*15000*/  STL.64 [R1+0xc08], R10 ;  /* 0x000c080a01007387 */ /* 0x000fe80000100a00 */
[----:B------:R0:W-:Y:S04]  /*15010*/  STL.64 [R1+0xc00], R8 ;  /* 0x000c000801007387 */ /* 0x0001e80000100a00 */
[----:B0-----:R-:W3:Y:S04]  /*15020*/  LDL.LU R8, [R1+0x30] ;  /* 0x0000300001087983 */ /* 0x001ee80000300800 */
[----:B------:R-:W3:Y:S04]  /*15030*/  LDL.LU R9, [R1+0x34] ;  /* 0x0000340001097983 */ /* 0x000ee80000300800 */
[----:B------:R-:W3:Y:S04]  /*15040*/  LDL.LU R10, [R1+0x38] ;  /* 0x00003800010a7983 */ /* 0x000ee80000300800 */
[----:B------:R-:W3:Y:S01]  /*15050*/  LDL.LU R11, [R1+0x3c] ;  /* 0x00003c00010b7983 */ /* 0x000ee20000300800 */
[----:B------:R-:W-:-:S03]  /*15060*/  IMAD.MOV.U32 R18, RZ, RZ, R26 ;  /* 0x000000ffff127224 */ /* 0x000fc600078e001a */
[----:B------:R-:W0:Y:S04]  /*15070*/  LDSM.16.M88.4 R24, [R27+UR4+0xc080] ;  /* 0x00c080041b18783b */ /* 0x000e280008000200 */
[----:B0-----:R0:W-:Y:S04]  /*15080*/  STL [R1+0xb40], R26 ;  /* 0x000b401a01007387 */ /* 0x0011e80000100800 */
[----:B------:R1:W-:Y:S01]  /*15090*/  STL [R1+0xb3c], R27 ;  /* 0x000b3c1b01007387 */ /* 0x0003e20000100800 */
[----:B0-----:R-:W-:Y:S02]  /*150a0*/  IMAD.MOV.U32 R26, RZ, RZ, R2 ;  /* 0x000000ffff1a7224 */ /* 0x001fe400078e0002 */
[----:B-1----:R-:W-:Y:S01]  /*150b0*/  IMAD.MOV.U32 R27, RZ, RZ, R0 ;  /* 0x000000ffff1b7224 */ /* 0x002fe200078e0000 */
[----:B------:R-:W-:Y:S04]  /*150c0*/  STL.64 [R1+0xba0], R24 ;  /* 0x000ba01801007387 */ /* 0x000fe80000100a00 */
[----:B------:R0:W-:Y:S02]  /*150d0*/  STL.64 [R1+0xbe0], R26 ;  /* 0x000be01a01007387 */ /* 0x0001e40000100a00 */
[----:B0-----:R-:W-:-:S02]  /*150e0*/  IMAD.MOV.U32 R26, RZ, RZ, R17 ;  /* 0x000000ffff1a7224 */ /* 0x001fc400078e0011 */
[----:B------:R-:W-:Y:S01]  /*150f0*/  IMAD.MOV.U32 R27, RZ, RZ, R16 ;  /* 0x000000ffff1b7224 */ /* 0x000fe200078e0010 */
[----:B--2---:R-:W0:Y:S04]  /*15100*/  LDSM.16.MT88.4 R12, [R23+UR4+0x11800] ;  /* 0x01180004170c783b */ /* 0x004e280008004200 */
[----:B------:R-:W-:Y:S04]  /*15110*/  LDSM.16.MT88.4 R20, [R23+UR4+0x11c00] ;  /* 0x011c00041714783b */ /* 0x000fe80008004200 */
[----:B0-----:R-:W-:Y:S04]  /*15120*/  STL.64 [R1+0xb98], R14 ;  /* 0x000b980e01007387 */ /* 0x001fe80000100a00 */
[----:B------:R0:W-:Y:S04]  /*15130*/  STL.64 [R1+0xb90], R12 ;  /* 0x000b900c01007387 */ /* 0x0001e80000100a00 */
[----:B0-----:R-:W2:Y:S04]  /*15140*/  LDL.LU R12, [R1+0x60] ;  /* 0x00006000010c7983 */ /* 0x001ea80000300800 */
[----:B------:R-:W2:Y:S04]  /*15150*/  LDL.LU R13, [R1+0x64] ;  /* 0x00006400010d7983 */ /* 0x000ea80000300800 */
[----:B------:R-:W2:Y:S04]  /*15160*/  LDL.LU R14, [R1+0x68] ;  /* 0x00006800010e7983 */ /* 0x000ea80000300800 */
[----:B------:R-:W2:Y:S01]  /*15170*/  LDL.LU R15, [R1+0x6c] ;  /* 0x00006c00010f7983 */ /* 0x000ea20000300800 */
[----:B---3--:R-:W-:Y:S03]  /*15180*/  HMMA.16816.F32.BF16 R16, R4, R18, R8 ;  /* 0x000000120410723c */ /* 0x008fe60000041808 */
[----:B------:R-:W3:Y:S04]  /*15190*/  LDL.LU.64 R10, [R1+0xc08] ;  /* 0x000c0800010a7983 */ /* 0x000ee80000300a00 */
[----:B------:R-:W3:-:S12]  /*151a0*/  LDL.LU.64 R8, [R1+0xc00] ;  /* 0x000c000001087983 */ /* 0x000ed80000300a00 */
[----:B------:R-:W-:Y:S01]  /*151b0*/  STL.64 [R1+0x30], R16 ;  /* 0x0000301001007387 */ /* 0x000fe20000100a00 */
[----:B------:R-:W-:-:S03]  /*151c0*/  IMAD.MOV.U32 R3, RZ, RZ, R19 ;  /* 0x000000ffff037224 */ /* 0x000fc600078e0013 */
[----:B------:R0:W-:Y:S04]  /*151d0*/  STL [R1+0x38], R18 ;  /* 0x0000381201007387 */ /* 0x0001e80000100800 */
[----:B0-----:R-:W2:Y:S02]  /*151e0*/  LDL.LU.64 R18, [R1+0xbf8] ;  /* 0x000bf80001127983 */ /* 0x001ea40000300a00 */
[----:B--2---:R-:W-:-:S15]  /*151f0*/  HMMA.16816.F32.BF16 R16, R4, R18, R12 ;  /* 0x000000120410723c */ /* 0x004fde000004180c */
[----:B------:R-:W-:-:S04]  /*15200*/  NOP ;  /* 0x0000000000007918 */ /* 0x000fc80000000000 */
[----:B------:R-:W-:Y:S02]  /*15210*/  IMAD.MOV.U32 R14, RZ, RZ, R19 ;  /* 0x000000ffff0e7224 */ /* 0x000fe400078e0013 */
[----:B------:R-:W2:Y:S01]  /*15220*/  LDL.LU R19, [R1+0xbf0] ;  /* 0x000bf00001137983 */ /* 0x000ea20000300800 */
[----:B------:R-:W-:Y:S02]  /*15230*/  IMAD.MOV.U32 R28, RZ, RZ, R16 ;  /* 0x000000ffff1c7224 */ /* 0x000fe400078e0010 */
[----:B------:R-:W-:Y:S02]  /*15240*/  IMAD.MOV.U32 R29, RZ, RZ, R17 ;  /* 0x000000ffff1d7224 */ /* 0x000fe400078e0011 */
[----:B------:R-:W-:Y:S01]  /*15250*/  IMAD.MOV.U32 R15, RZ, RZ, R18 ;  /* 0x000000ffff0f7224 */ /* 0x000fe200078e0012 */
[----:B---3--:R-:W-:-:S15]  /*15260*/  HMMA.16816.F32.BF16 R24, R4, R26, R8 ;  /* 0x0000001a0418723c */ /* 0x008fde0000041808 */
[----:B------:R-:W-:-:S04]  /*15270*/  NOP ;  /* 0x0000000000007918 */ /* 0x000fc80000000000 */
[----:B------:R-:W-:Y:S02]  /*15280*/  IMAD.MOV.U32 R0, RZ, RZ, R26 ;  /* 0x000000ffff007224 */ /* 0x000fe400078e001a */
[----:B------:R-:W-:Y:S01]  /*15290*/  IMAD.MOV.U32 R2, RZ, RZ, R27 ;  /* 0x000000ffff027224 */ /* 0x000fe200078e001b */
[----:B--2---:R-:W0:Y:S04]  /*152a0*/  LDSM.16.MT88.4 R16, [R19+UR4+0x11c00] ;  /* 0x011c00041310783b */ /* 0x004e280008004200 */
[----:B0-----:R-:W-:Y:S04]  /*152b0*/  STL.64 [R1+0xb28], R18 ;  /* 0x000b281201007387 */ /* 0x001fe80000100a00 */
[----:B------:R0:W-:Y:S04]  /*152c0*/  STL.64 [R1+0xb20], R16 ;  /* 0x000b201001007387 */ /* 0x0001e80000100a00 */
[----:B0-----:R-:W2:Y:S04]  /*152d0*/  LDL.LU R16, [R1+0xc0] ;  /* 0x0000c00001107983 */ /* 0x001ea80000300800 */
[----:B------:R-:W2:Y:S04]  /*152e0*/  LDL.LU R17, [R1+0xc4] ;  /* 0x0000c40001117983 */ /* 0x000ea80000300800 */
[----:B------:R-:W2:Y:S04]  /*152f0*/  LDL.LU R18, [R1+0xc8] ;  /* 0x0000c80001127983 */ /* 0x000ea80000300800 */
[----:B------:R-:W2:Y:S04]  /*15300*/  LDL.LU R19, [R1+0xcc] ;  /* 0x0000cc0001137983 */ /* 0x000ea80000300800 */
[----:B------:R-:W3:Y:S04]  /*15310*/  LDL.LU.64 R8, [R1+0xbe8] ;  /* 0x000be80001087983 */ /* 0x000ee80000300a00 */
[----:B------:R-:W2:Y:S01]  /*15320*/  LDL.LU.64 R26, [R1+0xbe0] ;  /* 0x000be000011a7983 */ /* 0x000ea20000300a00 */
[----:B------:R-:W-:-:S03]  /*15330*/  IMAD.MOV.U32 R10, RZ, RZ, R24 ;  /* 0x000000ffff0a7224 */ /* 0x000fc600078e0018 */
[----:B------:R-:W-:Y:S01]  /*15340*/  STL.64 [R1+0xad8], R22 ;  /* 0x000ad81601007387 */ /* 0x000fe20000100a00 */
[----:B------:R-:W-:-:S03]  /*15350*/  IMAD.MOV.U32 R11, RZ, RZ, R25 ;  /* 0x000000ffff0b7224 */ /* 0x000fc600078e0019 */
[----:B------:R-:W-:Y:S04]  /*15360*/  STL.64 [R1+0xad0], R20 ;  /* 0x000ad01401007387 */ /* 0x000fe80000100a00 */
[----:B------:R-:W4:Y:S04]  /*15370*/  LDL.LU R24, [R1+0x90] ;  /* 0x0000900001187983 */ /* 0x000f280000300800 */
[----:B------:R-:W4:Y:S01]  /*15380*/  LDL.LU R25, [R1+0x94] ;  /* 0x0000940001197983 */ /* 0x000f220000300800 */
[----:B--2---:R-:W-:Y:S03]  /*15390*/  HMMA.16816.F32.BF16 R16, R4, R26, R16 ;  /* 0x0000001a0410723c */ /* 0x004fe60000041810 */
[----:B------:R-:W2:Y:S04]  /*153a0*/  LDL.LU R26, [R1+0x98] ;  /* 0x00009800011a7983 */ /* 0x000ea80000300800 */
[----:B------:R-:W2:Y:S01]  /*153b0*/  LDL.LU R27, [R1+0x9c] ;  /* 0x00009c00011b7983 */ /* 0x000ea20000300800 */
[----:B---3--:R-:W-:Y:S01]  /*153c0*/  IMAD.MOV.U32 R12, RZ, RZ, R8 ;  /* 0x000000ffff0c7224 */ /* 0x008fe200078e0008 */
[----:B------:R-:W-:Y:S01]  /*153d0*/  MOV R13, R9 ;  /* 0x00000009000d7202 */ /* 0x000fe20000000f00 */
[----:B------:R-:W-:-:S02]  /*153e0*/  IMAD.MOV.U32 R4, RZ, RZ, R10 ;  /* 0x000000ffff047224 */ /* 0x000fc400078e000a */
[----:B------:R-:W-:Y:S02]  /*153f0*/  IMAD.MOV.U32 R5, RZ, RZ, R11 ;  /* 0x000000ffff057224 */ /* 0x000fe400078e000b */
[----:B------:R-:W-:Y:S02]  /*15400*/  IMAD.MOV.U32 R6, RZ, RZ, R0 ;  /* 0x000000ffff067224 */ /* 0x000fe400078e0000 */
[----:B------:R-:W-:Y:S01]  /*15410*/  IMAD.MOV.U32 R7, RZ, RZ, R2 ;  /* 0x000000ffff077224 */ /* 0x000fe200078e0002 */
[----:B--2---:R-:W-:Y:S04]  /*15420*/  STL.64 [R1+0xbb8], R26 ;  /* 0x000bb81a01007387 */ /* 0x004fe80000100a00 */
[----:B----4-:R0:W-:Y:S04]  /*15430*/  STL.64 [R1+0xbb0], R24 ;  /* 0x000bb01801007387 */ /* 0x0101e80000100a00 */
[----:B0-----:R-:W2:Y:S04]  /*15440*/  LDL.LU R24, [R1+0xa0] ;  /* 0x0000a00001187983 */ /* 0x001ea80000300800 */
[----:B------:R-:W2:Y:S04]  /*15450*/  LDL.LU R25, [R1+0xa4] ;  /* 0x0000a40001197983 */ /* 0x000ea80000300800 */
[----:B------:R-:W2:Y:S04]  /*15460*/  LDL.LU R26, [R1+0xa8] ;  /* 0x0000a800011a7983 */ /* 0x000ea80000300800 */
[----:B------:R-:W2:Y:S04]  /*15470*/  LDL.LU R27, [R1+0xac] ;  /* 0x0000ac00011b7983 */ /* 0x000ea80000300800 */
[----:B------:R-:W2:Y:S04]  /*15480*/  LDL.LU R8, [R1+0xbdc] ;  /* 0x000bdc0001087983 */ /* 0x000ea80000300800 */
[----:B------:R-:W2:Y:S04]  /*15490*/  LDL.LU R9, [R1+0xbd8] ;  /* 0x000bd80001097983 */ /* 0x000ea80000300800 */
[----:B------:R0:W-:Y:S04]  /*154a0*/  STL.64 [R1+0xba8], R12 ;  /* 0x000ba80c01007387 */ /* 0x0001e80000100a00 */
[----:B0-----:R-:W3:Y:S04]  /*154b0*/  LDL.LU.64 R12, [R1+0x10] ;  /* 0x00001000010c7983 */ /* 0x001ee80000300a00 */
[----:B------:R-:W2:Y:S04]  /*154c0*/  LDL.LU R10, [R1+0xbd4] ;  /* 0x000bd400010a7983 */ /* 0x000ea80000300800 */
[----:B------:R-:W2:Y:S04]  /*154d0*/  LDL.LU R11, [R1+0xbd0] ;  /* 0x000bd000010b7983 */ /* 0x000ea80000300800 */
[----:B------:R-:W4:Y:S04]  /*154e0*/  LDL.LU R0, [R1+0xbcc] ;  /* 0x000bcc0001007983 */ /* 0x000f280000300800 */
[----:B------:R-:W2:Y:S04]  /*154f0*/  LDL.LU R2, [R1+0xbc8] ;  /* 0x000bc80001027983 */ /* 0x000ea80000300800 */
[----:B------:R-:W2:Y:S04]  /*15500*/  LDL.LU R20, [R1+0xb0] ;  /* 0x0000b00001147983 */ /* 0x000ea80000300800 */
[----:B------:R-:W2:Y:S04]  /*15510*/  LDL.LU R21, [R1+0xb4] ;  /* 0x0000b40001157983 */ /* 0x000ea80000300800 */
[----:B------:R-:W2:Y:S04]  /*15520*/  LDL.LU R22, [R1+0xb8] ;  /* 0x0000b80001167983 */ /* 0x000ea80000300800 */
[----:B------:R-:W2:Y:S04]  /*15530*/  LDL.LU R23, [R1+0xbc] ;  /* 0x0000bc0001177983 */ /* 0x000ea80000300800 */
[----:B------:R0:W-:Y:S04]  /*15540*/  STL.64 [R1+0xb68], R6 ;  /* 0x000b680601007387 */ /* 0x0001e80000100a00 */
[----:B------:R1:W-:Y:S01]  /*15550*/  STL.64 [R1+0xb60], R4 ;  /* 0x000b600401007387 */ /* 0x0003e20000100a00 */
[----:B0-----:R-:W-:-:S02]  /*15560*/  IMAD.MOV.U32 R6, RZ, RZ, R15 ;  /* 0x000000ffff067224 */ /* 0x001fc400078e000f */
[----:B------:R-:W-:Y:S02]  /*15570*/  IMAD.MOV.U32 R7, RZ, RZ, R14 ;  /* 0x000000ffff077224 */ /* 0x000fe400078e000e */
[----:B-1----:R-:W-:Y:S02]  /*15580*/  IMAD.MOV.U32 R4, RZ, RZ, R28 ;  /* 0x000000ffff047224 */ /* 0x002fe400078e001c */
[----:B------:R-:W-:Y:S01]  /*15590*/  IMAD.MOV.U32 R5, RZ, RZ, R29 ;  /* 0x000000ffff057224 */ /* 0x000fe200078e001d */
[----:B------:R-:W2:Y:S04]  /*155a0*/  LDL.LU R28, [R1+0xbc4] ;  /* 0x000bc400011c7983 */ /* 0x000ea80000300800 */
[----:B------:R-:W2:Y:S04]  /*155b0*/  LDL.LU R29, [R1+0xbc0] ;  /* 0x000bc000011d7983 */ /* 0x000ea80000300800 */
[----:B------:R-:W-:Y:S04]  /*155c0*/  STL.64 [R1+0xb78], R6 ;  /* 0x000b780601007387 */ /* 0x000fe80000100a00 */
[----:B------:R0:W-:Y:S04]  /*155d0*/  STL.64 [R1+0xb70], R4 ;  /* 0x000b700401007387 */ /* 0x0001e80000100a00 */
[----:B0-----:R-:W2:Y:S04]  /*155e0*/  LDL.LU R4, [R1+0x20] ;  /* 0x0000200001047983 */ /* 0x001ea80000300800 */
[----:B------:R-:W2:Y:S04]  /*155f0*/  LDL.LU R5, [R1+0x24] ;  /* 0x0000240001057983 */ /* 0x000ea80000300800 */
[----:B------:R-:W-:Y:S04]  /*15600*/  STL [R1+0xb50], R16 ;  /* 0x000b501001007387 */ /* 0x000fe80000100800 */
[----:B------:R-:W-:Y:S04]  /*15610*/  STL [R1+0xb4c], R17 ;  /* 0x000b4c1101007387 */ /* 0x000fe80000100800 */
[----:B------:R-:W-:Y:S04]  /*15620*/  STL [R1+0xb48], R18 ;  /* 0x000b481201007387 */ /* 0x000fe80000100800 */
[----:B------:R-:W-:Y:S01]  /*15630*/  STL [R1+0xb44], R19 ;  /* 0x000b441301007387 */ /* 0x000fe20000100800 */
[----:B--2---:R-:W-:-:S15]  /*15640*/  HMMA.16816.F32.BF16 R24, R8, R4, R24 ;  /* 0x000000040818723c */ /* 0x004fde0000041818 */
[----:B------:R-:W-:-:S04]  /*15650*/  NOP ;  /* 0x0000000000007918 */ /* 0x000fc80000000000 */
[----:B------:R-:W-:Y:S04]  /*15660*/  STL.64 [R1+0xa0], R24 ;  /* 0x0000a01801007387 */ /* 0x000fe80000100a00 */
[----:B------:R0:W-:Y:S04]  /*15670*/  STL.64 [R1+0xa8], R26 ;  /* 0x0000a81a01007387 */ /* 0x0001e80000100a00 */
[----:B0-----:R-:W2:Y:S04]  /*15680*/  LDL.LU.64 R26, [R1+0xbb8] ;  /* 0x000bb800011a7983 */ /* 0x001ea80000300a00 */
[----:B------:R-:W2:Y:S01]  /*15690*/  LDL.LU.64 R24, [R1+0xbb0] ;  /* 0x000bb00001187983 */ /* 0x000ea20000300a00 */
[----:B---3--:R-:W-:-:S02]  /*156a0*/  IMAD.MOV.U32 R7, RZ, RZ, R12 ;  /* 0x000000ffff077224 */ /* 0x008fc400078e000c */
[----:B------:R-:W-:Y:S02]  /*156b0*/  IMAD.MOV.U32 R6, RZ, RZ, R13 ;  /* 0x000000ffff067224 */ /* 0x000fe400078e000d */
[----:B------:R-:W-:Y:S01]  /*156c0*/  IMAD.MOV.U32 R16, RZ, RZ, R29 ;  /* 0x000000ffff107224 */ /* 0x000fe200078e001d */
[----:B--2---:R-:W-:Y:S01]  /*156d0*/  HMMA.16816.F32.BF16 R24, R8, R12, R24 ;  /* 0x0000000c0818723c */ /* 0x004fe20000041818 */
[----:B------:R-:W2:Y:S01]  /*156e0*/  LDL.LU.64 R12, [R1+0xba8] ;  /* 0x000ba800010c7983 */ /* 0x000ea20000300a00 */
[----:B------:R-:W-:Y:S02]  /*156f0*/  IMAD.MOV.U32 R17, RZ, RZ, R28 ;  /* 0x000000ffff117224 */ /* 0x000fe400078e001c */
[----:B------:R-:W-:Y:S02]  /*15700*/  IMAD.MOV.U32 R18, RZ, RZ, R2 ;  /* 0x000000ffff127224 */ /* 0x000fe400078e0002 */
[----:B----4-:R-:W-:-:S13]  /*15710*/  IMAD.MOV.U32 R19, RZ, RZ, R0 ;  /* 0x000000ffff137224 */ /* 0x010fda00078e0000 */
[----:B------:R-:W-:Y:S02]  /*15720*/  IMAD.MOV.U32 R28, RZ, RZ, R25 ;  /* 0x000000ffff1c7224 */ /* 0x000fe400078e0019 */
[----:B------:R-:W-:Y:S02]  /*15730*/  IMAD.MOV.U32 R2, RZ, RZ, R24 ;  /* 0x000000ffff027224 */ /* 0x000fe400078e0018 */
[----:B------:R-:W3:Y:S01]  /*15740*/  LDL.LU.64 R24, [R1+0xba0] ;  /* 0x000ba00001187983 */ /* 0x000ee20000300a00 */
[----:B------:R-:W-:Y:S02]  /*15750*/  IMAD.MOV.U32 R29, RZ, RZ, R26 ;  /* 0x000000ffff1d7224 */ /* 0x000fe400078e001a */
[----:B------:R-:W-:Y:S01]  /*15760*/  IMAD.MOV.U32 R0, RZ, RZ, R27 ;  /* 0x000000ffff007224 */ /* 0x000fe200078e001b */
[----:B------:R-:W-:Y:S04]  /*15770*/  STL [R1+0xb58], R28 ;  /* 0x000b581c01007387 */ /* 0x000fe80000100800 */
[----:B------:R-:W-:Y:S01]  /*15780*/  STL [R1+0xb54], R2 ;  /* 0x000b540201007387 */ /* 0x000fe20000100800 */
[----:B--2---:R-:W-:-:S15]  /*15790*/  HMMA.16816.F32.BF16 R12, R8, R12, R16 ;  /* 0x0000000c080c723c */ /* 0x004fde0000041810 */
[----:B------:R-:W-:-:S04]  /*157a0*/  NOP ;  /* 0x0000000000007918 */ /* 0x000fc80000000000 */
[----:B------:R-:W-:Y:S02]  /*157b0*/  IMAD.MOV.U32 R18, RZ, RZ, R12 ;  /* 0x000000ffff127224 */ /* 0x000fe400078e000c */
[----:B------:R-:W-:Y:S02]  /*157c0*/  IMAD.MOV.U32 R19, RZ, RZ, R13 ;  /* 0x000000ffff137224 */ /* 0x000fe400078e000d */
[----:B------:R-:W-:Y:S02]  /*157d0*/  IMAD.MOV.U32 R26, RZ, RZ, R14 ;  /* 0x000000ffff1a7224 */ /* 0x000fe400078e000e */
[----:B------:R-:W-:Y:S02]  /*157e0*/  IMAD.MOV.U32 R27, RZ, RZ, R15 ;  /* 0x000000ffff1b7224 */ /* 0x000fe400078e000f */
[----:B------:R-:W2:Y:S04]  /*157f0*/  LDL.LU.64 R14, [R1+0xb98] ;  /* 0x000b9800010e7983 */ /* 0x000ea80000300a00 */
[----:B------:R-:W2:Y:S04]  /*15800*/  LDL.LU.64 R12, [R1+0xb90] ;  /* 0x000b9000010c7983 */ /* 0x000ea80000300a00 */
[----:B------:R0:W-:Y:S04]  /*15810*/  STL.64 [R1+0xb80], R18 ;  /* 0x000b801201007387 */ /* 0x0001e80000100a00 */
[----:B------:R-:W2:Y:S04]  /*15820*/  LDL.LU R16, [R1+0x30] ;  /* 0x0000300001107983 */ /* 0x000ea80000300800 */
[----:B------:R-:W2:Y:S04]  /*15830*/  LDL.LU R17, [R1+0x34] ;  /* 0x0000340001117983 */ /* 0x000ea80000300800 */
[----:B0-----:R-:W2:Y:S01]  /*15840*/  LDL.LU R18, [R1+0x38] ;  /* 0x0000380001127983 */ /* 0x001ea20000300800 */
[----:B------:R-:W-:Y:S01]  /*15850*/  IMAD.MOV.U32 R19, RZ, RZ, R3 ;  /* 0x000000ffff137224 */ /* 0x000fe200078e0003 */
[----:B---3--:R-:W-:Y:S01]  /*15860*/  HMMA.16816.F32.BF16 R20, R8, R24, R20 ;  /* 0x000000180814723c */ /* 0x008fe20000041814 */
[----:B------:R-:W-:Y:S01]  /*15870*/  IMAD.MOV.U32 R8, RZ, RZ, R7 ;  /* 0x000000ffff087224 */ /* 0x000fe200078e0007 */
[----:B------:R-:W3:Y:S01]  /*15880*/  LDL.LU R3, [R1+0xb88] ;  /* 0x000b880001037983 */ /* 0x000ee20000300800 */
[----:B------:R-:W-:-:S15]  /*15890*/  IMAD.MOV.U32 R9, RZ, RZ, R6 ;  /* 0x000000ffff097224 */ /* 0x000fde00078e0006 */
[----:B------:R-:W-:Y:S01]  /*158a0*/  NOP ;  /* 0x0000000000007918 */ /* 0x000fe20000000000 */
[----:B------:R-:W-:Y:S04]  /*158b0*/  STL.64 [R1+0xae8], R22 ;  /* 0x000ae81601007387 */ /* 0x000fe80000100a00 */
[----:B------:R0:W-:Y:S04]  /*158c0*/  STL.64 [R1+0xae0], R20 ;  /* 0x000ae01401007387 */ /* 0x0001e80000100a00 */
[----:B0-----:R-:W4:Y:S04]  /*158d0*/  LDL.LU.64 R20, [R1] ;  /* 0x0000000001147983 */ /* 0x001f280000300a00 */
[----:B------:R-:W3:Y:S01]  /*158e0*/  LDL.LU.64 R22, [R1+0x8] ;  /* 0x0000080001167983 */ /* 0x000ee20000300a00 */
[----:B--2---:R-:W-:Y:S03]  /*158f0*/  HMMA.16816.F32.BF16 R4, R12, R4, R16 ;  /* 0x000000040c04723c */ /* 0x004fe60000041810 */
[----:B------:R-:W2:-:S15]  /*15900*/  LDL.LU.64 R18, [R1+0xb80] ;  /* 0x000b800001127983 */ /* 0x000e9e0000300a00 */
[----:B------:R-:W-:Y:S01]  /*15910*/  NOP ;  /* 0x0000000000007918 */ /* 0x000fe20000000000 */
[----:B------:R-:W-:Y:S02]  /*15920*/  IMAD.MOV.U32 R16, RZ, RZ, R6 ;  /* 0x000000ffff107224 */ /* 0x000fe400078e0006 */
[----:B------:R-:W-:Y:S02]  /*15930*/  IMAD.MOV.U32 R17, RZ, RZ, R7 ;  /* 0x000000ffff117224 */ /* 0x000fe400078e0007 */
[----:B------:R-:W-:Y:S01]  /*15940*/  IMAD.MOV.U32 R28, RZ, RZ, R4 ;  /* 0x000000ffff1c7224 */ /* 0x000fe200078e0004 */
[----:B------:R-:W2:Y:S01]  /*15950*/  LDL.LU.64 R6, [R1+0xb78] ;  /* 0x000b780001067983 */ /* 0x000ea20000300a00 */
[----:B------:R-:W-:-:S03]  /*15960*/  IMAD.MOV.U32 R2, RZ, RZ, R5 ;  /* 0x000000ffff027224 */ /* 0x000fc600078e0005 */
[----:B------:R-:W2:Y:S02]  /*15970*/  LDL.LU.64 R4, [R1+0xb70] ;  /* 0x000b700001047983 */ /* 0x000ea40000300a00 */
[----:B--2---:R-:W-:Y:S02]  /*15980*/  HMMA.16816.F32.BF16 R8, R12, R8, R4 ;  /* 0x000000080c08723c */ /* 0x004fe40000041804 */
[----:B------:R-:W4:Y:S04]  /*15990*/  LDL.LU.64 R6, [R1+0xb68] ;  /* 0x000b680001067983 */ /* 0x000f280000300a00 */
[----:B------:R-:W4:-:S13]  /*159a0*/  LDL.LU.64 R4, [R1+0xb60] ;  /* 0x000b600001047983 */ /* 0x000f1a0000300a00 */
[----:B------:R0:W-:Y:S04]  /*159b0*/  STL.64 [R1+0xab8], R10 ;  /* 0x000ab80a01007387 */ /* 0x0001e80000100a00 */
[----:B------:R-:W-:Y:S04]  /*159c0*/  STL.64 [R1+0xab0], R8 ;  /* 0x000ab00801007387 */ /* 0x000fe80000100a00 */
[----:B0-----:R-:W2:Y:S04]  /*159d0*/  LDL.LU R10, [R1+0x28] ;  /* 0x00002800010a7983 */ /* 0x001ea80000300800 */
[----:B---3--:R0:W-:Y:S04]  /*159e0*/  STL.64 [R1+0xb00], R22 ;  /* 0x000b001601007387 */ /* 0x0081e80000100a00 */
[----:B0-----:R-:W3:Y:S01]  /*159f0*/  LDL.LU.64 R22, [R1+0x18] ;  /* 0x0000180001167983 */ /* 0x001ee20000300a00 */
[----:B----4-:R-:W-:Y:S03]  /*15a00*/  HMMA.16816.F32.BF16 R4, R12, R20, R4 ;  /* 0x000000140c04723c */ /* 0x010fe60000041804 */
[----:B---3--:R0:W-:Y:S04]  /*15a10*/  STL.64 [R1+0xb18], R22 ;  /* 0x000b181601007387 */ /* 0x0081e80000100a00 */
[----:B------:R-:W2:Y:S04]  /*15a20*/  LDL.LU R20, [R1+0xa0] ;  /* 0x0000a00001147983 */ /* 0x000ea80000300800 */
[----:B------:R-:W2:Y:S04]  /*15a30*/  LDL.LU R21, [R1+0xa4] ;  /* 0x0000a40001157983 */ /* 0x000ea80000300800 */
[----:B0-----:R-:W2:Y:S04]  /*15a40*/  LDL.LU R22, [R1+0xa8] ;  /* 0x0000a80001167983 */ /* 0x001ea80000300800 */
[----:B------:R-:W2:Y:S04]  /*15a50*/  LDL.LU R23, [R1+0xac] ;  /* 0x0000ac0001177983 */ /* 0x000ea80000300800 */
[----:B------:R0:W-:Y:S04]  /*15a60*/  STL.64 [R1+0xac8], R6 ;  /* 0x000ac80601007387 */ /* 0x0001e80000100a00 */
[----:B------:R1:W-:Y:S01]  /*15a70*/  STL.64 [R1+0xac0], R4 ;  /* 0x000ac00401007387 */ /* 0x0003e20000100a00 */
[----:B0-----:R-:W-:-:S02]  /*15a80*/  IMAD.MOV.U32 R6, RZ, RZ, R16 ;  /* 0x000000ffff067224 */ /* 0x001fc400078e0010 */
[----:B------:R-:W-:Y:S02]  /*15a90*/  IMAD.MOV.U32 R7, RZ, RZ, R17 ;  /* 0x000000ffff077224 */ /* 0x000fe400078e0011 */
[----:B-1----:R-:W-:Y:S02]  /*15aa0*/  IMAD.MOV.U32 R4, RZ, RZ, R28 ;  /* 0x000000ffff047224 */ /* 0x002fe400078e001c */
[----:B------:R-:W3:Y:S01]  /*15ab0*/  LDL.LU R28, [R1+0xb58] ;  /* 0x000b5800011c7983 */ /* 0x000ee20000300800 */
[----:B------:R-:W-:-:S03]  /*15ac0*/  IMAD.MOV.U32 R5, RZ, RZ, R2 ;  /* 0x000000ffff057224 */ /* 0x000fc600078e0002 */
[----:B------:R-:W4:Y:S04]  /*15ad0*/  LDL.LU R2, [R1+0xb54] ;  /* 0x000b540001027983 */ /* 0x000f280000300800 */
[----:B------:R-:W2:Y:S04]  /*15ae0*/  LDL.LU R16, [R1+0xb50] ;  /* 0x000b500001107983 */ /* 0x000ea80000300800 */
[----:B------:R-:W2:Y:S04]  /*15af0*/  LDL.LU R17, [R1+0xb4c] ;  /* 0x000b4c0001117983 */ /* 0x000ea80000300800 */
[----:B------:R-:W-:Y:S04]  /*15b00*/  STL.64 [R1+0xaf8], R6 ;  /* 0x000af80601007387 */ /* 0x000fe80000100a00 */
[----:B------:R0:W-:Y:S02]  /*15b10*/  STL.64 [R1+0xaf0], R4 ;  /* 0x000af00401007387 */ /* 0x0001e40000100a00 */
[----:B0-----:R-:W-:-:S02]  /*15b20*/  IMAD.MOV.U32 R4, RZ, RZ, R18 ;  /* 0x000000ffff047224 */ /* 0x001fc400078e0012 */
[----:B------:R-:W2:Y:S01]  /*15b30*/  LDL.LU R18, [R1+0xb48] ;  /* 0x000b480001127983 */ /* 0x000ea20000300800 */
[----:B------:R-:W-:-:S03]  /*15b40*/  IMAD.MOV.U32 R5, RZ, RZ, R19 ;  /* 0x000000ffff057224 */ /* 0x000fc600078e0013 */
[----:B------:R-:W2:Y:S01]  /*15b50*/  LDL.LU R19, [R1+0xb44] ;  /* 0x000b440001137983 */ /* 0x000ea20000300800 */
[----:B------:R-:W-:Y:S02]  /*15b60*/  IMAD.MOV.U32 R6, RZ, RZ, R26 ;  /* 0x000000ffff067224 */ /* 0x000fe400078e001a */
[----:B------:R-:W-:Y:S01]  /*15b70*/  IMAD.MOV.U32 R7, RZ, RZ, R27 ;  /* 0x000000ffff077224 */ /* 0x000fe200078e001b */
[----:B------:R-:W2:Y:S04]  /*15b80*/  LDL.LU R26, [R1+0xb40] ;  /* 0x000b4000011a7983 */ /* 0x000ea80000300800 */
[----:B------:R-:W2:Y:S04]  /*15b90*/  LDL.LU R27, [R1+0xb3c] ;  /* 0x000b3c00011b7983 */ /* 0x000ea80000300800 */
[----:B------:R0:W-:Y:S04]  /*15ba0*/  STL.64 [R1+0xb10], R6 ;  /* 0x000b100601007387 */ /* 0x0001e80000100a00 */
[----:B------:R3:W-:Y:S01]  /*15bb0*/  STL.64 [R1+0xb08], R4 ;  /* 0x000b080401007387 */ /* 0x0007e20000100a00 */
[----:B0-----:R-:W-:-:S02]  /*15bc0*/  IMAD.MOV.U32 R6, RZ, RZ, R29 ;  /* 0x000000ffff067224 */ /* 0x001fc400078e001d */
[----:B---3--:R-:W-:Y:S02]  /*15bd0*/  IMAD.MOV.U32 R5, RZ, RZ, R28 ;  /* 0x000000ffff057224 */ /* 0x008fe400078e001c */
[----:B----4-:R-:W-:Y:S02]  /*15be0*/  IMAD.MOV.U32 R4, RZ, RZ, R2 ;  /* 0x000000ffff047224 */ /* 0x010fe400078e0002 */
[----:B------:R-:W3:Y:S04]  /*15bf0*/  LDL.LU R2, [R1+0xb38] ;  /* 0x000b380001027983 */ /* 0x000ee80000300800 */
[----:B------:R-:W4:Y:S04]  /*15c00*/  LDL.LU R28, [R1+0xb34] ;  /* 0x000b3400011c7983 */ /* 0x000f280000300800 */
[----:B------:R-:W4:Y:S01]  /*15c10*/  LDL.LU R29, [R1+0xb30] ;  /* 0x000b3000011d7983 */ /* 0x000f220000300800 */
[----:B--2---:R-:W-:Y:S03]  /*15c20*/  HMMA.16816.F32.BF16 R12, R12, R24, R16 ;  /* 0x000000180c0c723c */ /* 0x004fe60000041810 */
[----:B------:R-:W2:Y:S04]  /*15c30*/  LDL.LU.64 R18, [R1+0xb28] ;  /* 0x000b280001127983 */ /* 0x000ea80000300a00 */
[----:B------:R-:W2:Y:S01]  /*15c40*/  LDL.LU.64 R16, [R1+0xb20] ;  /* 0x000b200001107983 */ /* 0x000ea20000300a00 */
[----:B------:R-:W-:-:S02]  /*15c50*/  IMAD.MOV.U32 R11, RZ, RZ, R3 ;  /* 0x000000ffff0b7224 */ /* 0x000fc400078e0003 */
[----:B------:R-:W-:Y:S01]  /*15c60*/  IMAD.MOV.U32 R7, RZ, RZ, R0 ;  /* 0x000000ffff077224 */ /* 0x000fe200078e0000 */
[----:B------:R-:W0:Y:S04]  /*15c70*/  LDC R3, c[0x0][0x3a8] ;  /* 0x0000ea00ff037b82 */ /* 0x000e280000000800 */
[----:B--2---:R-:W-:-:S15]  /*15c80*/  HMMA.16816.F32.BF16 R20, R16, R10, R20 ;  /* 0x0000000a1014723c */ /* 0x004fde0000041814 */
[----:B------:R-:W-:-:S04]  /*15c90*/  NOP ;  /* 0x0000000000007918 */ /* 0x000fc80000000000 */
[----:B------:R-:W-:Y:S04]  /*15ca0*/  STL.64 [R1+0x600], R20 ;  /* 0x0006001401007387 */ /* 0x000fe80000100a00 */
[----:B------:R1:W-:Y:S04]  /*15cb0*/  STL.64 [R1+0x608], R22 ;  /* 0x0006081601007387 */ /* 0x0003e80000100a00 */
[----:B-1----:R-:W2:Y:S02]  /*15cc0*/  LDL.LU.64 R22, [R1+0xb18] ;  /* 0x000b180001167983 */ /* 0x002ea40000300a00 */
[----:B--2---:R-:W-:Y:S01]  /*15cd0*/  HMMA.16816.F32.BF16 R4, R16, R22, R4 ;  /* 0x000000161004723c */ /* 0x004fe20000041804 */
[----:B------:R-:W-:-:S02]  /*15ce0*/  IMAD.MOV.U32 R9, RZ, RZ, R22 ;  /* 0x000000ffff097224 */ /* 0x000fc400078e0016 */
[----:B------:R-:W-:-:S15]  /*15cf0*/  IMAD.MOV.U32 R8, RZ, RZ, R23 ;  /* 0x000000ffff087224 */ /* 0x000fde00078e0017 */
[----:B------:R-:W-:Y:S01]  /*15d00*/  NOP ;  /* 0x0000000000007918 */ /* 0x000fe20000000000 */
[----:B------:R-:W-:Y:S04]  /*15d10*/  STL.64 [R1+0x5f0], R4 ;  /* 0x0005f00401007387 */ /* 0x000fe80000100a00 */
[----:B------:R1:W-:Y:S04]  /*15d20*/  STL.64 [R1+0x5f8], R6 ;  /* 0x0005f80601007387 */ /* 0x0003e80000100a00 */
[----:B-1----:R-:W2:Y:S04]  /*15d30*/  LDL.LU.64 R6, [R1+0xb10] ;  /* 0x000b100001067983 */ /* 0x002ea80000300a00 */
[----:B------:R-:W2:Y:S04]  /*15d40*/  LDL.LU.64 R4, [R1+0xb08] ;  /* 0x000b080001047983 */ /* 0x000ea80000300a00 */
[----:B------:R-:W2:Y:S02]  /*15d50*/  LDL.LU.64 R22, [R1+0xb00] ;  /* 0x000b000001167983 */ /* 0x000ea40000300a00 */
        /* <DEDUP_REMOVED lines=8> */
[----:B------:R-:W2:Y:S04]  /*15de0*/  LDL.LU.64 R22, [R1+0xae8] ;  /* 0x000ae80001167983 */ /* 0x000ea80000300a00 */
[----:B------:R-:W2:Y:S02]  /*15df0*/  LDL.LU.64 R20, [R1+0xae0] ;  /* 0x000ae00001147983 */ /* 0x000ea40000300a00 */
[----:B--2---:R-:W-:Y:S02]  /*15e00*/  HMMA.16816.F32.BF16 R16, R16, R26, R20 ;  /* 0x0000001a1010723c */ /* 0x004fe40000041814 */
[----:B------:R-:W2:Y:S04]  /*15e10*/  LDL.LU.64 R22, [R1+0xad8] ;  /* 0x000ad80001167983 */ /* 0x000ea80000300a00 */
[----:B------:R-:W2:-:S13]  /*15e20*/  LDL.LU.64 R20, [R1+0xad0] ;  /* 0x000ad00001147983 */ /* 0x000e9a0000300a00 */
[----:B------:R-:W-:Y:S04]  /*15e30*/  STL.64 [R1+0x5e0], R16 ;  /* 0x0005e01001007387 */ /* 0x000fe80000100a00 */
[----:B------:R1:W-:Y:S02]  /*15e40*/  STL.64 [R1+0x5e8], R18 ;  /* 0x0005e81201007387 */ /* 0x0003e40000100a00 */
[----:B-1----:R-:W-:Y:S02]  /*15e50*/  IMAD.MOV.U32 R18, RZ, RZ, R9 ;  /* 0x000000ffff127224 */ /* 0x002fe400078e0009 */
[----:B------:R-:W-:Y:S02]  /*15e60*/  IMAD.MOV.U32 R19, RZ, RZ, R8 ;  /* 0x000000ffff137224 */ /* 0x000fe400078e0008 */
[----:B--2---:R-:W-:Y:S01]  /*15e70*/  HMMA.16816.F32.BF16 R8, R20, R10, R4 ;  /* 0x0000000a1408723c */ /* 0x004fe20000041804 */
[----:B------:R-:W2:Y:S04]  /*15e80*/  LDL.LU.64 R6, [R1+0xac8] ;  /* 0x000ac80001067983 */ /* 0x000ea80000300a00 */
[----:B------:R-:W2:-:S14]  /*15e90*/  LDL.LU.64 R4, [R1+0xac0] ;  /* 0x000ac00001047983 */ /* 0x000e9c0000300a00 */
[----:B------:R-:W-:Y:S04]  /*15ea0*/  STL.64 [R1+0x5d0], R8 ;  /* 0x0005d00801007387 */ /* 0x000fe80000100a00 */
[----:B------:R1:W-:Y:S04]  /*15eb0*/  STL.64 [R1+0x5d8], R10 ;  /* 0x0005d80a01007387 */ /* 0x0003e80000100a00 */
[----:B-1----:R-:W2:Y:S04]  /*15ec0*/  LDL.LU.64 R10, [R1+0xab8] ;  /* 0x000ab800010a7983 */ /* 0x002ea80000300a00 */
[----:B------:R-:W2:Y:S02]  /*15ed0*/  LDL.LU.64 R8, [R1+0xab0] ;  /* 0x000ab00001087983 */ /* 0x000ea40000300a00 */
[----:B--2---:R-:W-:Y:S02]  /*15ee0*/  HMMA.16816.F32.BF16 R16, R20, R18, R8 ;  /* 0x000000121410723c */ /* 0x004fe40000041808 */
[----:B------:R-:W2:Y:S04]  /*15ef0*/  LDL.LU R8, [R1+0x2f0] ;  /* 0x0002f00001087983 */ /* 0x000ea80000300800 */
[----:B------:R-:W2:-:S13]  /*15f00*/  LDL.LU R9, [R1+0x2ec] ;  /* 0x0002ec0001097983 */ /* 0x000e9a0000300800 */
[----:B------:R1:W-:Y:S04]  /*15f10*/  STL.64 [R1+0x5c0], R16 ;  /* 0x0005c01001007387 */ /* 0x0003e80000100a00 */
[----:B------:R0:W-:Y:S04]  /*15f20*/  STL.64 [R1+0x5c8], R18 ;  /* 0x0005c81201007387 */ /* 0x0001e80000100a00 */
[----:B--2---:R-:W-:Y:S04]  /*15f30*/  STL.64 [R1+0xa50], R8 ;  /* 0x000a500801007387 */ /* 0x004fe80000100a00 */
[----:B------:R-:W2:Y:S04]  /*15f40*/  LDL.LU R10, [R1+0x2e8] ;  /* 0x0002e800010a7983 */ /* 0x000ea80000300800 */
[----:B------:R-:W2:Y:S04]  /*15f50*/  LDL.LU R11, [R1+0x2e4] ;  /* 0x0002e400010b7983 */ /* 0x000ea80000300800 */
[----:B--2---:R2:W-:Y:S04]  /*15f60*/  STL.64 [R1+0xa58], R10 ;  /* 0x000a580a01007387 */ /* 0x0045e80000100a00 */
[----:B-1----:R-:W2:Y:S04]  /*15f70*/  LDL.LU R16, [R1+0x2e0] ;  /* 0x0002e00001107983 */ /* 0x002ea80000300800 */
[----:B------:R-:W2:Y:S04]  /*15f80*/  LDL.LU R17, [R1+0x2dc] ;  /* 0x0002dc0001117983 */ /* 0x000ea80000300800 */
[----:B--2---:R-:W-:Y:S04]  /*15f90*/  STL.64 [R1+0xa60], R16 ;  /* 0x000a601001007387 */ /* 0x004fe80000100a00 */
[----:B0-----:R-:W2:Y:S04]  /*15fa0*/  LDL.LU R18, [R1+0x2d8] ;  /* 0x0002d80001127983 */ /* 0x001ea80000300800 */
[----:B------:R-:W2:Y:S01]  /*15fb0*/  LDL.LU R19, [R1+0x2d4] ;  /* 0x0002d40001137983 */ /* 0x000ea20000300800 */
[----:B------:R-:W-:-:S03]  /*15fc0*/  IMAD.MOV.U32 R10, RZ, RZ, R24 ;  /* 0x000000ffff0a7224 */ /* 0x000fc600078e0018 */
[----:B--2---:R-:W-:Y:S04]  /*15fd0*/  STL.64 [R1+0xa68], R18 ;  /* 0x000a681201007387 */ /* 0x004fe80000100a00 */
[----:B------:R-:W2:Y:S04]  /*15fe0*/  LDL.LU R24, [R1+0x2d0] ;  /* 0x0002d00001187983 */ /* 0x000ea80000300800 */
[----:B------:R-:W2:Y:S01]  /*15ff0*/  LDL.LU R25, [R1+0x2cc] ;  /* 0x0002cc0001197983 */ /* 0x000ea20000300800 */
[----:B------:R-:W-:-:S07]  /*16000*/  IMAD.MOV.U32 R11, RZ, RZ, R0 ;  /* 0x000000ffff0b7224 */ /* 0x000fce00078e0000 */
[C---:B------:R-:W-:Y:S01]  /*16010*/  HMMA.16816.F32.BF16 R4, R20.reuse, R10, R4 ;  /* 0x0000000a1404723c */ /* 0x040fe20000041804 */
[----:B--2---:R0:W-:Y:S04]  /*16020*/  STL.64 [R1+0xa70], R24 ;  /* 0x000a701801007387 */ /* 0x0041e80000100a00 */
[----:B------:R-:W2:Y:S04]  /*16030*/  LDL.LU R0, [R1+0x2c8] ;  /* 0x0002c80001007983 */ /* 0x000ea80000300800 */
[----:B0-----:R-:W2:Y:S04]  /*16040*/  LDL.LU R24, [R1+0x35c] ;  /* 0x00035c0001187983 */ /* 0x001ea80000300800 */
[----:B------:R-:W2:Y:S06]  /*16050*/  LDL.LU R25, [R1+0x358] ;  /* 0x0003580001197983 */ /* 0x000eac0000300800 */
[----:B------:R-:W-:Y:S04]  /*16060*/  STL.64 [R1+0x5b0], R4 ;  /* 0x0005b00401007387 */ /* 0x000fe80000100a00 */
[----:B------:R-:W-:Y:S04]  /*16070*/  STL.64 [R1+0x5b8], R6 ;  /* 0x0005b80601007387 */ /* 0x000fe80000100a00 */
[----:B--2---:R0:W-:Y:S04]  /*16080*/  STL.64 [R1+0xa78], R24 ;  /* 0x000a781801007387 */ /* 0x0041e80000100a00 */
[----:B0-----:R-:W2:Y:S04]  /*16090*/  LDL.LU R24, [R1+0x364] ;  /* 0x0003640001187983 */ /* 0x001ea80000300800 */
[----:B------:R-:W2:Y:S04]  /*160a0*/  LDL.LU R25, [R1+0x360] ;  /* 0x0003600001197983 */ /* 0x000ea80000300800 */
        /* <DEDUP_REMOVED lines=14> */
[----:B------:R-:W2:Y:S01]  /*16190*/  LDL.LU R25, [R1+0x388] ;  /* 0x0003880001197983 */ /* 0x000ea20000300800 */
[----:B------:R-:W-:Y:S01]  /*161a0*/  HMMA.16816.F32.BF16 R12, R20, R26, R12 ;  /* 0x0000001a140c723c */ /* 0x000fe2000004180c */
[----:B------:R-:W-:-:S02]  /*161b0*/  IMAD.SHL.U32 R3, R3, 0x80, RZ ;  /* 0x0000008003037824 */ /* 0x000fc400078e00ff */
[----:B--2---:R0:W-:Y:S04]  /*161c0*/  STL.64 [R1+0xaa8], R24 ;  /* 0x000aa81801007387 */ /* 0x0041e80000100a00 */
[----:B0-----:R-:W2:Y:S04]  /*161d0*/  LDL.LU R24, [R1+0x42c] ;  /* 0x00042c0001187983 */ /* 0x001ea80000300800 */
[----:B------:R-:W2:Y:S04]  /*161e0*/  LDL.LU R25, [R1+0x390] ;  /* 0x0003900001197983 */ /* 0x000ea80000300800 */
[----:B------:R-:W3:Y:S04]  /*161f0*/  LDL.LU R18, [R1+0x354] ;  /* 0x0003540001127983 */ /* 0x000ee80000300800 */
[----:B------:R-:W3:Y:S04]  /*16200*/  LDL.LU R19, [R1+0x350] ;  /* 0x0003500001137983 */ /* 0x000ee80000300800 */
[----:B------:R-:W3:Y:S04]  /*16210*/  LDL.LU R16, [R1+0x34c] ;  /* 0x00034c0001107983 */ /* 0x000ee80000300800 */
[----:B------:R-:W3:Y:S04]  /*16220*/  LDL.LU R17, [R1+0x348] ;  /* 0x0003480001117983 */ /* 0x000ee80000300800 */
[----:B------:R-:W3:Y:S04]  /*16230*/  LDL.LU R10, [R1+0x344] ;  /* 0x00034400010a7983 */ /* 0x000ee80000300800 */
[----:B------:R-:W3:Y:S01]  /*16240*/  LDL.LU R11, [R1+0x340] ;  /* 0x00034000010b7983 */ /* 0x000ee20000300800 */
[----:B----4-:R-:W-:-:S03]  /*16250*/  IMAD.WIDE R4, R3, 0x2, R28 ;  /* 0x0000000203047825 */ /* 0x010fc600078e021c */
[----:B------:R-:W4:Y:S04]  /*16260*/  LDL.LU R8, [R1+0x33c] ;  /* 0x00033c0001087983 */ /* 0x000f280000300800 */
[----:B------:R-:W4:Y:S04]  /*16270*/  LDL.LU R9, [R1+0x338] ;  /* 0x0003380001097983 */ /* 0x000f280000300800 */
[----:B------:R-:W3:Y:S04]  /*16280*/  LDL.LU R6, [R1+0x2f8] ;  /* 0x0002f80001067983 */ /* 0x000ee80000300800 */
[----:B------:R-:W3:Y:S04]  /*16290*/  LDL.LU R7, [R1+0x2f4] ;  /* 0x0002f40001077983 */ /* 0x000ee80000300800 */
[----:B------:R-:W3:Y:S04]  /*162a0*/  LDL.LU R3, [R1+0x304] ;  /* 0x0003040001037983 */ /* 0x000ee80000300800 */
[----:B------:R-:W3:Y:S04]  /*162b0*/  LDL.LU R28, [R1+0x300] ;  /* 0x00030000011c7983 */ /* 0x000ee80000300800 */
[----:B------:R-:W3:Y:S04]  /*162c0*/  LDL.LU R29, [R1+0x2fc] ;  /* 0x0002fc00011d7983 */ /* 0x000ee80000300800 */
[----:B------:R-:W3:Y:S04]  /*162d0*/  LDL.LU R20, [R1+0x32c] ;  /* 0x00032c0001147983 */ /* 0x000ee80000300800 */
[----:B------:R-:W3:Y:S04]  /*162e0*/  LDL.LU R21, [R1+0x328] ;  /* 0x0003280001157983 */ /* 0x000ee80000300800 */
[----:B------:R0:W-:Y:S04]  /*162f0*/  STL.64 [R1+0x5a0], R12 ;  /* 0x0005a00c01007387 */ /* 0x0001e80000100a00 */
[----:B------:R1:W-:Y:S04]  /*16300*/  STL.64 [R1+0x5a8], R14 ;  /* 0x0005a80e01007387 */ /* 0x0003e80000100a00 */
[----:B------:R-:W3:Y:S04]  /*16310*/  LDL.LU R22, [R1+0x324] ;  /* 0x0003240001167983 */ /* 0x000ee80000300800 */
[----:B------:R-:W3:Y:S04]  /*16320*/  LDL.LU R23, [R1+0x320] ;  /* 0x0003200001177983 */ /* 0x000ee80000300800 */
[----:B------:R-:W3:Y:S04]  /*16330*/  LDL.LU R26, [R1+0x31c] ;  /* 0x00031c00011a7983 */ /* 0x000ee80000300800 */
[----:B------:R-:W3:Y:S04]  /*16340*/  LDL.LU R27, [R1+0x318] ;  /* 0x00031800011b7983 */ /* 0x000ee80000300800 */
[----:B0-----:R-:W3:Y:S04]  /*16350*/  LDL.LU R12, [R1+0x314] ;  /* 0x00031400010c7983 */ /* 0x001ee80000300800 */
[----:B------:R-:W3:Y:S04]  /*16360*/  LDL.LU R13, [R1+0x310] ;  /* 0x00031000010d7983 */ /* 0x000ee80000300800 */
[----:B-1----:R-:W3:Y:S04]  /*16370*/  LDL.LU R14, [R1+0x30c] ;  /* 0x00030c00010e7983 */ /* 0x002ee80000300800 */
[----:B------:R-:W3:Y:S04]  /*16380*/  LDL.LU R15, [R1+0x308] ;  /* 0x00030800010f7983 */ /* 0x000ee80000300800 */
[----:B------:R0:W-:Y:S04]  /*16390*/  STL [R1+0x59c], R4 ;  /* 0x00059c0401007387 */ /* 0x0001e80000100800 */
[----:B------:R1:W-:Y:S04]  /*163a0*/  STL [R1+0x598], R5 ;  /* 0x0005980501007387 */ /* 0x0003e80000100800 */
[----:B0-----:R-:W3:Y:S04]  /*163b0*/  LDL.LU R4, [R1+0x334] ;  /* 0x0003340001047983 */ /* 0x001ee80000300800 */
[----:B-1----:R-:W3:Y:S01]  /*163c0*/  LDL.LU R5, [R1+0x330] ;  /* 0x0003300001057983 */ /* 0x002ee20000300800 */
[----:B--2---:R-:W-:-:S04]  /*163d0*/  LOP3.LUT R25, R25, R24, RZ, 0x3c, !PT ;  /* 0x0000001819197212 */ /* 0x004fc800078e3cff */
[----:B------:R-:W-:-:S04]  /*163e0*/  LOP3.LUT R24, R25, R24, RZ, 0x3c, !PT ;  /* 0x0000001819187212 */ /* 0x000fc800078e3cff */
[----:B------:R-:W-:-:S05]  /*163f0*/  LOP3.LUT R25, R25, R24, RZ, 0x3c, !PT ;  /* 0x0000001819197212 */ /* 0x000fca00078e3cff */
[----:B------:R0:W-:Y:S04]  /*16400*/  STL.64 [R1+0x128], R24 ;  /* 0x0001281801007387 */ /* 0x0001e80000100a00 */
[----:B0-----:R-:W2:Y:S02]  /*16410*/  LDL.LU.64 R24, [R1+0xaa8] ;  /* 0x000aa80001187983 */ /* 0x001ea40000300a00 */
        /* <DEDUP_REMOVED lines=29> */
[----:B0-----:R-:W2:Y:S01]  /*165f0*/  LDL.LU.64 R24, [R1+0xa78] ;  /* 0x000a780001187983 */ /* 0x001ea20000300a00 */
[----:B---3--:R-:W-:Y:S02]  /*16600*/  LOP3.LUT R19, R19, R18, RZ, 0x3c, !PT ;  /* 0x0000001213137212 */ /* 0x008fe400078e3cff */
[----:B------:R-:W-:Y:S02]  /*16610*/  LOP3.LUT R17, R17, R16, RZ, 0x3c, !PT ;  /* 0x0000001011117212 */ /* 0x000fe400078e3cff */
[----:B------:R-:W-:Y:S02]  /*16620*/  LOP3.LUT R18, R19, R18, RZ, 0x3c, !PT ;  /* 0x0000001213127212 */ /* 0x000fe400078e3cff */
[----:B------:R-:W-:-:S02]  /*16630*/  LOP3.LUT R11, R11, R10, RZ, 0x3c, !PT ;  /* 0x0000000a0b0b7212 */ /* 0x000fc400078e3cff */
[----:B------:R-:W-:Y:S02]  /*16640*/  LOP3.LUT R16, R17, R16, RZ, 0x3c, !PT ;  /* 0x0000001011107212 */ /* 0x000fe400078e3cff */
[----:B----4-:R-:W-:Y:S02]  /*16650*/  LOP3.LUT R9, R9, R8, RZ, 0x3c, !PT ;  /* 0x0000000809097212 */ /* 0x010fe400078e3cff */
[----:B------:R-:W-:Y:S02]  /*16660*/  LOP3.LUT R19, R19, R18, RZ, 0x3c, !PT ;  /* 0x0000001213137212 */ /* 0x000fe400078e3cff */
[----:B------:R-:W-:Y:S02]  /*16670*/  LOP3.LUT R10, R11, R10, RZ, 0x3c, !PT ;  /* 0x0000000a0b0a7212 */ /* 0x000fe400078e3cff */
[----:B------:R-:W-:Y:S02]  /*16680*/  LOP3.LUT R17, R17, R16, RZ, 0x3c, !PT ;  /* 0x0000001011117212 */ /* 0x000fe400078e3cff */
[----:B------:R-:W-:-:S02]  /*16690*/  LOP3.LUT R8, R9, R8, RZ, 0x3c, !PT ;  /* 0x0000000809087212 */ /* 0x000fc400078e3cff */
[----:B------:R-:W-:Y:S02]  /*166a0*/  LOP3.LUT R11, R11, R10, RZ, 0x3c, !PT ;  /* 0x0000000a0b0b7212 */ /* 0x000fe400078e3cff */
[----:B------:R-:W-:Y:S02]  /*166b0*/  LOP3.LUT R9, R9, R8, RZ, 0x3c, !PT ;  /* 0x0000000809097212 */ /* 0x000fe400078e3cff */
[----:B--2---:R-:W-:-:S04]  /*166c0*/  LOP3.LUT R25, R25, R24, RZ, 0x3c, !PT ;  /* 0x0000001819197212 */ /* 0x004fc800078e3cff */
[----:B------:R-:W-:-:S04]  /*166d0*/  LOP3.LUT R24, R25, R24, RZ, 0x3c, !PT ;  /* 0x0000001819187212 */ /* 0x000fc800078e3cff */
[----:B------:R-:W-:-:S05]  /*166e0*/  LOP3.LUT R25, R25, R24, RZ, 0x3c, !PT ;  /* 0x0000001819197212 */ /* 0x000fca00078e3cff */
[----:B------:R0:W-:Y:S04]  /*166f0*/  STL.64 [R1+0xf0], R24 ;  /* 0x0000f01801007387 */ /* 0x0001e80000100a00 */
[----:B0-----:R-:W2:Y:S04]  /*16700*/  LDL.LU.64 R24, [R1+0xa70] ;  /* 0x000a700001187983 */ /* 0x001ea80000300a00 */
[----:B------:R0:W-:Y:S04]  /*16710*/  STL.64 [R1+0xe8], R18 ;  /* 0x0000e81201007387 */ /* 0x0001e80000100a00 */
[----:B0-----:R-:W3:Y:S04]  /*16720*/  LDL.LU.64 R18, [R1+0xa68] ;  /* 0x000a680001127983 */ /* 0x001ee80000300a00 */
[----:B------:R0:W-:Y:S04]  /*16730*/  STL.64 [R1+0xe0], R16 ;  /* 0x0000e01001007387 */ /* 0x0001e80000100a00 */
[----:B0-----:R-:W4:Y:S04]  /*16740*/  LDL.LU.64 R16, [R1+0xa60] ;  /* 0x000a600001107983 */ /* 0x001f280000300a00 */
[----:B------:R0:W-:Y:S04]  /*16750*/  STL.64 [R1+0xd8], R10 ;  /* 0x0000d80a01007387 */ /* 0x0001e80000100a00 */
[----:B0-----:R-:W2:Y:S04]  /*16760*/  LDL.LU.64 R10, [R1+0xa58] ;  /* 0x000a5800010a7983 */ /* 0x001ea80000300a00 */
[----:B------:R0:W-:Y:S04]  /*16770*/  STL.64 [R1+0xd0], R8 ;  /* 0x0000d00801007387 */ /* 0x0001e80000100a00 */
[----:B0-----:R-:W3:Y:S01]  /*16780*/  LDL.LU.64 R8, [R1+0xa50] ;  /* 0x000a500001087983 */ /* 0x001ee20000300a00 */
[----:B------:R-:W-:-:S02]  /*16790*/  LOP3.LUT R5, R5, R4, RZ, 0x3c, !PT ;  /* 0x0000000405057212 */ /* 0x000fc400078e3cff */
[----:B------:R-:W-:Y:S02]  /*167a0*/  LOP3.LUT R21, R21, R20, RZ, 0x3c, !PT ;  /* 0x0000001415157212 */ /* 0x000fe400078e3cff */
[----:B------:R-:W-:Y:S02]  /*167b0*/  LOP3.LUT R4, R5, R4, RZ, 0x3c, !PT ;  /* 0x0000000405047212 */ /* 0x000fe400078e3cff */
[----:B------:R-:W-:Y:S02]  /*167c0*/  LOP3.LUT R20, R21, R20, RZ, 0x3c, !PT ;  /* 0x0000001415147212 */ /* 0x000fe400078e3cff */
[----:B------:R-:W-:Y:S02]  /*167d0*/  LOP3.LUT R5, R5, R4, RZ, 0x3c, !PT ;  /* 0x0000000405057212 */ /* 0x000fe400078e3cff */
[----:B------:R-:W-:Y:S02]  /*167e0*/  LOP3.LUT R13, R13, R12, RZ, 0x3c, !PT ;  /* 0x0000000c0d0d7212 */ /* 0x000fe400078e3cff */
[----:B------:R-:W-:Y:S01]  /*167f0*/  LOP3.LUT R21, R21, R20, RZ, 0x3c, !PT ;  /* 0x0000001415157212 */ /* 0x000fe200078e3cff */
[----:B------:R0:W-:Y:S01]  /*16800*/  STL.64 [R1+0xc8], R4 ;  /* 0x0000c80401007387 */ /* 0x0001e20000100a00 */
[----:B------:R-:W-:-:S03]  /*16810*/  LOP3.LUT R12, R13, R12, RZ, 0x3c, !PT ;  /* 0x0000000c0d0c7212 */ /* 0x000fc600078e3cff */
[----:B------:R1:W-:Y:S01]  /*16820*/  STL.64 [R1+0xc0], R20 ;  /* 0x0000c01401007387 */ /* 0x0003e20000100a00 */
[----:B------:R-:W-:Y:S01]  /*16830*/  LOP3.LUT R13, R13, R12, RZ, 0x3c, !PT ;  /* 0x0000000c0d0d7212 */ /* 0x000fe200078e3cff */
[----:B0-----:R-:W-:Y:S02]  /*16840*/  IMAD.MOV.U32 R4, RZ, RZ, R23 ;  /* 0x000000ffff047224 */ /* 0x001fe400078e0017 */
[----:B------:R-:W-:Y:S02]  /*16850*/  IMAD.MOV.U32 R5, RZ, RZ, R22 ;  /* 0x000000ffff057224 */ /* 0x000fe400078e0016 */
[----:B-1----:R-:W-:Y:S02]  /*16860*/  IMAD.MOV.U32 R20, RZ, RZ, R27 ;  /* 0x000000ffff147224 */ /* 0x002fe400078e001b */
[----:B------:R-:W-:Y:S01]  /*16870*/  IMAD.MOV.U32 R21, RZ, RZ, R26 ;  /* 0x000000ffff157224 */ /* 0x000fe200078e001a */
[----:B------:R0:W-:Y:S04]  /*16880*/  STL.64 [R1+0xb8], R4 ;  /* 0x0000b80401007387 */ /* 0x0001e80000100a00 */
[----:B------:R-:W-:Y:S04]  /*16890*/  STL.64 [R1+0xb0], R20 ;  /* 0x0000b01401007387 */ /* 0x000fe80000100a00 */
[----:B------:R1:W-:Y:S01]  /*168a0*/  STL.64 [R1+0xa8], R12 ;  /* 0x0000a80c01007387 */ /* 0x0003e20000100a00 */
[----:B0-----:R-:W-:Y:S01]  /*168b0*/  IMAD.MOV.U32 R4, RZ, RZ, R15 ;  /* 0x000000ffff047224 */ /* 0x001fe200078e000f */
[----:B------:R-:W-:Y:S01]  /*168c0*/  MOV R5, R14 ;  /* 0x0000000e00057202 */ /* 0x000fe20000000f00 */
[----:B------:R-:W-:-:S02]  /*168d0*/  IMAD.MOV.U32 R14, RZ, RZ, R28 ;  /* 0x000000ffff0e7224 */ /* 0x000fc400078e001c */
[----:B------:R-:W-:Y:S02]  /*168e0*/  IMAD.MOV.U32 R15, RZ, RZ, R3 ;  /* 0x000000ffff0f7224 */ /* 0x000fe400078e0003 */
[----:B------:R0:W-:Y:S01]  /*168f0*/  STL.64 [R1+0xa0], R4 ;  /* 0x0000a00401007387 */ /* 0x0001e20000100a00 */
[----:B-1----:R-:W-:Y:S02]  /*16900*/  IMAD.MOV.U32 R12, RZ, RZ, R6 ;  /* 0x000000ffff0c7224 */ /* 0x002fe400078e0006 */
[----:B------:R-:W-:Y:S01]  /*16910*/  IMAD.MOV.U32 R13, RZ, RZ, R29 ;  /* 0x000000ffff0d7224 */ /* 0x000fe200078e001d */
[----:B------:R-:W-:Y:S01]  /*16920*/  STL.64 [R1+0x98], R14 ;  /* 0x0000980e01007387 */ /* 0x000fe20000100a00 */
[----:B0-----:R-:W-:-:S03]  /*16930*/  IMAD.MOV.U32 R5, RZ, RZ, R7 ;  /* 0x000000ffff057224 */ /* 0x001fc600078e0007 */
[----:B------:R-:W-:Y:S01]  /*16940*/  STL.64 [R1+0x90], R12 ;  /* 0x0000900c01007387 */ /* 0x000fe20000100a00 */
[----:B----4-:R-:W-:Y:S02]  /*16950*/  IMAD.MOV.U32 R6, RZ, RZ, R16 ;  /* 0x000000ffff067224 */ /* 0x010fe400078e0010 */
[----:B--2---:R-:W-:Y:S02]  /*16960*/  IMAD.MOV.U32 R7, RZ, RZ, R11 ;  /* 0x000000ffff077224 */ /* 0x004fe400078e000b */
[----:B---3--:R-:W-:Y:S02]  /*16970*/  IMAD.MOV.U32 R4, RZ, RZ, R8 ;  /* 0x000000ffff047224 */ /* 0x008fe400078e0008 */
[----:B------:R-:W-:-:S03]  /*16980*/  IMAD.MOV.U32 R8, RZ, RZ, R10 ;  /* 0x000000ffff087224 */ /* 0x000fc600078e000a */
[----:B------:R0:W-:Y:S04]  /*16990*/  STL.64 [R1+0x88], R4 ;  /* 0x0000880401007387 */ /* 0x0001e80000100a00 */
[----:B------:R1:W-:Y:S04]  /*169a0*/  STL.64 [R1+0x80], R8 ;  /* 0x0000800801007387 */ /* 0x0003e80000100a00 */
[----:B------:R-:W-:Y:S01]  /*169b0*/  STL.64 [R1+0x78], R6 ;  /* 0x0000780601007387 */ /* 0x000fe20000100a00 */
[----:B0-----:R-:W-:Y:S02]  /*169c0*/  IMAD.MOV.U32 R4, RZ, RZ, R18 ;  /* 0x000000ffff047224 */ /* 0x001fe400078e0012 */
[----:B------:R-:W-:-:S02]  /*169d0*/  IMAD.MOV.U32 R5, RZ, RZ, R17 ;  /* 0x000000ffff057224 */ /* 0x000fc400078e0011 */
[----:B-1----:R-:W-:Y:S02]  /*169e0*/  IMAD.MOV.U32 R8, RZ, RZ, R24 ;  /* 0x000000ffff087224 */ /* 0x002fe400078e0018 */
[----:B------:R-:W-:Y:S01]  /*169f0*/  IMAD.MOV.U32 R9, RZ, RZ, R19 ;  /* 0x000000ffff097224 */ /* 0x000fe200078e0013 */
[----:B------:R0:W-:Y:S04]  /*16a00*/  STL.64 [R1+0x70], R4 ;  /* 0x0000700401007387 */ /* 0x0001e80000100a00 */
[----:B0-----:R-:W2:Y:S04]  /*16a10*/  LDL.LU R4, [R1+0x284] ;  /* 0x0002840001047983 */ /* 0x001ea80000300800 */
[----:B------:R-:W-:Y:S04]  /*16a20*/  STL.64 [R1+0x68], R8 ;  /* 0x0000680801007387 */ /* 0x000fe80000100a00 */
[----:B------:R-:W2:Y:S01]  /*16a30*/  LDL.LU R5, [R1+0x280] ;  /* 0x0002800001057983 */ /* 0x000ea20000300800 */
[----:B------:R-:W-:-:S02]  /*16a40*/  IMAD.MOV.U32 R6, RZ, RZ, R0 ;  /* 0x000000ffff067224 */ /* 0x000fc400078e0000 */
[----:B------:R-:W-:-:S05]  /*16a50*/  IMAD.MOV.U32 R7, RZ, RZ, R25 ;  /* 0x000000ffff077224 */ /* 0x000fca00078e0019 */
        /* <DEDUP_REMOVED lines=25> */
[----:B------:R-:W3:Y:S04]  /*16bf0*/  LDL.LU R20, [R1+0x27c] ;  /* 0x00027c0001147983 */ /* 0x000ee80000300800 */
        /* <DEDUP_REMOVED lines=65> */
[----:B---3--:R-:W-:-:S04]  /*17010*/  LOP3.LUT R29, R29, R28, RZ, 0x3c, !PT ;  /* 0x0000001c1d1d7212 */ /* 0x008fc800078e3cff */
[----:B------:R-:W-:Y:S02]  /*17020*/  LOP3.LUT R28, R29, R28, RZ, 0x3c, !PT ;  /* 0x0000001c1d1c7212 */ /* 0x000fe400078e3cff */
[----:B------:R-:W-:Y:S02]  /*17030*/  LOP3.LUT R7, R7, R6, RZ, 0x3c, !PT ;  /* 0x0000000607077212 */ /* 0x000fe400078e3cff */
[----:B------:R-:W-:Y:S02]  /*17040*/  LOP3.LUT R29, R29, R28, RZ, 0x3c, !PT ;  /* 0x0000001c1d1d7212 */ /* 0x000fe400078e3cff */
[----:B------:R-:W-:Y:S02]  /*17050*/  LOP3.LUT R9, R9, R8, RZ, 0x3c, !PT ;  /* 0x0000000809097212 */ /* 0x000fe400078e3cff */
[----:B------:R-:W-:Y:S02]  /*17060*/  LOP3.LUT R11, R11, R10, RZ, 0x3c, !PT ;  /* 0x0000000a0b0b7212 */ /* 0x000fe400078e3cff */
[----:B------:R-:W-:-:S02]  /*17070*/  LOP3.LUT R6, R7, R6, RZ, 0x3c, !PT ;  /* 0x0000000607067212 */ /* 0x000fc400078e3cff */
[----:B------:R-:W-:Y:S02]  /*17080*/  LOP3.LUT R8, R9, R8, RZ, 0x3c, !PT ;  /* 0x0000000809087212 */ /* 0x000fe400078e3cff */
[----:B------:R-:W-:Y:S02]  /*17090*/  LOP3.LUT R10, R11, R10, RZ, 0x3c, !PT ;  /* 0x0000000a0b0a7212 */ /* 0x000fe400078e3cff */
[----:B------:R-:W-:Y:S02]  /*170a0*/  LOP3.LUT R7, R7, R6, RZ, 0x3c, !PT ;  /* 0x0000000607077212 */ /* 0x000fe400078e3cff */
[----:B------:R-:W-:Y:S02]  /*170b0*/  LOP3.LUT R9, R9, R8, RZ, 0x3c, !PT ;  /* 0x0000000809097212 */ /* 0x000fe400078e3cff */
[----:B------:R-:W-:Y:S02]  /*170c0*/  LOP3.LUT R11, R11, R10, RZ, 0x3c, !PT ;  /* 0x0000000a0b0b7212 */ /* 0x000fe400078e3cff */
[----:B--2---:R-:W-:-:S04]  /*170d0*/  LOP3.LUT R5, R5, R4, RZ, 0x3c, !PT ;  /* 0x0000000405057212 */ /* 0x004fc800078e3cff */
[----:B------:R-:W-:-:S04]  /*170e0*/  LOP3.LUT R4, R5, R4, RZ, 0x3c, !PT ;  /* 0x0000000405047212 */ /* 0x000fc800078e3cff */
[----:B------:R-:W-:-:S05]  /*170f0*/  LOP3.LUT R5, R5, R4, RZ, 0x3c, !PT ;  /* 0x0000000405057212 */ /* 0x000fca00078e3cff */
[----:B------:R4:W-:Y:S02]  /*17100*/  STL.64 [R1+0x18], R4 ;  /* 0x0000180401007387 */ /* 0x0009e40000100a00 */
[----:B----4-:R-:W-:Y:S02]  /*17110*/  IMAD.MOV.U32 R4, RZ, RZ, R21 ;  /* 0x000000ffff047224 */ /* 0x010fe400078e0015 */
[----:B------:R-:W-:Y:S02]  /*17120*/  IMAD.MOV.U32 R5, RZ, RZ, R20 ;  /* 0x000000ffff057224 */ /* 0x000fe400078e0014 */
[----:B------:R-:W-:Y:S02]  /*17130*/  IMAD.MOV.U32 R20, RZ, RZ, R23 ;  /* 0x000000ffff147224 */ /* 0x000fe400078e0017 */
[----:B------:R-:W-:Y:S01]  /*17140*/  IMAD.MOV.U32 R21, RZ, RZ, R22 ;  /* 0x000000ffff157224 */ /* 0x000fe200078e0016 */
[----:B------:R0:W-:Y:S04]  /*17150*/  STL.64 [R1+0x10], R4 ;  /* 0x0000100401007387 */ /* 0x0001e80000100a00 */
[----:B------:R-:W-:Y:S04]  /*17160*/  STL.64 [R1+0x8], R20 ;  /* 0x0000081401007387 */ /* 0x000fe80000100a00 */
[----:B------:R-:W-:Y:S01]  /*17170*/  STL.64 [R1+0x7c0], R28 ;  /* 0x0007c01c01007387 */ /* 0x000fe20000100a00 */
[----:B0-----:R-:W-:-:S02]  /*17180*/  IMAD.MOV.U32 R4, RZ, RZ, R27 ;  /* 0x000000ffff047224 */ /* 0x001fc400078e001b */
[----:B------:R-:W-:-:S05]  /*17190*/  IMAD.MOV.U32 R5, RZ, RZ, R26 ;  /* 0x000000ffff057224 */ /* 0x000fca00078e001a */
[----:B------:R0:W-:Y:S02]  /*171a0*/  STL.64 [R1], R4 ;  /* 0x0000000401007387 */ /* 0x0001e40000100a00 */
[----:B0-----:R-:W-:Y:S02]  /*171b0*/  IMAD.MOV.U32 R4, RZ, RZ, R13 ;  /* 0x000000ffff047224 */ /* 0x001fe400078e000d */
[----:B------:R-:W-:Y:S02]  /*171c0*/  IMAD.MOV.U32 R5, RZ, RZ, R12 ;  /* 0x000000ffff057224 */ /* 0x000fe400078e000c */
[----:B------:R-:W-:Y:S02]  /*171d0*/  IMAD.MOV.U32 R12, RZ, RZ, R15 ;  /* 0x000000ffff0c7224 */ /* 0x000fe400078e000f */
[----:B------:R-:W-:Y:S01]  /*171e0*/  IMAD.MOV.U32 R13, RZ, RZ, R14 ;  /* 0x000000ffff0d7224 */ /* 0x000fe200078e000e */
[----:B------:R-:W-:Y:S01]  /*171f0*/  STL.64 [R1+0x7c8], R4 ;  /* 0x0007c80401007387 */ /* 0x000fe20000100a00 */
[----:B------:R-:W-:-:S02]  /*17200*/  IMAD.MOV.U32 R14, RZ, RZ, R16 ;  /* 0x000000ffff0e7224 */ /* 0x000fc400078e0010 */
[----:B------:R-:W-:Y:S01]  /*17210*/  IMAD.MOV.U32 R15, RZ, RZ, R3 ;  /* 0x000000ffff0f7224 */ /* 0x000fe200078e0003 */
[----:B------:R-:W-:Y:S01]  /*17220*/  STL.64 [R1+0x7d0], R6 ;  /* 0x0007d00601007387 */ /* 0x000fe20000100a00 */
[----:B------:R-:W-:Y:S02]  /*17230*/  IMAD.MOV.U32 R16, RZ, RZ, R18 ;  /* 0x000000ffff107224 */ /* 0x000fe400078e0012 */
[----:B------:R-:W-:Y:S01]  /*17240*/  IMAD.MOV.U32 R18, RZ, RZ, R24 ;  /* 0x000000ffff127224 */ /* 0x000fe200078e0018 */
[----:B------:R-:W-:Y:S04]  /*17250*/  STL.64 [R1+0x7d8], R8 ;  /* 0x0007d80801007387 */ /* 0x000fe80000100a00 */
[----:B------:R-:W-:Y:S04]  /*17260*/  STL.64 [R1+0x7e0], R10 ;  /* 0x0007e00a01007387 */ /* 0x000fe80000100a00 */
[----:B------:R-:W-:Y:S04]  /*17270*/  STL.64 [R1+0x7e8], R12 ;  /* 0x0007e80c01007387 */ /* 0x000fe80000100a00 */
[----:B------:R-:W-:Y:S04]  /*17280*/  STL.64 [R1+0x7f0], R14 ;  /* 0x0007f00e01007387 */ /* 0x000fe80000100a00 */
[----:B------:R-:W-:Y:S01]  /*17290*/  STL.64 [R1+0x7f8], R16 ;  /* 0x0007f81001007387 */ /* 0x000fe20000100a00 */
[----:B------:R-:W-:-:S03]  /*172a0*/  IMAD.MOV.U32 R21, RZ, RZ, R25 ;  /* 0x000000ffff157224 */ /* 0x000fc600078e0019 */
[----:B------:R0:W-:Y:S04]  /*172b0*/  STL.64 [R1+0x800], R18 ;  /* 0x0008001201007387 */ /* 0x0001e80000100a00 */
[----:B------:R-:W2:Y:S04]  /*172c0*/  LDL.LU R22, [R1+0x214] ;  /* 0x0002140001167983 */ /* 0x000ea80000300800 */
[----:B------:R-:W2:Y:S04]  /*172d0*/  LDL.LU R23, [R1+0x210] ;  /* 0x0002100001177983 */ /* 0x000ea80000300800 */
[----:B------:R-:W3:Y:S04]  /*172e0*/  LDL.LU R24, [R1+0x208] ;  /* 0x0002080001187983 */ /* 0x000ee80000300800 */
[----:B------:R-:W3:Y:S04]  /*172f0*/  LDL.LU R25, [R1+0x3a0] ;  /* 0x0003a00001197983 */ /* 0x000ee80000300800 */
[----:B------:R-:W4:Y:S04]  /*17300*/  LDL.LU R26, [R1+0x200] ;  /* 0x00020000011a7983 */ /* 0x000f280000300800 */
[----:B------:R-:W4:Y:S04]  /*17310*/  LDL.LU R27, [R1+0x3a4] ;  /* 0x0003a400011b7983 */ /* 0x000f280000300800 */
        /* <DEDUP_REMOVED lines=32> */
[----:B------:R-:W-:-:S02]  /*17520*/  LOP3.LUT R23, R23, R22, RZ, 0x3c, !PT ;  /* 0x0000001617177212 */ /* 0x000fc400078e3cff */
[----:B---3--:R-:W-:Y:S01]  /*17530*/  LOP3.LUT R25, R25, R24, RZ, 0x3c, !PT ;  /* 0x0000001819197212 */ /* 0x008fe200078e3cff */
        /* <DEDUP_REMOVED lines=16> */
[----:B------:R-:W-:Y:S01]  /*17640*/  LOP3.LUT R22, R23, R22, RZ, 0x3c, !PT ;  /* 0x0000001617167212 */ /* 0x000fe200078e3cff */
[----:B------:R-:W-:-:S02]  /*17650*/  IMAD.MOV.U32 R20, RZ, RZ, R0 ;  /* 0x000000ffff147224 */ /* 0x000fc400078e0000 */
[----:B------:R-:W3:Y:S04]  /*17660*/  LDL.LU R5, [R1+0x400] ;  /* 0x0004000001057983 */ /* 0x000ee80000300800 */
[----:B------:R-:W3:Y:S01]  /*17670*/  LDL.LU R28, [R1+0x1ec] ;  /* 0x0001ec00011c7983 */ /* 0x000ee20000300800 */
[----:B----4-:R-:W-:-:S03]  /*17680*/  LOP3.LUT R27, R27, R26, RZ, 0x3c, !PT ;  /* 0x0000001a1b1b7212 */ /* 0x010fc600078e3cff */
[----:B------:R-:W4:Y:S01]  /*17690*/  LDL.LU R29, [R1+0x404] ;  /* 0x00040400011d7983 */ /* 0x000f220000300800 */
[----:B------:R-:W-:-:S03]  /*176a0*/  LOP3.LUT R24, R25, R24, RZ, 0x3c, !PT ;  /* 0x0000001819187212 */ /* 0x000fc600078e3cff */
[----:B------:R-:W3:Y:S01]  /*176b0*/  LDL.LU R3, [R1+0x1f4] ;  /* 0x0001f40001037983 */ /* 0x000ee20000300800 */
[----:B------:R-:W-:-:S03]  /*176c0*/  LOP3.LUT R23, R23, R22, RZ, 0x3c, !PT ;  /* 0x0000001617177212 */ /* 0x000fc600078e3cff */
[----:B------:R-:W3:Y:S04]  /*176d0*/  LDL.LU R0, [R1+0x408] ;  /* 0x0004080001007983 */ /* 0x000ee80000300800 */
[----:B------:R0:W-:Y:S01]  /*176e0*/  STL.64 [R1+0x808], R20 ;  /* 0x0008081401007387 */ /* 0x0001e20000100a00 */
[----:B------:R-:W-:Y:S02]  /*176f0*/  LOP3.LUT R26, R27, R26, RZ, 0x3c, !PT ;  /* 0x0000001a1b1a7212 */ /* 0x000fe400078e3cff */
[----:B------:R-:W-:Y:S02]  /*17700*/  LOP3.LUT R25, R25, R24, RZ, 0x3c, !PT ;  /* 0x0000001819197212 */ /* 0x000fe400078e3cff */
[----:B------:R-:W-:Y:S01]  /*17710*/  LOP3.LUT R27, R27, R26, RZ, 0x3c, !PT ;  /* 0x0000001a1b1b7212 */ /* 0x000fe200078e3cff */
[----:B0-----:R-:W3:Y:S04]  /*17720*/  LDL.LU R20, [R1+0x1a4] ;  /* 0x0001a40001147983 */ /* 0x001ee80000300800 */
[----:B------:R-:W3:Y:S04]  /*17730*/  LDL.LU R21, [R1+0x3e0] ;  /* 0x0003e00001157983 */ /* 0x000ee80000300800 */
[----:B------:R0:W-:Y:S04]  /*17740*/  STL.64 [R1+0x810], R22 ;  /* 0x0008101601007387 */ /* 0x0001e80000100a00 */
[----:B0-----:R-:W3:Y:S04]  /*17750*/  LDL.LU R22, [R1+0x19c] ;  /* 0x00019c0001167983 */ /* 0x001ee80000300800 */
[----:B------:R-:W3:Y:S04]  /*17760*/  LDL.LU R23, [R1+0x3dc] ;  /* 0x0003dc0001177983 */ /* 0x000ee80000300800 */
[----:B------:R0:W-:Y:S04]  /*17770*/  STL.64 [R1+0x818], R24 ;  /* 0x0008181801007387 */ /* 0x0001e80000100a00 */
[----:B0-----:R-:W3:Y:S04]  /*17780*/  LDL.LU R24, [R1+0x198] ;  /* 0x0001980001187983 */ /* 0x001ee80000300800 */
[----:B------:R-:W3:Y:S04]  /*17790*/  LDL.LU R25, [R1+0x3d8] ;  /* 0x0003d80001197983 */ /* 0x000ee80000300800 */
[----:B------:R0:W-:Y:S04]  /*177a0*/  STL.64 [R1+0x820], R26 ;  /* 0x0008201a01007387 */ /* 0x0001e80000100a00 */
[----:B0-----:R-:W3:Y:S04]  /*177b0*/  LDL.LU R26, [R1+0x1a0] ;  /* 0x0001a000011a7983 */ /* 0x001ee80000300800 */
        /* <DEDUP_REMOVED lines=52> */
[----:B--2---:R-:W-:-:S04]  /*17b00*/  LOP3.LUT R19, R19, R18, RZ, 0x3c, !PT ;  /* 0x0000001213137212 */ /* 0x004fc800078e3cff */
[----:B------:R-:W-:-:S04]  /*17b10*/  LOP3.LUT R18, R19, R18, RZ, 0x3c, !PT ;  /* 0x0000001213127212 */ /* 0x000fc800078e3cff */
[----:B------:R-:W-:-:S05]  /*17b20*/  LOP3.LUT R19, R19, R18, RZ, 0x3c, !PT ;  /* 0x0000001213137212 */ /* 0x000fca00078e3cff */
[----:B------:R0:W-:Y:S04]  /*17b30*/  STL.64 [R1+0x180], R18 ;  /* 0x0001801201007387 */ /* 0x0001e80000100a00 */
[----:B0-----:R-:W2:Y:S01]  /*17b40*/  LDL.LU.64 R18, [R1+0x9b8] ;  /* 0x0009b80001127983 */ /* 0x001ea20000300a00 */
[----:B------:R-:W-:Y:S02]  /*17b50*/  LOP3.LUT R25, R25, R24, RZ, 0x3c, !PT ;  /* 0x0000001819197212 */ /* 0x000fe400078e3cff */
[----:B------:R-:W-:Y:S02]  /*17b60*/  LOP3.LUT R26, R27, R26, RZ, 0x3c, !PT ;  /* 0x0000001a1b1a7212 */ /* 0x000fe400078e3cff */
[----:B------:R-:W-:Y:S02]  /*17b70*/  LOP3.LUT R24, R25, R24, RZ, 0x3c, !PT ;  /* 0x0000001819187212 */ /* 0x000fe400078e3cff */
[----:B------:R-:W-:-:S02]  /*17b80*/  LOP3.LUT R27, R27, R26, RZ, 0x3c, !PT ;  /* 0x0000001a1b1b7212 */ /* 0x000fc400078e3cff */
[----:B------:R-:W-:-:S03]  /*17b90*/  LOP3.LUT R25, R25, R24, RZ, 0x3c, !PT ;  /* 0x0000001819197212 */ /* 0x000fc600078e3cff */
[----:B------:R0:W-:Y:S04]  /*17ba0*/  STL.64 [R1+0x188], R26 ;  /* 0x0001881a01007387 */ /* 0x0001e80000100a00 */
[----:B------:R1:W-:Y:S01]  /*17bb0*/  STL.64 [R1+0x190], R24 ;  /* 0x0001901801007387 */ /* 0x0003e20000100a00 */
[----:B0-----:R-:W-:Y:S02]  /*17bc0*/  IMAD.MOV.U32 R26, RZ, RZ, R23 ;  /* 0x000000ffff1a7224 */ /* 0x001fe400078e0017 */
[----:B------:R-:W-:Y:S02]  /*17bd0*/  IMAD.MOV.U32 R27, RZ, RZ, R22 ;  /* 0x000000ffff1b7224 */ /* 0x000fe400078e0016 */
[----:B-1----:R-:W-:Y:S02]  /*17be0*/  IMAD.MOV.U32 R24, RZ, RZ, R21 ;  /* 0x000000ffff187224 */ /* 0x002fe400078e0015 */
[----:B------:R-:W-:-:S02]  /*17bf0*/  IMAD.MOV.U32 R25, RZ, RZ, R20 ;  /* 0x000000ffff197224 */ /* 0x000fc400078e0014 */
[----:B------:R-:W-:Y:S02]  /*17c00*/  IMAD.MOV.U32 R20, RZ, RZ, R17 ;  /* 0x000000ffff147224 */ /* 0x000fe400078e0011 */
[----:B------:R-:W-:Y:S01]  /*17c10*/  IMAD.MOV.U32 R21, RZ, RZ, R16 ;  /* 0x000000ffff157224 */ /* 0x000fe200078e0010 */
[----:B------:R0:W-:Y:S01]  /*17c20*/  STL.64 [R1+0x398], R26 ;  /* 0x0003981a01007387 */ /* 0x0001e20000100a00 */
[----:B------:R-:W-:Y:S02]  /*17c30*/  IMAD.MOV.U32 R16, RZ, RZ, R13 ;  /* 0x000000ffff107224 */ /* 0x000fe400078e000d */
[----:B------:R-:W-:Y:S01]  /*17c40*/  IMAD.MOV.U32 R17, RZ, RZ, R12 ;  /* 0x000000ffff117224 */ /* 0x000fe200078e000c */
[----:B------:R-:W-:Y:S01]  /*17c50*/  STL.64 [R1+0x3a0], R24 ;  /* 0x0003a01801007387 */ /* 0x000fe20000100a00 */
[----:B------:R-:W-:Y:S02]  /*17c60*/  IMAD.MOV.U32 R12, RZ, RZ, R9 ;  /* 0x000000ffff0c7224 */ /* 0x000fe400078e0009 */
[----:B------:R-:W-:-:S02]  /*17c70*/  IMAD.MOV.U32 R13, RZ, RZ, R8 ;  /* 0x000000ffff0d7224 */ /* 0x000fc400078e0008 */
[----:B------:R-:W-:Y:S02]  /*17c80*/  IMAD.MOV.U32 R8, RZ, RZ, R5 ;  /* 0x000000ffff087224 */ /* 0x000fe400078e0005 */
[----:B------:R-:W-:Y:S02]  /*17c90*/  IMAD.MOV.U32 R9, RZ, RZ, R4 ;  /* 0x000000ffff097224 */ /* 0x000fe400078e0004 */
[----:B--2---:R-:W-:Y:S02]  /*17ca0*/  IMAD.MOV.U32 R22, RZ, RZ, R19 ;  /* 0x000000ffff167224 */ /* 0x004fe400078e0013 */
[----:B------:R-:W-:Y:S02]  /*17cb0*/  IMAD.MOV.U32 R23, RZ, RZ, R18 ;  /* 0x000000ffff177224 */ /* 0x000fe400078e0012 */
[----:B------:R-:W-:Y:S02]  /*17cc0*/  IMAD.MOV.U32 R18, RZ, RZ, R15 ;  /* 0x000000ffff127224 */ /* 0x000fe400078e000f */
[----:B------:R-:W-:-:S02]  /*17cd0*/  IMAD.MOV.U32 R19, RZ, RZ, R14 ;  /* 0x000000ffff137224 */ /* 0x000fc400078e000e */
[----:B------:R-:W-:Y:S02]  /*17ce0*/  IMAD.MOV.U32 R14, RZ, RZ, R11 ;  /* 0x000000ffff0e7224 */ /* 0x000fe400078e000b */
[----:B------:R-:W-:Y:S01]  /*17cf0*/  IMAD.MOV.U32 R15, RZ, RZ, R10 ;  /* 0x000000ffff0f7224 */ /* 0x000fe200078e000a */
[----:B------:R-:W-:Y:S04]  /*17d00*/  STL.64 [R1+0x3a8], R22 ;  /* 0x0003a81601007387 */ /* 0x000fe80000100a00 */
[----:B------:R-:W-:Y:S01]  /*17d10*/  STL.64 [R1+0x3b0], R20 ;  /* 0x0003b01401007387 */ /* 0x000fe20000100a00 */
[----:B------:R-:W-:Y:S02]  /*17d20*/  IMAD.MOV.U32 R10, RZ, RZ, R7 ;  /* 0x000000ffff0a7224 */ /* 0x000fe400078e0007 */
[----:B------:R-:W-:Y:S01]  /*17d30*/  IMAD.MOV.U32 R11, RZ, RZ, R6 ;  /* 0x000000ffff0b7224 */ /* 0x000fe200078e0006 */
[----:B------:R-:W-:Y:S04]  /*17d40*/  STL.64 [R1+0x3b8], R18 ;  /* 0x0003b81201007387 */ /* 0x000fe80000100a00 */
[----:B------:R-:W-:Y:S04]  /*17d50*/  STL.64 [R1+0x3c0], R16 ;  /* 0x0003c01001007387 */ /* 0x000fe80000100a00 */
[----:B------:R-:W-:Y:S01]  /*17d60*/  STL.64 [R1+0x3c8], R14 ;  /* 0x0003c80e01007387 */ /* 0x000fe20000100a00 */
[----:B----4-:R-:W-:-:S02]  /*17d70*/  IMAD.MOV.U32 R6, RZ, RZ, R29 ;  /* 0x000000ffff067224 */ /* 0x010fc400078e001d */
[----:B------:R-:W-:Y:S01]  /*17d80*/  IMAD.MOV.U32 R7, RZ, RZ, R28 ;  /* 0x000000ffff077224 */ /* 0x000fe200078e001c */
[----:B------:R-:W-:Y:S04]  /*17d90*/  STL.64 [R1+0x3d0], R12 ;  /* 0x0003d00c01007387 */ /* 0x000fe80000100a00 */
[----:B------:R-:W-:Y:S04]  /*17da0*/  STL.64 [R1+0x3d8], R10 ;  /* 0x0003d80a01007387 */ /* 0x000fe80000100a00 */
[----:B------:R-:W-:Y:S04]  /*17db0*/  STL.64 [R1+0x3e0], R8 ;  /* 0x0003e00801007387 */ /* 0x000fe80000100a00 */
        /* <DEDUP_REMOVED lines=155> */
[----:B------:R4:W-:Y:S02]  /*18770*/  STL.64 [R1+0x470], R26 ;  /* 0x0004701a01007387 */ /* 0x0009e40000100a00 */
[----:B----4-:R-:W-:Y:S02]  /*18780*/  IMAD.MOV.U32 R26, RZ, RZ, R25 ;  /* 0x000000ffff1a7224 */ /* 0x010fe400078e0019 */
[----:B---3--:R-:W-:Y:S02]  /*18790*/  IMAD.MOV.U32 R25, RZ, RZ, R22 ;  /* 0x000000ffff197224 */ /* 0x008fe400078e0016 */
[----:B------:R-:W-:Y:S02]  /*187a0*/  IMAD.MOV.U32 R22, RZ, RZ, R21 ;  /* 0x000000ffff167224 */ /* 0x000fe400078e0015 */
[----:B------:R-:W-:Y:S02]  /*187b0*/  IMAD.MOV.U32 R21, RZ, RZ, R18 ;  /* 0x000000ffff157224 */ /* 0x000fe400078e0012 */
[----:B------:R-:W-:-:S02]  /*187c0*/  IMAD.MOV.U32 R18, RZ, RZ, R17 ;  /* 0x000000ffff127224 */ /* 0x000fc400078e0011 */
[----:B------:R-:W-:Y:S02]  /*187d0*/  IMAD.MOV.U32 R17, RZ, RZ, R14 ;  /* 0x000000ffff117224 */ /* 0x000fe400078e000e */
[----:B------:R-:W-:Y:S02]  /*187e0*/  IMAD.MOV.U32 R14, RZ, RZ, R13 ;  /* 0x000000ffff0e7224 */ /* 0x000fe400078e000d */
[----:B------:R-:W-:Y:S02]  /*187f0*/  IMAD.MOV.U32 R13, RZ, RZ, R10 ;  /* 0x000000ffff0d7224 */ /* 0x000fe400078e000a */
[----:B------:R-:W-:Y:S02]  /*18800*/  IMAD.MOV.U32 R10, RZ, RZ, R3 ;  /* 0x000000ffff0a7224 */ /* 0x000fe400078e0003 */
[----:B------:R-:W0:Y:S01]  /*18810*/  LDC R3, c[0x0][0x3ac] ;  /* 0x0000eb00ff037b82 */ /* 0x000e220000000800 */
[----:B------:R-:W-:Y:S01]  /*18820*/  MOV R27, R24 ;  /* 0x00000018001b7202 */ /* 0x000fe20000000f00 */
[----:B------:R-:W-:-:S02]  /*18830*/  IMAD.MOV.U32 R24, RZ, RZ, R23 ;  /* 0x000000ffff187224 */ /* 0x000fc400078e0017 */
[----:B------:R-:W-:Y:S02]  /*18840*/  IMAD.MOV.U32 R23, RZ, RZ, R20 ;  /* 0x000000ffff177224 */ /* 0x000fe400078e0014 */
[----:B------:R-:W-:Y:S02]  /*18850*/  IMAD.MOV.U32 R20, RZ, RZ, R19 ;  /* 0x000000ffff147224 */ /* 0x000fe400078e0013 */
[----:B------:R-:W-:Y:S01]  /*18860*/  IMAD.MOV.U32 R19, RZ, RZ, R16 ;  /* 0x000000ffff137224 */ /* 0x000fe200078e0010 */
[----:B------:R-:W-:Y:S01]  /*18870*/  STL.64 [R1+0x478], R26 ;  /* 0x0004781a01007387 */ /* 0x000fe20000100a00 */
[----:B------:R-:W-:-:S03]  /*18880*/  IMAD.MOV.U32 R16, RZ, RZ, R15 ;  /* 0x000000ffff107224 */ /* 0x000fc600078e000f */
[----:B------:R-:W-:Y:S01]  /*18890*/  STL.64 [R1+0x480], R24 ;  /* 0x0004801801007387 */ /* 0x000fe20000100a00 */
[----:B------:R-:W-:-:S03]  /*188a0*/  IMAD.MOV.U32 R15, RZ, RZ, R12 ;  /* 0x000000ffff0f7224 */ /* 0x000fc600078e000c */
[----:B------:R-:W-:Y:S01]  /*188b0*/  STL.64 [R1+0x488], R22 ;  /* 0x0004881601007387 */ /* 0x000fe20000100a00 */
[----:B------:R-:W-:-:S03]  /*188c0*/  IMAD.MOV.U32 R12, RZ, RZ, R11 ;  /* 0x000000ffff0c7224 */ /* 0x000fc600078e000b */
[----:B------:R-:W-:Y:S04]  /*188d0*/  STL.64 [R1+0x490], R20 ;  /* 0x0004901401007387 */ /* 0x000fe80000100a00 */
[----:B------:R-:W-:Y:S04]  /*188e0*/  STL.64 [R1+0x498], R18 ;  /* 0x0004981201007387 */ /* 0x000fe80000100a00 */
[----:B------:R-:W-:Y:S04]  /*188f0*/  STL.64 [R1+0x4a0], R16 ;  /* 0x0004a01001007387 */ /* 0x000fe80000100a00 */
[----:B------:R-:W-:Y:S01]  /*18900*/  STL.64 [R1+0x4a8], R14 ;  /* 0x0004a80e01007387 */ /* 0x000fe20000100a00 */
[----:B------:R-:W-:-:S03]  /*18910*/  IMAD.MOV.U32 R11, RZ, RZ, R8 ;  /* 0x000000ffff0b7224 */ /* 0x000fc600078e0008 */
[----:B------:R-:W-:Y:S01]  /*18920*/  STL.64 [R1+0x4b0], R12 ;  /* 0x0004b00c01007387 */ /* 0x000fe20000100a00 */
[----:B------:R-:W-:Y:S02]  /*18930*/  IMAD.MOV.U32 R8, RZ, RZ, R6 ;  /* 0x000000ffff087224 */ /* 0x000fe400078e0006 */
[----:B------:R-:W-:Y:S01]  /*18940*/  IMAD.MOV.U32 R6, RZ, RZ, R28 ;  /* 0x000000ffff067224 */ /* 0x000fe200078e001c */
[----:B0-----:R0:W-:Y:S04]  /*18950*/  STL.64 [R1+0x8b8], R2 ;  /* 0x0008b80201007387 */ /* 0x0011e80000100a00 */
[----:B------:R-:W-:Y:S04]  /*18960*/  STL.64 [R1+0x4b8], R10 ;  /* 0x0004b80a01007387 */ /* 0x000fe80000100a00 */
[----:B------:R-:W-:Y:S01]  /*18970*/  STL.64 [R1+0x4c0], R8 ;  /* 0x0004c00801007387 */ /* 0x000fe20000100a00 */
[----:B0-----:R-:W-:-:S02]  /*18980*/  IMAD.MOV.U32 R2, RZ, RZ, R4 ;  /* 0x000000ffff027224 */ /* 0x001fc400078e0004 */
[----:B------:R-:W-:Y:S02]  /*18990*/  IMAD.MOV.U32 R3, RZ, RZ, R7 ;  /* 0x000000ffff037224 */ /* 0x000fe400078e0007 */
[----:B------:R-:W-:-:S03]  /*189a0*/  IMAD.MOV.U32 R7, RZ, RZ, R5 ;  /* 0x000000ffff077224 */ /* 0x000fc600078e0005 */
[----:B------:R0:W-:Y:S04]  /*189b0*/  STL.64 [R1+0x4c8], R2 ;  /* 0x0004c80201007387 */ /* 0x0001e80000100a00 */
[----:B0-----:R-:W2:Y:S04]  /*189c0*/  LDL.LU R2, [R1+0x55c] ;  /* 0x00055c0001027983 */ /* 0x001ea80000300800 */
[----:B------:R-:W-:Y:S04]  /*189d0*/  STL.64 [R1+0x4d0], R6 ;  /* 0x0004d00601007387 */ /* 0x000fe80000100a00 */
[----:B------:R-:W3:Y:S01]  /*189e0*/  LDL.LU R3, [R1+0x560] ;  /* 0x0005600001037983 */ /* 0x000ee20000300800 */
[----:B------:R-:W-:-:S02]  /*189f0*/  IMAD.MOV.U32 R4, RZ, RZ, R0 ;  /* 0x000000ffff047224 */ /* 0x000fc400078e0000 */
[----:B------:R-:W-:-:S05]  /*18a00*/  IMAD.MOV.U32 R5, RZ, RZ, R29 ;  /* 0x000000ffff057224 */ /* 0x000fca00078e001d */
[----:B------:R-:W-:Y:S04]  /*18a10*/  STL.64 [R1+0x4d8], R4 ;  /* 0x0004d80401007387 */ /* 0x000fe80000100a00 */
[----:B---3--:R0:W-:Y:S04]  /*18a20*/  STL [R1+0x8c0], R3 ;  /* 0x0008c00301007387 */ /* 0x0081e80000100800 */
[----:B0-----:R-:W2:Y:S04]  /*18a30*/  LDL.LU R3, [R1+0x558] ;  /* 0x0005580001037983 */ /* 0x001ea80000300800 */
        /* <DEDUP_REMOVED lines=58> */
[----:B------:R-:W3:Y:S04]  /*18de0*/  LDL.LU.64 R14, [R1+0x128] ;  /* 0x00012800010e7983 */ /* 0x000ee80000300a00 */
[----:B------:R-:W3:Y:S04]  /*18df0*/  LDL.LU.64 R12, [R1+0x120] ;  /* 0x00012000010c7983 */ /* 0x000ee80000300a00 */
[----:B------:R-:W3:Y:S04]  /*18e00*/  LDL.LU.64 R10, [R1+0x118] ;  /* 0x00011800010a7983 */ /* 0x000ee80000300a00 */
[----:B------:R-:W3:Y:S04]  /*18e10*/  LDL.LU.64 R8, [R1+0x110] ;  /* 0x0001100001087983 */ /* 0x000ee80000300a00 */
[----:B------:R-:W3:Y:S04]  /*18e20*/  LDL.LU.64 R6, [R1+0x108] ;  /* 0x0001080001067983 */ /* 0x000ee80000300a00 */
[----:B------:R-:W3:Y:S04]  /*18e30*/  LDL.LU.64 R4, [R1+0x100] ;  /* 0x0001000001047983 */ /* 0x000ee80000300a00 */
[----:B------:R-:W3:Y:S01]  /*18e40*/  LDL.LU.64 R28, [R1+0xf8] ;  /* 0x0000f800011c7983 */ /* 0x000ee20000300a00 */
        /* <DEDUP_REMOVED lines=74> */
[----:B0-----:R-:W2:Y:S04]  /*192f0*/  LDL.LU.64 R2, [R1+0x8c8] ;  /* 0x0008c80001027983 */ /* 0x001ea80000300a00 */
[----:B--2---:R0:W-:Y:S04]  /*19300*/  STL.64 [R1+0x558], R2 ;  /* 0x0005580201007387 */ /* 0x0041e80000100a00 */
[----:B0-----:R-:W2:Y:S01]  /*19310*/  LDL.LU R3, [R1+0x8c0] ;  /* 0x0008c00001037983 */ /* 0x001ea20000300800 */
[----:B---3--:R-:W-:-:S02]  /*19320*/  IMAD.MOV.U32 R2, RZ, RZ, R26 ;  /* 0x000000ffff027224 */ /* 0x008fc400078e001a */
[----:B------:R-:W-:-:S03]  /*19330*/  IMAD.MOV.U32 R26, RZ, RZ, R24 ;  /* 0x000000ffff1a7224 */ /* 0x000fc600078e0018 */
[----:B--2---:R0:W-:Y:S04]  /*19340*/  STL.64 [R1+0x560], R2 ;  /* 0x0005600201007387 */ /* 0x0041e80000100a00 */
[----:B0-----:R-:W2:Y:S04]  /*19350*/  LDL.LU.64 R2, [R1+0x8b8] ;  /* 0x0008b80001027983 */ /* 0x001ea80000300a00 */
[----:B----4-:R0:W-:Y:S01]  /*19360*/  STL.64 [R1+0x568], R26 ;  /* 0x0005681a01007387 */ /* 0x0101e20000100a00 */
[----:B------:R-:W-:Y:S02]  /*19370*/  IMAD.MOV.U32 R24, RZ, RZ, R20 ;  /* 0x000000ffff187224 */ /* 0x000fe400078e0014 */
[----:B------:R-:W-:-:S02]  /*19380*/  IMAD.MOV.U32 R20, RZ, RZ, R16 ;  /* 0x000000ffff147224 */ /* 0x000fc400078e0010 */
[----:B0-----:R-:W-:Y:S02]  /*19390*/  IMAD.MOV.U32 R26, RZ, RZ, R22 ;  /* 0x000000ffff1a7224 */ /* 0x001fe400078e0016 */
[----:B------:R-:W-:Y:S02]  /*193a0*/  IMAD.MOV.U32 R27, RZ, RZ, R25 ;  /* 0x000000ffff1b7224 */ /* 0x000fe400078e0019 */
[----:B------:R-:W-:Y:S02]  /*193b0*/  IMAD.MOV.U32 R25, RZ, RZ, R23 ;  /* 0x000000ffff197224 */ /* 0x000fe400078e0017 */
[----:B------:R-:W-:Y:S02]  /*193c0*/  IMAD.MOV.U32 R22, RZ, RZ, R18 ;  /* 0x000000ffff167224 */ /* 0x000fe400078e0012 */
[----:B------:R-:W-:Y:S02]  /*193d0*/  IMAD.MOV.U32 R23, RZ, RZ, R21 ;  /* 0x000000ffff177224 */ /* 0x000fe400078e0015 */
[----:B------:R-:W-:-:S02]  /*193e0*/  IMAD.MOV.U32 R21, RZ, RZ, R19 ;  /* 0x000000ffff157224 */ /* 0x000fc400078e0013 */
[----:B------:R-:W-:Y:S02]  /*193f0*/  IMAD.MOV.U32 R18, RZ, RZ, R0 ;  /* 0x000000ffff127224 */ /* 0x000fe400078e0000 */
[----:B------:R-:W-:Y:S01]  /*19400*/  IMAD.MOV.U32 R19, RZ, RZ, R17 ;  /* 0x000000ffff137224 */ /* 0x000fe200078e0011 */
[----:B------:R0:W-:Y:S04]  /*19410*/  STL.64 [R1+0x570], R26 ;  /* 0x0005701a01007387 */ /* 0x0001e80000100a00 */
[----:B------:R-:W-:Y:S04]  /*19420*/  STL.64 [R1+0x578], R24 ;  /* 0x0005781801007387 */ /* 0x000fe80000100a00 */
[----:B------:R-:W-:Y:S04]  /*19430*/  STL.64 [R1+0x580], R22 ;  /* 0x0005801601007387 */ /* 0x000fe80000100a00 */
[----:B------:R-:W-:Y:S04]  /*19440*/  STL.64 [R1+0x588], R20 ;  /* 0x0005881401007387 */ /* 0x000fe80000100a00 */
[----:B------:R-:W-:Y:S01]  /*19450*/  STL.64 [R1+0x590], R18 ;  /* 0x0005901201007387 */ /* 0x000fe20000100a00 */
[----:B--2---:R-:W-:-:S04]  /*19460*/  IMAD.SHL.U32 R3, R3, 0x80, RZ ;  /* 0x0000008003037824 */ /* 0x004fc800078e00ff */
[----:B------:R-:W-:-:S04]  /*19470*/  IMAD.WIDE R16, R3, 0x2, R14 ;  /* 0x0000000203107825 */ /* 0x000fc800078e020e */
[----:B------:R-:W-:-:S04]  /*19480*/  IMAD.WIDE R14, R3, 0x2, R12 ;  /* 0x00000002030e7825 */ /* 0x000fc800078e020c */
[----:B------:R-:W-:-:S04]  /*19490*/  IMAD.WIDE R12, R3, 0x2, R10 ;  /* 0x00000002030c7825 */ /* 0x000fc800078e020a */
[----:B------:R-:W-:-:S04]  /*194a0*/  IMAD.WIDE R10, R3, 0x2, R8 ;  /* 0x00000002030a7825 */ /* 0x000fc800078e0208 */
[C---:B------:R-:W-:Y:S01]  /*194b0*/  IMAD.WIDE R8, R3.reuse, 0x2, R6 ;  /* 0x0000000203087825 */ /* 0x040fe200078e0206 */
[----:B------:R-:W-:Y:S04]  /*194c0*/  STL.64 [R1+0x390], R16 ;  /* 0x0003901001007387 */ /* 0x000fe80000100a00 */
[----:B------:R-:W-:Y:S04]  /*194d0*/  STL.64 [R1+0x388], R14 ;  /* 0x0003880e01007387 */ /* 0x000fe80000100a00 */
[----:B------:R-:W-:Y:S04]  /*194e0*/  STL.64 [R1+0x380], R12 ;  /* 0x0003800c01007387 */ /* 0x000fe80000100a00 */
[----:B------:R-:W-:Y:S04]  /*194f0*/  STL.64 [R1+0x378], R10 ;  /* 0x0003780a01007387 */ /* 0x000fe80000100a00 */
[----:B------:R-:W-:Y:S04]  /*19500*/  STL.64 [R1+0x370], R8 ;  /* 0x0003700801007387 */ /* 0x000fe80000100a00 */
[----:B0-----:R-:W2:Y:S01]  /*19510*/  LDL.LU.64 R26, [R1+0x60] ;  /* 0x00006000011a7983 */ /* 0x001ea20000300a00 */
[----:B------:R-:W-:-:S04]  /*19520*/  IMAD.WIDE R6, R3, 0x2, R4 ;  /* 0x0000000203067825 */ /* 0x000fc800078e0204 */
[C---:B------:R-:W-:Y:S01]  /*19530*/  IMAD.WIDE R4, R3.reuse, 0x2, R28 ;  /* 0x0000000203047825 */ /* 0x040fe200078e021c */
[----:B------:R-:W-:Y:S04]  /*19540*/  STL.64 [R1+0x368], R6 ;  /* 0x0003680601007387 */ /* 0x000fe80000100a00 */
[----:B--2---:R0:W-:Y:S04]  /*19550*/  STL.64 [R1+0x828], R26 ;  /* 0x0008281a01007387 */ /* 0x0041e80000100a00 */
[----:B------:R-:W-:Y:S04]  /*19560*/  STL.64 [R1+0x360], R4 ;  /* 0x0003600401007387 */ /* 0x000fe80000100a00 */
[----:B0-----:R-:W2:Y:S04]  /*19570*/  LDL.LU.64 R26, [R1+0x68] ;  /* 0x00006800011a7983 */ /* 0x001ea80000300a00 */
[----:B--2---:R0:W-:Y:S04]  /*19580*/  STL.64 [R1+0x830], R26 ;  /* 0x0008301a01007387 */ /* 0x0041e80000100a00 */
        /* <DEDUP_REMOVED lines=33> */
[----:B------:R-:W3:Y:S04]  /*197a0*/  LDL.LU.64 R24, [R1+0x58] ;  /* 0x0000580001187983 */ /* 0x000ee80000300a00 */
[----:B------:R-:W4:Y:S04]  /*197b0*/  LDL.LU.64 R22, [R1+0x50] ;  /* 0x0000500001167983 */ /* 0x000f280000300a00 */
[----:B------:R-:W3:Y:S04]  /*197c0*/  LDL.LU.64 R20, [R1+0x48] ;  /* 0x0000480001147983 */ /* 0x000ee80000300a00 */
        /* <DEDUP_REMOVED lines=8> */
[----:B------:R-:W3:Y:S01]  /*19850*/  LDL.LU.64 R28, [R1] ;  /* 0x00000000011c7983 */ /* 0x000ee20000300a00 */
[----:B--2---:R-:W-:-:S05]  /*19860*/  IMAD.WIDE R26, R3, 0x2, R26 ;  /* 0x00000002031a7825 */ /* 0x004fca00078e021a */
[----:B------:R0:W-:Y:S04]  /*19870*/  STL.64 [R1+0x358], R26 ;  /* 0x0003581a01007387 */ /* 0x0001e80000100a00 */
[----:B0-----:R-:W2:Y:S02]  /*19880*/  LDL.LU.64 R26, [R1+0x8b0] ;  /* 0x0008b000011a7983 */ /* 0x001ea40000300a00 */
        /* <DEDUP_REMOVED lines=50> */
[----:B0-----:R-:W2:Y:S01]  /*19bb0*/  LDL.LU.64 R26, [R1+0x828] ;  /* 0x00082800011a7983 */ /* 0x001ea20000300a00 */
[----:B---3--:R-:W-:-:S04]  /*19bc0*/  IMAD.WIDE R24, R3, 0x2, R24 ;  /* 0x0000000203187825 */ /* 0x008fc800078e0218 */
[----:B----4-:R-:W-:-:S04]  /*19bd0*/  IMAD.WIDE R22, R3, 0x2, R22 ;  /* 0x0000000203167825 */ /* 0x010fc800078e0216 */
[----:B------:R-:W-:-:S04]  /*19be0*/  IMAD.WIDE R20, R3, 0x2, R20 ;  /* 0x0000000203147825 */ /* 0x000fc800078e0214 */
        /* <DEDUP_REMOVED lines=9> */
[----:B--2---:R-:W-:-:S05]  /*19c80*/  IMAD.WIDE R26, R3, 0x2, R26 ;  /* 0x00000002031a7825 */ /* 0x004fca00078e021a */
        /* <DEDUP_REMOVED lines=25> */
[----:B0-----:R-:W2:Y:S01]  /*19e20*/  LDL.LU.64 R28, [R1+0x7c0] ;  /* 0x0007c000011c7983 */ /* 0x001ea20000300a00 */
[----:B---3--:R-:W-:-:S04]  /*19e30*/  IMAD.WIDE R24, R3, 0x2, R24 ;  /* 0x0000000203187825 */ /* 0x008fc800078e0218 */
[----:B----4-:R-:W-:-:S04]  /*19e40*/  IMAD.WIDE R22, R3, 0x2, R22 ;  /* 0x0000000203167825 */ /* 0x010fc800078e0216 */
[----:B--2---:R-:W-:-:S04]  /*19e50*/  IMAD.WIDE R20, R3, 0x2, R20 ;  /* 0x0000000203147825 */ /* 0x004fc800078e0214 */
        /* <DEDUP_REMOVED lines=8> */
[----:B------:R-:W-:-:S05]  /*19ee0*/  IMAD.WIDE R28, R3, 0x2, R28 ;  /* 0x00000002031c7825 */ /* 0x000fca00078e021c */
        /* <DEDUP_REMOVED lines=23> */
[----:B0-----:R-:W3:Y:S01]  /*1a060*/  LDL.LU.64 R24, [R1+0x130] ;  /* 0x0001300001187983 */ /* 0x001ee20000300a00 */
[----:B------:R-:W-:-:S05]  /*1a070*/  IMAD.WIDE R26, R3, 0x2, R26 ;  /* 0x00000002031a7825 */ /* 0x000fca00078e021a */
[----:B------:R2:W-:Y:S02]  /*1a080*/  STL.64 [R1+0x200], R26 ;  /* 0x0002001a01007387 */ /* 0x0005e40000100a00 */
[----:B--2---:R-:W-:-:S04]  /*1a090*/  IMAD.WIDE R26, R3, 0x2, R22 ;  /* 0x00000002031a7825 */ /* 0x004fc800078e0216 */
[----:B------:R-:W-:-:S04]  /*1a0a0*/  IMAD.WIDE R22, R3, 0x2, R18 ;  /* 0x0000000203167825 */ /* 0x000fc800078e0212 */
[----:B------:R-:W-:-:S04]  /*1a0b0*/  IMAD.WIDE R18, R3, 0x2, R14 ;  /* 0x0000000203127825 */ /* 0x000fc800078e020e */
[----:B---3--:R-:W-:-:S05]  /*1a0c0*/  IMAD.WIDE R24, R3, 0x2, R24 ;  /* 0x0000000203187825 */ /* 0x008fca00078e0218 */
[----:B------:R0:W-:Y:S04]  /*1a0d0*/  STL.64 [R1+0x1f8], R24 ;  /* 0x0001f81801007387 */ /* 0x0001e80000100a00 */
[----:B------:R-:W-:Y:S01]  /*1a0e0*/  STL.64 [R1+0x1f0], R26 ;  /* 0x0001f01a01007387 */ /* 0x000fe20000100a00 */
[----:B------:R-:W-:-:S04]  /*1a0f0*/  IMAD.WIDE R14, R3, 0x2, R10 ;  /* 0x00000002030e7825 */ /* 0x000fc800078e020a */
[----:B----4-:R-:W-:-:S04]  /*1a100*/  IMAD.WIDE R10, R3, 0x2, R6 ;  /* 0x00000002030a7825 */ /* 0x010fc800078e0206 */
[----:B0-----:R-:W-:-:S04]  /*1a110*/  IMAD.WIDE R24, R3, 0x2, R20 ;  /* 0x0000000203187825 */ /* 0x001fc800078e0214 */
[----:B------:R-:W-:-:S04]  /*1a120*/  IMAD.WIDE R20, R3, 0x2, R16 ;  /* 0x0000000203147825 */ /* 0x000fc800078e0210 */
[----:B------:R-:W-:-:S04]  /*1a130*/  IMAD.WIDE R16, R3, 0x2, R12 ;  /* 0x0000000203107825 */ /* 0x000fc800078e020c */
[C---:B------:R-:W-:Y:S01]  /*1a140*/  IMAD.WIDE R12, R3.reuse, 0x2, R8 ;  /* 0x00000002030c7825 */ /* 0x040fe200078e0208 */
[----:B------:R-:W-:Y:S04]  /*1a150*/  STL.64 [R1+0x1e8], R24 ;  /* 0x0001e81801007387 */ /* 0x000fe80000100a00 */
[----:B------:R-:W-:Y:S04]  /*1a160*/  STL.64 [R1+0x1e0], R22 ;  /* 0x0001e01601007387 */ /* 0x000fe80000100a00 */
[----:B------:R-:W-:Y:S04]  /*1a170*/  STL.64 [R1+0x1d8], R20 ;  /* 0x0001d81401007387 */ /* 0x000fe80000100a00 */
[----:B------:R-:W-:Y:S04]  /*1a180*/  STL.64 [R1+0x1d0], R18 ;  /* 0x0001d01201007387 */ /* 0x000fe80000100a00 */
[----:B------:R-:W-:Y:S01]  /*1a190*/  STL.64 [R1+0x1c8], R16 ;  /* 0x0001c81001007387 */ /* 0x000fe20000100a00 */
[----:B------:R-:W-:-:S03]  /*1a1a0*/  IMAD.WIDE R8, R3, 0x2, R4 ;  /* 0x0000000203087825 */ /* 0x000fc600078e0204 */
[----:B------:R-:W-:Y:S04]  /*1a1b0*/  STL.64 [R1+0x1c0], R14 ;  /* 0x0001c00e01007387 */ /* 0x000fe80000100a00 */
[----:B------:R-:W-:Y:S04]  /*1a1c0*/  STL.64 [R1+0x1b8], R12 ;  /* 0x0001b80c01007387 */ /* 0x000fe80000100a00 */
[----:B------:R-:W-:Y:S04]  /*1a1d0*/  STL.64 [R1+0x1b0], R10 ;  /* 0x0001b00a01007387 */ /* 0x000fe80000100a00 */
[----:B------:R-:W2:Y:S04]  /*1a1e0*/  LDL.LU.64 R4, [R1+0x190] ;  /* 0x0001900001047983 */ /* 0x000ea80000300a00 */
[----:B------:R0:W-:Y:S04]  /*1a1f0*/  STL.64 [R1+0x1a8], R8 ;  /* 0x0001a80801007387 */ /* 0x0001e80000100a00 */
[----:B0-----:R-:W3:Y:S01]  /*1a200*/  LDL.LU.64 R8, [R1+0x3c0] ;  /* 0x0003c00001087983 */ /* 0x001ee20000300a00 */
[----:B------:R-:W-:-:S05]  /*1a210*/  IMAD.WIDE R6, R3, 0x2, R28 ;  /* 0x0000000203067825 */ /* 0x000fca00078e021c */
[----:B------:R-:W-:Y:S04]  /*1a220*/  STL.64 [R1+0x1a0], R6 ;  /* 0x0001a00601007387 */ /* 0x000fe80000100a00 */
[----:B---3--:R0:W-:Y:S04]  /*1a230*/  STL.64 [R1+0x798], R8 ;  /* 0x0007980801007387 */ /* 0x0081e80000100a00 */
[----:B0-----:R-:W3:Y:S04]  /*1a240*/  LDL.LU.64 R8, [R1+0x3b8] ;  /* 0x0003b80001087983 */ /* 0x001ee80000300a00 */
        /* <DEDUP_REMOVED lines=8> */
[----:B------:R-:W4:Y:S04]  /*1a2d0*/  LDL.LU.64 R10, [R1+0x3c8] ;  /* 0x0003c800010a7983 */ /* 0x000f280000300a00 */
[----:B------:R-:W2:Y:S04]  /*1a2e0*/  LDL.LU.64 R26, [R1+0x420] ;  /* 0x00042000011a7983 */ /* 0x000ea80000300a00 */
        /* <DEDUP_REMOVED lines=17> */
[----:B0-----:R-:W2:Y:S01]  /*1a400*/  LDL.LU.64 R26, [R1+0x3d8] ;  /* 0x0003d800011a7983 */ /* 0x001ea20000300a00 */
[----:B------:R-:W-:-:S04]  /*1a410*/  IMAD.WIDE R4, R3, 0x2, R4 ;  /* 0x0000000203047825 */ /* 0x000fc800078e0204 */
[C---:B---3--:R-:W-:Y:S01]  /*1a420*/  IMAD.WIDE R8, R3.reuse, 0x2, R8 ;  /* 0x0000000203087825 */ /* 0x048fe200078e0208 */
[----:B--2---:R0:W-:Y:S04]  /*1a430*/  STL.64 [R1+0x790], R26 ;  /* 0x0007901a01007387 */ /* 0x0041e80000100a00 */
[----:B0-----:R-:W2:Y:S04]  /*1a440*/  LDL.LU.64 R26, [R1+0x3d0] ;  /* 0x0003d000011a7983 */ /* 0x001ea80000300a00 */
[----:B------:R-:W3:Y:S04]  /*1a450*/  LDL.LU.64 R24, [R1+0x428] ;  /* 0x0004280001187983 */ /* 0x000ee80000300a00 */
[----:B------:R-:W2:Y:S04]  /*1a460*/  LDL.LU.64 R22, [R1+0x430] ;  /* 0x0004300001167983 */ /* 0x000ea80000300a00 */
[----:B------:R-:W2:Y:S04]  /*1a470*/  LDL.LU.64 R20, [R1+0x438] ;  /* 0x0004380001147983 */ /* 0x000ea80000300a00 */
[----:B------:R-:W2:Y:S04]  /*1a480*/  LDL.LU.64 R18, [R1+0x440] ;  /* 0x0004400001127983 */ /* 0x000ea80000300a00 */
[----:B------:R-:W2:Y:S04]  /*1a490*/  LDL.LU.64 R16, [R1+0x448] ;  /* 0x0004480001107983 */ /* 0x000ea80000300a00 */
[----:B------:R-:W2:Y:S04]  /*1a4a0*/  LDL.LU.64 R14, [R1+0x450] ;  /* 0x00045000010e7983 */ /* 0x000ea80000300a00 */
[----:B------:R-:W2:Y:S04]  /*1a4b0*/  LDL.LU.64 R12, [R1+0x458] ;  /* 0x00045800010c7983 */ /* 0x000ea80000300a00 */
[----:B------:R-:W2:Y:S04]  /*1a4c0*/  LDL.LU.64 R28, [R1+0x460] ;  /* 0x00046000011c7983 */ /* 0x000ea80000300a00 */
[----:B------:R-:W2:Y:S04]  /*1a4d0*/  LDL.LU.64 R6, [R1+0x468] ;  /* 0x0004680001067983 */ /* 0x000ea80000300a00 */
[----:B------:R0:W-:Y:S04]  /*1a4e0*/  STL.64 [R1+0x198], R4 ;  /* 0x0001980401007387 */ /* 0x0001e80000100a00 */
[----:B0-----:R-:W2:Y:S04]  /*1a4f0*/  LDL.LU.64 R4, [R1+0x470] ;  /* 0x0004700001047983 */ /* 0x001ea80000300a00 */
        /* <DEDUP_REMOVED lines=14> */
[----:B----4-:R-:W-:-:S04]  /*1a5e0*/  IMAD.WIDE R10, R3, 0x2, R10 ;  /* 0x00000002030a7825 */ /* 0x010fc800078e020a */
[----:B------:R-:W-:-:S04]  /*1a5f0*/  IMAD.WIDE R26, R3, 0x2, R26 ;  /* 0x00000002031a7825 */ /* 0x000fc800078e021a */
[----:B--2---:R-:W-:-:S05]  /*1a600*/  IMAD.WIDE R8, R3, 0x2, R8 ;  /* 0x0000000203087825 */ /* 0x004fca00078e0208 */
[----:B------:R0:W-:Y:S04]  /*1a610*/  STL.64 [R1+0x168], R8 ;  /* 0x0001680801007387 */ /* 0x0001e80000100a00 */
[----:B0-----:R-:W2:Y:S04]  /*1a620*/  LDL.LU.64 R8, [R1+0x478] ;  /* 0x0004780001087983 */ /* 0x001ea80000300a00 */
[----:B------:R0:W-:Y:S04]  /*1a630*/  STL.64 [R1+0x160], R10 ;  /* 0x0001600a01007387 */ /* 0x0001e80000100a00 */
[----:B0-----:R-:W4:Y:S04]  /*1a640*/  LDL.LU.64 R10, [R1+0x480] ;  /* 0x00048000010a7983 */ /* 0x001f280000300a00 */
        /* <DEDUP_REMOVED lines=29> */
[----:B------:R-:W-:-:S04]  /*1a820*/  IMAD.WIDE R12, R3, 0x2, R12 ;  /* 0x00000002030c7825 */ /* 0x000fc800078e020c */
[----:B--2---:R-:W-:-:S05]  /*1a830*/  IMAD.WIDE R26, R3, 0x2, R26 ;  /* 0x00000002031a7825 */ /* 0x004fca00078e021a */
[----:B------:R3:W-:Y:S02]  /*1a840*/  STL.64 [R1+0x108], R26 ;  /* 0x0001081a01007387 */ /* 0x0007e40000100a00 */
[----:B---3--:R-:W-:-:S04]  /*1a850*/  IMAD.WIDE R26, R3, 0x2, R24 ;  /* 0x00000002031a7825 */ /* 0x008fc800078e0218 */
[----:B------:R-:W-:-:S04]  /*1a860*/  IMAD.WIDE R24, R3, 0x2, R22 ;  /* 0x0000000203187825 */ /* 0x000fc800078e0216 */
[----:B------:R-:W-:-:S04]  /*1a870*/  IMAD.WIDE R22, R3, 0x2, R20 ;  /* 0x0000000203167825 */ /* 0x000fc800078e0214 */
[----:B------:R-:W-:-:S04]  /*1a880*/  IMAD.WIDE R20, R3, 0x2, R18 ;  /* 0x0000000203147825 */ /* 0x000fc800078e0212 */
[C---:B------:R-:W-:Y:S01]  /*1a890*/  IMAD.WIDE R18, R3.reuse, 0x2, R16 ;  /* 0x0000000203127825 */ /* 0x040fe200078e0210 */
[----:B------:R-:W-:Y:S03]  /*1a8a0*/  STL.64 [R1+0x100], R26 ;  /* 0x0001001a01007387 */ /* 0x000fe60000100a00 */
[C---:B------:R-:W-:Y:S01]  /*1a8b0*/  IMAD.WIDE R16, R3.reuse, 0x2, R14 ;  /* 0x0000000203107825 */ /* 0x040fe200078e020e */
[----:B------:R-:W-:Y:S04]  /*1a8c0*/  STL.64 [R1+0xf8], R24 ;  /* 0x0000f81801007387 */ /* 0x000fe80000100a00 */
[----:B------:R-:W-:Y:S04]  /*1a8d0*/  STL.64 [R1+0xf0], R22 ;  /* 0x0000f01601007387 */ /* 0x000fe80000100a00 */
[----:B------:R-:W-:Y:S04]  /*1a8e0*/  STL.64 [R1+0xe8], R20 ;  /* 0x0000e81401007387 */ /* 0x000fe80000100a00 */
[----:B------:R-:W-:Y:S01]  /*1a8f0*/  STL.64 [R1+0xe0], R18 ;  /* 0x0000e01201007387 */ /* 0x000fe20000100a00 */
[----:B------:R-:W-:-:S03]  /*1a900*/  IMAD.WIDE R14, R3, 0x2, R28 ;  /* 0x00000002030e7825 */ /* 0x000fc600078e021c */
[----:B------:R-:W-:Y:S04]  /*1a910*/  STL.64 [R1+0xd8], R16 ;  /* 0x0000d81001007387 */ /* 0x000fe80000100a00 */
[----:B------:R-:W2:Y:S04]  /*1a920*/  LDL.LU.64 R28, [R1+0x488] ;  /* 0x00048800011c7983 */ /* 0x000ea80000300a00 */
[----:B------:R0:W-:Y:S04]  /*1a930*/  STL.64 [R1+0xd0], R12 ;  /* 0x0000d00c01007387 */ /* 0x0001e80000100a00 */
[----:B------:R-:W-:Y:S01]  /*1a940*/  STL.64 [R1+0xc8], R14 ;  /* 0x0000c80e01007387 */ /* 0x000fe20000100a00 */
[----:B0-----:R-:W-:-:S04]  /*1a950*/  IMAD.WIDE R12, R3, 0x2, R6 ;  /* 0x00000002030c7825 */ /* 0x001fc800078e0206 */
[C---:B------:R-:W-:Y:S02]  /*1a960*/  IMAD.WIDE R6, R3.reuse, 0x2, R4 ;  /* 0x0000000203067825 */ /* 0x040fe400078e0204 */
[----:B------:R-:W3:Y:S04]  /*1a970*/  LDL.LU.64 R4, [R1+0x498] ;  /* 0x0004980001047983 */ /* 0x000ee80000300a00 */
[----:B------:R-:W-:Y:S04]  /*1a980*/  STL.64 [R1+0xc0], R12 ;  /* 0x0000c00c01007387 */ /* 0x000fe80000100a00 */
[----:B---3--:R0:W-:Y:S04]  /*1a990*/  STL.64 [R1+0x740], R4 ;  /* 0x0007400401007387 */ /* 0x0081e80000100a00 */
[----:B------:R1:W-:Y:S04]  /*1a9a0*/  STL.64 [R1+0xb8], R6 ;  /* 0x0000b80601007387 */ /* 0x0003e80000100a00 */
[----:B0-----:R-:W3:Y:S04]  /*1a9b0*/  LDL.LU.64 R4, [R1+0x490] ;  /* 0x0004900001047983 */ /* 0x001ee80000300a00 */
[----:B-1----:R-:W2:Y:S01]  /*1a9c0*/  LDL.LU.64 R6, [R1+0x4a8] ;  /* 0x0004a80001067983 */ /* 0x002ea20000300a00 */
[----:B------:R-:W-:-:S04]  /*1a9d0*/  IMAD.WIDE R12, R3, 0x2, R8 ;  /* 0x00000002030c7825 */ /* 0x000fc800078e0208 */
[C---:B----4-:R-:W-:Y:S01]  /*1a9e0*/  IMAD.WIDE R14, R3.reuse, 0x2, R10 ;  /* 0x00000002030e7825 */ /* 0x050fe200078e020a */
[----:B--2---:R0:W-:Y:S04]  /*1a9f0*/  STL.64 [R1+0x738], R6 ;  /* 0x0007380601007387 */ /* 0x0041e80000100a00 */
[----:B0-----:R-:W2:Y:S04]  /*1aa00*/  LDL.LU.64 R6, [R1+0x4a0] ;  /* 0x0004a00001067983 */ /* 0x001ea80000300a00 */
[----:B------:R-:W4:Y:S04]  /*1aa10*/  LDL.LU.64 R8, [R1+0x4b0] ;  /* 0x0004b00001087983 */ /* 0x000f280000300a00 */
[----:B------:R0:W-:Y:S04]  /*1aa20*/  STL.64 [R1+0xb0], R12 ;  /* 0x0000b00c01007387 */ /* 0x0001e80000100a00 */
[----:B------:R-:W2:Y:S04]  /*1aa30*/  LDL.LU.64 R10, [R1+0x4b8] ;  /* 0x0004b800010a7983 */ /* 0x000ea80000300a00 */
[----:B0-----:R-:W2:Y:S04]  /*1aa40*/  LDL.LU.64 R12, [R1+0x4c0] ;  /* 0x0004c000010c7983 */ /* 0x001ea80000300a00 */
[----:B------:R0:W-:Y:S04]  /*1aa50*/  STL.64 [R1+0xa8], R14 ;  /* 0x0000a80e01007387 */ /* 0x0001e80000100a00 */
[----:B0-----:R-:W2:Y:S04]  /*1aa60*/  LDL.LU.64 R14, [R1+0x4c8] ;  /* 0x0004c800010e7983 */ /* 0x001ea80000300a00 */
[----:B------:R-:W2:Y:S04]  /*1aa70*/  LDL.LU.64 R16, [R1+0x4d8] ;  /* 0x0004d80001107983 */ /* 0x000ea80000300a00 */
[----:B--2---:R0:W-:Y:S04]  /*1aa80*/  STL.64 [R1+0x730], R16 ;  /* 0x0007301001007387 */ /* 0x0041e80000100a00 */
[----:B0-----:R-:W2:Y:S04]  /*1aa90*/  LDL.LU.64 R16, [R1+0x4d0] ;  /* 0x0004d00001107983 */ /* 0x001ea80000300a00 */
[----:B------:R-:W2:Y:S04]  /*1aaa0*/  LDL.LU.64 R18, [R1+0x4f0] ;  /* 0x0004f00001127983 */ /* 0x000ea80000300a00 */
[----:B--2---:R0:W-:Y:S04]  /*1aab0*/  STL.64 [R1+0x720], R18 ;  /* 0x0007201201007387 */ /* 0x0041e80000100a00 */
[----:B0-----:R-:W2:Y:S04]  /*1aac0*/  LDL.LU.64 R18, [R1+0x4e8] ;  /* 0x0004e80001127983 */ /* 0x001ea80000300a00 */
[----:B--2---:R0:W-:Y:S04]  /*1aad0*/  STL.64 [R1+0x728], R18 ;  /* 0x0007281201007387 */ /* 0x0041e80000100a00 */
[----:B0-----:R-:W2:Y:S04]  /*1aae0*/  LDL.LU.64 R18, [R1+0x4e0] ;  /* 0x0004e00001127983 */ /* 0x001ea80000300a00 */
[----:B------:R-:W2:Y:S04]  /*1aaf0*/  LDL.LU.64 R20, [R1+0x500] ;  /* 0x0005000001147983 */ /* 0x000ea80000300a00 */
[----:B--2---:R0:W-:Y:S04]  /*1ab00*/  STL.64 [R1+0x718], R20 ;  /* 0x0007181401007387 */ /* 0x0041e80000100a00 */
[----:B0-----:R-:W2:Y:S04]  /*1ab10*/  LDL.LU.64 R20, [R1+0x4f8] ;  /* 0x0004f80001147983 */ /* 0x001ea80000300a00 */
[----:B------:R-:W2:Y:S04]  /*1ab20*/  LDL.LU.64 R22, [R1+0x518] ;  /* 0x0005180001167983 */ /* 0x000ea80000300a00 */
        /* <DEDUP_REMOVED lines=8> */
[----:B------:R0:W-:Y:S04]  /*1abb0*/  STL.64 [R1+0xa0], R28 ;  /* 0x0000a01c01007387 */ /* 0x0001e80000100a00 */
[----:B0-----:R-:W2:Y:S04]  /*1abc0*/  LDL.LU.64 R28, [R1+0x530] ;  /* 0x00053000011c7983 */ /* 0x001ea80000300a00 */
[----:B------:R0:W-:Y:S04]  /*1abd0*/  STL.64 [R1+0x98], R4 ;  /* 0x0000980401007387 */ /* 0x0001e80000100a00 */
[----:B0-----:R-:W2:Y:S01]  /*1abe0*/  LDL.LU.64 R4, [R1+0x740] ;  /* 0x0007400001047983 */ /* 0x001ea20000300a00 */
[----:B------:R-:W-:-:S04]  /*1abf0*/  IMAD.WIDE R6, R3, 0x2, R6 ;  /* 0x0000000203067825 */ /* 0x000fc800078e0206 */
[----:B--2---:R-:W-:-:S05]  /*1ac00*/  IMAD.WIDE R4, R3, 0x2, R4 ;  /* 0x0000000203047825 */ /* 0x004fca00078e0204 */
[----:B------:R0:W-:Y:S04]  /*1ac10*/  STL.64 [R1+0x90], R4 ;  /* 0x0000900401007387 */ /* 0x0001e80000100a00 */
[----:B0-----:R-:W2:Y:S04]  /*1ac20*/  LDL.LU.64 R4, [R1+0x538] ;  /* 0x0005380001047983 */ /* 0x001ea80000300a00 */
[----:B------:R0:W-:Y:S04]  /*1ac30*/  STL.64 [R1+0x88], R6 ;  /* 0x0000880601007387 */ /* 0x0001e80000100a00 */
[----:B0-----:R-:W2:Y:S01]  /*1ac40*/  LDL.LU.64 R6, [R1+0x738] ;  /* 0x0007380001067983 */ /* 0x001ea20000300a00 */
[----:B----4-:R-:W-:-:S04]  /*1ac50*/  IMAD.WIDE R8, R3, 0x2, R8 ;  /* 0x0000000203087825 */ /* 0x010fc800078e0208 */
        /* <DEDUP_REMOVED lines=22> */
[----:B0-----:R-:W2:Y:S02]  /*1adc0*/  LDL.LU.64 R18, [R1+0x728] ;  /* 0x0007280001127983 */ /* 0x001ea40000300a00 */
[----:B--2---:R-:W-:-:S05]  /*1add0*/  IMAD.WIDE R18, R3, 0x2, R18 ;  /* 0x0000000203127825 */ /* 0x004fca00078e0212 */
        /* <DEDUP_REMOVED lines=17> */
[----:B---3--:R-:W-:-:S04]  /*1aef0*/  IMAD.WIDE R26, R3, 0x2, R26 ;  /* 0x00000002031a7825 */ /* 0x008fc800078e021a */
[----:B------:R-:W-:-:S04]  /*1af00*/  IMAD.WIDE R28, R3, 0x2, R28 ;  /* 0x00000002031c7825 */ /* 0x000fc800078e021c */
[----:B------:R-:W-:-:S04]  /*1af10*/  IMAD.WIDE R4, R3, 0x2, R4 ;  /* 0x0000000203047825 */ /* 0x000fc800078e0204 */
[----:B------:R-:W-:-:S04]  /*1af20*/  IMAD.WIDE R6, R3, 0x2, R6 ;  /* 0x0000000203067825 */ /* 0x000fc800078e0206 */
[----:B----4-:R-:W-:-:S04]  /*1af30*/  IMAD.WIDE R8, R3, 0x2, R8 ;  /* 0x0000000203087825 */ /* 0x010fc800078e0208 */
[----:B------:R-:W-:-:S04]  /*1af40*/  IMAD.WIDE R10, R3, 0x2, R10 ;  /* 0x00000002030a7825 */ /* 0x000fc800078e020a */
[----:B------:R-:W-:-:S04]  /*1af50*/  IMAD.WIDE R12, R3, 0x2, R12 ;  /* 0x00000002030c7825 */ /* 0x000fc800078e020c */
[----:B------:R-:W-:-:S04]  /*1af60*/  IMAD.WIDE R14, R3, 0x2, R14 ;  /* 0x00000002030e7825 */ /* 0x000fc800078e020e */
[----:B--2---:R-:W-:-:S05]  /*1af70*/  IMAD.WIDE R22, R3, 0x2, R22 ;  /* 0x0000000203167825 */ /* 0x004fca00078e0216 */
[----:B------:R0:W-:Y:S04]  /*1af80*/  STL.64 [R1+0x10], R22 ;  /* 0x0000101601007387 */ /* 0x0001e80000100a00 */
[----:B0-----:R-:W2:Y:S04]  /*1af90*/  LDL.LU.64 R22, [R1+0x580] ;  /* 0x0005800001167983 */ /* 0x001ea80000300a00 */
[----:B------:R0:W-:Y:S02]  /*1afa0*/  STL.64 [R1+0x8], R26 ;  /* 0x0000081a01007387 */ /* 0x0001e40000100a00 */
[----:B0-----:R-:W-:-:S02]  /*1afb0*/  IMAD.WIDE R26, R3, 0x2, R24 ;  /* 0x00000002031a7825 */ /* 0x001fc400078e0218 */
[----:B------:R-:W3:Y:S04]  /*1afc0*/  LDL.LU.64 R24, [R1+0x588] ;  /* 0x0005880001187983 */ /* 0x000ee80000300a00 */
[----:B------:R0:W-:Y:S04]  /*1afd0*/  STL.64 [R1], R26 ;  /* 0x0000001a01007387 */ /* 0x0001e80000100a00 */
[----:B------:R-:W-:Y:S01]  /*1afe0*/  STL.64 [R1+0x688], R28 ;  /* 0x0006881c01007387 */ /* 0x000fe20000100a00 */
[----:B------:R-:W-:-:S03]  /*1aff0*/  IMAD.WIDE R16, R3, 0x2, R16 ;  /* 0x0000000203107825 */ /* 0x000fc600078e0210 */
[----:B0-----:R-:W4:Y:S04]  /*1b000*/  LDL.LU.64 R26, [R1+0x590] ;  /* 0x00059000011a7983 */ /* 0x001f280000300a00 */
[----:B------:R-:W-:Y:S04]  /*1b010*/  STL.64 [R1+0x690], R4 ;  /* 0x0006900401007387 */ /* 0x000fe80000100a00 */
[----:B------:R-:W-:Y:S04]  /*1b020*/  STL.64 [R1+0x698], R6 ;  /* 0x0006980601007387 */ /* 0x000fe80000100a00 */
[----:B------:R-:W-:Y:S04]  /*1b030*/  STL.64 [R1+0x6a0], R8 ;  /* 0x0006a00801007387 */ /* 0x000fe80000100a00 */
[----:B------:R-:W-:Y:S04]  /*1b040*/  STL.64 [R1+0x6a8], R10 ;  /* 0x0006a80a01007387 */ /* 0x000fe80000100a00 */
[----:B------:R-:W-:Y:S04]  /*1b050*/  STL.64 [R1+0x6b0], R12 ;  /* 0x0006b00c01007387 */ /* 0x000fe80000100a00 */
[----:B------:R0:W-:Y:S01]  /*1b060*/  STL.64 [R1+0x6b8], R14 ;  /* 0x0006b80e01007387 */ /* 0x0001e20000100a00 */
[----:B------:R-:W-:-:S04]  /*1b070*/  IMAD.WIDE R18, R3, 0x2, R18 ;  /* 0x0000000203127825 */ /* 0x000fc800078e0212 */
[C---:B------:R-:W-:Y:S01]  /*1b080*/  IMAD.WIDE R20, R3.reuse, 0x2, R20 ;  /* 0x0000000203147825 */ /* 0x040fe200078e0214 */
[----:B0-----:R-:W4:Y:S04]  /*1b090*/  LDL.LU.64 R14, [R1+0x388] ;  /* 0x00038800010e7983 */ /* 0x001f280000300a00 */
[----:B------:R-:W4:Y:S04]  /*1b0a0*/  LDL.LU.64 R12, [R1+0x370] ;  /* 0x00037000010c7983 */ /* 0x000f280000300a00 */
[----:B------:R0:W-:Y:S04]  /*1b0b0*/  STL.64 [R1+0x6c0], R16 ;  /* 0x0006c01001007387 */ /* 0x0001e80000100a00 */
[----:B0-----:R-:W4:Y:S04]  /*1b0c0*/  LDL.LU.64 R16, [R1+0x390] ;  /* 0x0003900001107983 */ /* 0x001f280000300a00 */
[----:B------:R0:W-:Y:S04]  /*1b0d0*/  STL.64 [R1+0x6c8], R18 ;  /* 0x0006c81201007387 */ /* 0x0001e80000100a00 */
[----:B0-----:R-:W4:Y:S04]  /*1b0e0*/  LDL.LU.64 R18, [R1+0x368] ;  /* 0x0003680001127983 */ /* 0x001f280000300a00 */
[----:B------:R-:W4:Y:S04]  /*1b0f0*/  LDL.LU.64 R10, [R1+0x360] ;  /* 0x00036000010a7983 */ /* 0x000f280000300a00 */
[----:B------:R0:W-:Y:S04]  /*1b100*/  STL.64 [R1+0x6d0], R20 ;  /* 0x0006d01401007387 */ /* 0x0001e80000100a00 */
[----:B0-----:R-:W4:Y:S04]  /*1b110*/  LDL.LU.64 R20, [R1+0x378] ;  /* 0x0003780001147983 */ /* 0x001f280000300a00 */
[----:B------:R-:W4:Y:S01]  /*1b120*/  LDL.LU.64 R8, [R1+0x358] ;  /* 0x0003580001087983 */ /* 0x000f220000300a00 */
[----:B--2---:R-:W-:-:S05]  /*1b130*/  IMAD.WIDE R22, R3, 0x2, R22 ;  /* 0x0000000203167825 */ /* 0x004fca00078e0216 */
[----:B------:R0:W-:Y:S04]  /*1b140*/  STL.64 [R1+0x6d8], R22 ;  /* 0x0006d81601007387 */ /* 0x0001e80000100a00 */
[----:B0-----:R-:W2:Y:S01]  /*1b150*/  LDL.LU.64 R22, [R1+0x380] ;  /* 0x0003800001167983 */ /* 0x001ea20000300a00 */
[----:B---3--:R-:W-:-:S03]  /*1b160*/  IMAD.WIDE R24, R3, 0x2, R24 ;  /* 0x0000000203187825 */ /* 0x008fc600078e0218 */
[----:B------:R-:W3:Y:S04]  /*1b170*/  LDL.LU.64 R6, [R1+0x350] ;  /* 0x0003500001067983 */ /* 0x000ee80000300a00 */
[----:B------:R-:W-:Y:S04]  /*1b180*/  STL.64 [R1+0x6e0], R24 ;  /* 0x0006e01801007387 */ /* 0x000fe80000100a00 */
[----:B------:R-:W3:Y:S04]  /*1b190*/  LDL.LU.64 R4, [R1+0x348] ;  /* 0x0003480001047983 */ /* 0x000ee80000300a00 */
[----:B------:R-:W3:Y:S01]  /*1b1a0*/  LDL.LU.64 R28, [R1+0x340] ;  /* 0x00034000011c7983 */ /* 0x000ee20000300a00 */
[----:B----4-:R-:W-:-:S05]  /*1b1b0*/  IMAD.WIDE R26, R3, 0x2, R26 ;  /* 0x00000002031a7825 */ /* 0x010fca00078e021a */
[----:B------:R-:W-:Y:S04]  /*1b1c0*/  STL.64 [R1+0x6f0], R26 ;  /* 0x0006f01a01007387 */ /* 0x000fe80000100a00 */
[----:B------:R-:W-:Y:S04]  /*1b1d0*/  STL [R1+0x6e8], R2 ;  /* 0x0006e80201007387 */ /* 0x000fe80000100800 */
[----:B------:R0:W-:Y:S01]  /*1b1e0*/  STL [R1+0x390], R16 ;  /* 0x0003901001007387 */ /* 0x0001e20000100800 */
[----:B------:R-:W-:-:S03]  /*1b1f0*/  IMAD.MOV.U32 R0, RZ, RZ, R17 ;  /* 0x000000ffff007224 */ /* 0x000fc600078e0011 */
[----:B0-----:R-:W4:Y:S04]  /*1b200*/  LDL.LU.64 R16, [R1+0x338] ;  /* 0x0003380001107983 */ /* 0x001f280000300a00 */
[----:B------:R0:W-:Y:S04]  /*1b210*/  STL [R1+0x42c], R0 ;  /* 0x00042c0001007387 */ /* 0x0001e80000100800 */
[----:B------:R1:W-:Y:S01]  /*1b220*/  STL [R1+0x388], R14 ;  /* 0x0003880e01007387 */ /* 0x0003e20000100800 */
[----:B0-----:R-:W-:-:S03]  /*1b230*/  IMAD.MOV.U32 R0, RZ, RZ, R15 ;  /* 0x000000ffff007224 */ /* 0x001fc600078e000f */
[----:B-1----:R-:W3:Y:S04]  /*1b240*/  LDL.LU.64 R14, [R1+0x330] ;  /* 0x00033000010e7983 */ /* 0x002ee80000300a00 */
[----:B------:R0:W-:Y:S04]  /*1b250*/  STL [R1+0x424], R0 ;  /* 0x0004240001007387 */ /* 0x0001e80000100800 */
[----:B--2---:R1:W-:Y:S01]  /*1b260*/  STL [R1+0x380], R22 ;  /* 0x0003801601007387 */ /* 0x0043e20000100800 */
[----:B0-----:R-:W-:-:S03]  /*1b270*/  IMAD.MOV.U32 R0, RZ, RZ, R23 ;  /* 0x000000ffff007224 */ /* 0x001fc600078e0017 */
[----:B-1----:R-:W2:Y:S04]  /*1b280*/  LDL.LU.64 R22, [R1+0x328] ;  /* 0x0003280001167983 */ /* 0x002ea80000300a00 */
[----:B------:R0:W-:Y:S04]  /*1b290*/  STL [R1+0x39c], R0 ;  /* 0x00039c0001007387 */ /* 0x0001e80000100800 */
[----:B------:R1:W-:Y:S01]  /*1b2a0*/  STL [R1+0x378], R20 ;  /* 0x0003781401007387 */ /* 0x0003e20000100800 */
        /* <DEDUP_REMOVED lines=19> */
[----:B---3--:R1:W-:Y:S01]  /*1b3e0*/  STL [R1+0x350], R6 ;  /* 0x0003500601007387 */ /* 0x0083e20000100800 */
[----:B0-----:R-:W-:-:S03]  /*1b3f0*/  IMAD.MOV.U32 R0, RZ, RZ, R7 ;  /* 0x000000ffff007224 */ /* 0x001fc600078e0007 */
[----:B-1----:R-:W3:Y:S04]  /*1b400*/  LDL.LU.64 R6, [R1+0x2f8] ;  /* 0x0002f80001067983 */ /* 0x002ee80000300a00 */
[----:B------:R0:W-:Y:S04]  /*1b410*/  STL [R1+0x354], R0 ;  /* 0x0003540001007387 */ /* 0x0001e80000100800 */
[----:B------:R1:W-:Y:S01]  /*1b420*/  STL [R1+0x348], R4 ;  /* 0x0003480401007387 */ /* 0x0003e20000100800 */
[----:B0-----:R-:W-:-:S03]  /*1b430*/  IMAD.MOV.U32 R0, RZ, RZ, R5 ;  /* 0x000000ffff007224 */ /* 0x001fc600078e0005 */
[----:B-1----:R-:W3:Y:S04]  /*1b440*/  LDL.LU.64 R4, [R1+0x2f0] ;  /* 0x0002f00001047983 */ /* 0x002ee80000300a00 */
[----:B------:R0:W-:Y:S04]  /*1b450*/  STL [R1+0x34c], R0 ;  /* 0x00034c0001007387 */ /* 0x0001e80000100800 */
[----:B------:R1:W-:Y:S01]  /*1b460*/  STL [R1+0x340], R28 ;  /* 0x0003401c01007387 */ /* 0x0003e20000100800 */
[----:B0-----:R-:W-:-:S03]  /*1b470*/  IMAD.MOV.U32 R0, RZ, RZ, R29 ;  /* 0x000000ffff007224 */ /* 0x001fc600078e001d */
[----:B-1----:R-:W3:Y:S04]  /*1b480*/  LDL.LU.64 R28, [R1+0x2e8] ;  /* 0x0002e800011c7983 */ /* 0x002ee80000300a00 */
[----:B------:R0:W-:Y:S04]  /*1b490*/  STL [R1+0x344], R0 ;  /* 0x0003440001007387 */ /* 0x0001e80000100800 */
[----:B----4-:R1:W-:Y:S01]  /*1b4a0*/  STL [R1+0x338], R16 ;  /* 0x0003381001007387 */ /* 0x0103e20000100800 */
[----:B0-----:R-:W-:-:S03]  /*1b4b0*/  IMAD.MOV.U32 R0, RZ, RZ, R17 ;  /* 0x000000ffff007224 */ /* 0x001fc600078e0011 */
[----:B-1----:R-:W4:Y:S04]  /*1b4c0*/  LDL.LU.64 R16, [R1+0x2e0] ;  /* 0x0002e00001107983 */ /* 0x002f280000300a00 */
[----:B------:R0:W-:Y:S04]  /*1b4d0*/  STL [R1+0x33c], R0 ;  /* 0x00033c0001007387 */ /* 0x0001e80000100800 */
[----:B------:R1:W-:Y:S01]  /*1b4e0*/  STL [R1+0x330], R14 ;  /* 0x0003300e01007387 */ /* 0x0003e20000100800 */
[----:B0-----:R-:W-:-:S03]  /*1b4f0*/  IMAD.MOV.U32 R0, RZ, RZ, R15 ;  /* 0x000000ffff007224 */ /* 0x001fc600078e000f */
[----:B-1----:R-:W4:Y:S04]  /*1b500*/  LDL.LU.64 R14, [R1+0x2d8] ;  /* 0x0002d800010e7983 */ /* 0x002f280000300a00 */
        /* <DEDUP_REMOVED lines=30> */
[----:B0-----:R-:W-:-:S03]  /*1b6f0*/  MOV R0, R5 ;  /* 0x0000000500007202 */ /* 0x001fc60000000f00 */
        /* <DEDUP_REMOVED lines=114> */
[----:B------:R-:W-:Y:S04]  /*1be20*/  STL [R1+0x3a0], R18 ;  /* 0x0003a01201007387 */ /* 0x000fe80000100800 */
[----:B------:R-:W2:Y:S01]  /*1be30*/  LDL.LU.64 R24, [R1+0x1b0] ;  /* 0x0001b00001187983 */ /* 0x000ea20000300a00 */
[----:B0-----:R-:W-:-:S05]  /*1be40*/  IMAD.MOV.U32 R0, RZ, RZ, R19 ;  /* 0x000000ffff007224 */ /* 0x001fca00078e0013 */
        /* <DEDUP_REMOVED lines=9> */
[----:B---3--:R1:W-:Y:S04]  /*1bee0*/  STL [R1+0x3ac], R6 ;  /* 0x0003ac0601007387 */ /* 0x0083e80000100800 */
[----:B------:R-:W3:Y:S01]  /*1bef0*/  LDL.LU.64 R18, [R1+0x198] ;  /* 0x0001980001127983 */ /* 0x000ee20000300a00 */
[----:B0-----:R-:W-:-:S05]  /*1bf00*/  IMAD.MOV.U32 R0, RZ, RZ, R7 ;  /* 0x000000ffff007224 */ /* 0x001fca00078e0007 */
[----:B------:R0:W-:Y:S04]  /*1bf10*/  STL [R1+0x1f0], R0 ;  /* 0x0001f00001007387 */ /* 0x0001e80000100800 */
[----:B------:R0:W-:Y:S04]  /*1bf20*/  STL [R1+0x3b0], R4 ;  /* 0x0003b00401007387 */ /* 0x0001e80000100800 */
[----:B-1----:R-:W3:Y:S01]  /*1bf30*/  LDL.LU.64 R6, [R1+0x190] ;  /* 0x0001900001067983 */ /* 0x002ee20000300a00 */
[----:B0-----:R-:W-:-:S05]  /*1bf40*/  IMAD.MOV.U32 R0, RZ, RZ, R5 ;  /* 0x000000ffff007224 */ /* 0x001fca00078e0005 */
[----:B------:R0:W-:Y:S04]  /*1bf50*/  STL [R1+0x1e8], R0 ;  /* 0x0001e80001007387 */ /* 0x0001e80000100800 */
[----:B------:R1:W-:Y:S04]  /*1bf60*/  STL [R1+0x3b4], R28 ;  /* 0x0003b41c01007387 */ /* 0x0003e80000100800 */
[----:B------:R-:W3:Y:S01]  /*1bf70*/  LDL.LU.64 R4, [R1+0x188] ;  /* 0x0001880001047983 */ /* 0x000ee20000300a00 */
[----:B0-----:R-:W-:-:S03]  /*1bf80*/  IMAD.MOV.U32 R0, RZ, RZ, R29 ;  /* 0x000000ffff007224 */ /* 0x001fc600078e001d */
[----:B----4-:R-:W-:Y:S04]  /*1bf90*/  STL [R1+0x3b8], R16 ;  /* 0x0003b81001007387 */ /* 0x010fe80000100800 */
[----:B------:R0:W-:Y:S04]  /*1bfa0*/  STL [R1+0x1e0], R0 ;  /* 0x0001e00001007387 */ /* 0x0001e80000100800 */
[----:B-1----:R-:W4:Y:S01]  /*1bfb0*/  LDL.LU.64 R28, [R1+0x180] ;  /* 0x00018000011c7983 */ /* 0x002f220000300a00 */
[----:B0-----:R-:W-:-:S03]  /*1bfc0*/  IMAD.MOV.U32 R0, RZ, RZ, R17 ;  /* 0x000000ffff007224 */ /* 0x001fc600078e0011 */
[----:B------:R-:W-:Y:S04]  /*1bfd0*/  STL [R1+0x3bc], R14 ;  /* 0x0003bc0e01007387 */ /* 0x000fe80000100800 */
[----:B------:R0:W-:Y:S04]  /*1bfe0*/  STL [R1+0x1d8], R0 ;  /* 0x0001d80001007387 */ /* 0x0001e80000100800 */
[----:B------:R-:W4:Y:S01]  /*1bff0*/  LDL.LU.64 R16, [R1+0x178] ;  /* 0x0001780001107983 */ /* 0x000f220000300a00 */
[----:B0-----:R-:W-:-:S03]  /*1c000*/  IMAD.MOV.U32 R0, RZ, RZ, R15 ;  /* 0x000000ffff007224 */ /* 0x001fc600078e000f */
[----:B--2---:R-:W-:Y:S04]  /*1c010*/  STL [R1+0x3c0], R22 ;  /* 0x0003c01601007387 */ /* 0x004fe80000100800 */
[----:B------:R0:W-:Y:S04]  /*1c020*/  STL [R1+0x1d0], R0 ;  /* 0x0001d00001007387 */ /* 0x0001e80000100800 */
[----:B------:R-:W2:Y:S01]  /*1c030*/  LDL.LU.64 R14, [R1+0x170] ;  /* 0x00017000010e7983 */ /* 0x000ea20000300a00 */
[----:B0-----:R-:W-:-:S03]  /*1c040*/  IMAD.MOV.U32 R0, RZ, RZ, R23 ;  /* 0x000000ffff007224 */ /* 0x001fc600078e0017 */
[----:B------:R-:W-:Y:S04]  /*1c050*/  STL [R1+0x3c4], R20 ;  /* 0x0003c41401007387 */ /* 0x000fe80000100800 */
[----:B------:R0:W-:Y:S04]  /*1c060*/  STL [R1+0x1c8], R0 ;  /* 0x0001c80001007387 */ /* 0x0001e80000100800 */
[----:B------:R-:W2:Y:S01]  /*1c070*/  LDL.LU.64 R22, [R1+0x168] ;  /* 0x0001680001167983 */ /* 0x000ea20000300a00 */
[----:B0-----:R-:W-:-:S03]  /*1c080*/  IMAD.MOV.U32 R0, RZ, RZ, R21 ;  /* 0x000000ffff007224 */ /* 0x001fc600078e0015 */
[----:B------:R-:W-:Y:S04]  /*1c090*/  STL [R1+0x3c8], R12 ;  /* 0x0003c80c01007387 */ /* 0x000fe80000100800 */
[----:B------:R0:W-:Y:S04]  /*1c0a0*/  STL [R1+0x1c0], R0 ;  /* 0x0001c00001007387 */ /* 0x0001e80000100800 */
[----:B------:R-:W2:Y:S04]  /*1c0b0*/  LDL.LU.64 R20, [R1+0x160] ;  /* 0x0001600001147983 */ /* 0x000ea80000300a00 */
[----:B------:R-:W-:Y:S01]  /*1c0c0*/  STL [R1+0x3cc], R24 ;  /* 0x0003cc1801007387 */ /* 0x000fe20000100800 */
[----:B0-----:R-:W-:-:S05]  /*1c0d0*/  IMAD.MOV.U32 R0, RZ, RZ, R13 ;  /* 0x000000ffff007224 */ /* 0x001fca00078e000d */
[----:B------:R0:W-:Y:S04]  /*1c0e0*/  STL [R1+0x1b8], R0 ;  /* 0x0001b80001007387 */ /* 0x0001e80000100800 */
[----:B------:R-:W2:Y:S01]  /*1c0f0*/  LDL.LU.64 R12, [R1+0x158] ;  /* 0x00015800010c7983 */ /* 0x000ea20000300a00 */
[----:B0-----:R-:W-:-:S03]  /*1c100*/  IMAD.MOV.U32 R0, RZ, RZ, R25 ;  /* 0x000000ffff007224 */ /* 0x001fc600078e0019 */
[----:B------:R-:W-:Y:S04]  /*1c110*/  STL [R1+0x3d0], R10 ;  /* 0x0003d00a01007387 */ /* 0x000fe80000100800 */
[----:B------:R0:W-:Y:S02]  /*1c120*/  STL [R1+0x1b0], R0 ;  /* 0x0001b00001007387 */ /* 0x0001e40000100800 */
[----:B0-----:R-:W-:Y:S02]  /*1c130*/  IMAD.MOV.U32 R0, RZ, RZ, R11 ;  /* 0x000000ffff007224 */ /* 0x001fe400078e000b */
[----:B------:R-:W2:Y:S04]  /*1c140*/  LDL.LU.64 R10, [R1+0x150] ;  /* 0x00015000010a7983 */ /* 0x000ea80000300a00 */
        /* <DEDUP_REMOVED lines=9> */
[----:B------:R1:W-:Y:S04]  /*1c1e0*/  STL [R1+0x3dc], R6 ;  /* 0x0003dc0601007387 */ /* 0x0003e80000100800 */
[----:B------:R-:W-:Y:S01]  /*1c1f0*/  STL [R1+0x3e0], R4 ;  /* 0x0003e00401007387 */ /* 0x000fe20000100800 */
[----:B0-----:R-:W-:-:S05]  /*1c200*/  IMAD.MOV.U32 R0, RZ, RZ, R7 ;  /* 0x000000ffff007224 */ /* 0x001fca00078e0007 */
[----:B------:R0:W-:Y:S04]  /*1c210*/  STL [R1+0x19c], R0 ;  /* 0x00019c0001007387 */ /* 0x0001e80000100800 */
[----:B-1----:R-:W3:Y:S04]  /*1c220*/  LDL.LU.64 R6, [R1+0x138] ;  /* 0x0001380001067983 */ /* 0x002ee80000300a00 */
[----:B----4-:R-:W-:Y:S01]  /*1c230*/  STL [R1+0x3e4], R28 ;  /* 0x0003e41c01007387 */ /* 0x010fe20000100800 */
[----:B0-----:R-:W-:-:S05]  /*1c240*/  IMAD.MOV.U32 R0, RZ, RZ, R5 ;  /* 0x000000ffff007224 */ /* 0x001fca00078e0005 */
[----:B------:R0:W-:Y:S04]  /*1c250*/  STL [R1+0x1a4], R0 ;  /* 0x0001a40001007387 */ /* 0x0001e80000100800 */
[----:B------:R-:W4:Y:S04]  /*1c260*/  LDL.LU.64 R4, [R1+0x130] ;  /* 0x0001300001047983 */ /* 0x000f280000300a00 */
[----:B------:R-:W-:Y:S01]  /*1c270*/  STL [R1+0x3e8], R16 ;  /* 0x0003e81001007387 */ /* 0x000fe20000100800 */
[----:B0-----:R-:W-:-:S05]  /*1c280*/  IMAD.MOV.U32 R0, RZ, RZ, R29 ;  /* 0x000000ffff007224 */ /* 0x001fca00078e001d */
        /* <DEDUP_REMOVED lines=13> */
[----:B------:R-:W2:Y:S01]  /*1c360*/  LDL.LU.64 R26, [R1+0x110] ;  /* 0x00011000011a7983 */ /* 0x000ea20000300a00 */
[----:B0-----:R-:W-:-:S05]  /*1c370*/  IMAD.MOV.U32 R0, RZ, RZ, R21 ;  /* 0x000000ffff007224 */ /* 0x001fca00078e0015 */
[----:B------:R0:W-:Y:S04]  /*1c380*/  STL [R1+0x1cc], R0 ;  /* 0x0001cc0001007387 */ /* 0x0001e80000100800 */
[----:B------:R1:W-:Y:S04]  /*1c390*/  STL [R1+0x3f8], R12 ;  /* 0x0003f80c01007387 */ /* 0x0003e80000100800 */
[----:B------:R-:W2:Y:S01]  /*1c3a0*/  LDL.LU.64 R24, [R1+0x108] ;  /* 0x0001080001187983 */ /* 0x000ea20000300a00 */
[----:B0-----:R-:W-:-:S03]  /*1c3b0*/  IMAD.MOV.U32 R0, RZ, RZ, R13 ;  /* 0x000000ffff007224 */ /* 0x001fc600078e000d */
[----:B-1----:R-:W2:Y:S04]  /*1c3c0*/  LDL.LU.64 R12, [R1+0x100] ;  /* 0x00010000010c7983 */ /* 0x002ea80000300a00 */
[----:B------:R0:W-:Y:S04]  /*1c3d0*/  STL [R1+0x1d4], R0 ;  /* 0x0001d40001007387 */ /* 0x0001e80000100800 */
[----:B------:R1:W-:Y:S04]  /*1c3e0*/  STL [R1+0x3fc], R10 ;  /* 0x0003fc0a01007387 */ /* 0x0003e80000100800 */
[----:B------:R-:W2:Y:S01]  /*1c3f0*/  LDL.LU.64 R22, [R1+0xf8] ;  /* 0x0000f80001167983 */ /* 0x000ea20000300a00 */
[----:B0-----:R-:W-:-:S03]  /*1c400*/  IMAD.MOV.U32 R0, RZ, RZ, R11 ;  /* 0x000000ffff007224 */ /* 0x001fc600078e000b */
[----:B------:R-:W-:Y:S04]  /*1c410*/  STL [R1+0x400], R8 ;  /* 0x0004000801007387 */ /* 0x000fe80000100800 */
[----:B------:R0:W-:Y:S04]  /*1c420*/  STL [R1+0x1dc], R0 ;  /* 0x0001dc0001007387 */ /* 0x0001e80000100800 */
[----:B-1----:R-:W2:Y:S01]  /*1c430*/  LDL.LU.64 R10, [R1+0xf0] ;  /* 0x0000f000010a7983 */ /* 0x002ea20000300a00 */
[----:B0-----:R-:W-:-:S03]  /*1c440*/  IMAD.MOV.U32 R0, RZ, RZ, R9 ;  /* 0x000000ffff007224 */ /* 0x001fc600078e0009 */
[----:B---3--:R-:W-:Y:S04]  /*1c450*/  STL [R1+0x404], R18 ;  /* 0x0004041201007387 */ /* 0x008fe80000100800 */
[----:B------:R0:W-:Y:S04]  /*1c460*/  STL [R1+0x1e4], R0 ;  /* 0x0001e40001007387 */ /* 0x0001e80000100800 */
[----:B------:R-:W3:Y:S04]  /*1c470*/  LDL.LU.64 R8, [R1+0xe8] ;  /* 0x0000e80001087983 */ /* 0x000ee80000300a00 */
[----:B------:R-:W3:Y:S01]  /*1c480*/  LDL.LU.64 R20, [R1+0xe0] ;  /* 0x0000e00001147983 */ /* 0x000ee20000300a00 */
[----:B0-----:R-:W-:-:S05]  /*1c490*/  IMAD.MOV.U32 R0, RZ, RZ, R19 ;  /* 0x000000ffff007224 */ /* 0x001fca00078e0013 */
        /* <DEDUP_REMOVED lines=9> */
[----:B------:R1:W-:Y:S04]  /*1c530*/  STL [R1+0x410], R28 ;  /* 0x0004101c01007387 */ /* 0x0003e80000100800 */
[----:B------:R-:W4:Y:S01]  /*1c540*/  LDL.LU.64 R18, [R1+0xc8] ;  /* 0x0000c80001127983 */ /* 0x000f220000300a00 */
[----:B0-----:R-:W-:-:S03]  /*1c550*/  MOV R0, R29 ;  /* 0x0000001d00007202 */ /* 0x001fc60000000f00 */
[----:B--2---:R-:W-:Y:S04]  /*1c560*/  STL [R1+0x414], R16 ;  /* 0x0004141001007387 */ /* 0x004fe80000100800 */
[----:B------:R0:W-:Y:S04]  /*1c570*/  STL [R1+0x204], R0 ;  /* 0x0002040001007387 */ /* 0x0001e80000100800 */
[----:B-1----:R-:W2:Y:S01]  /*1c580*/  LDL.LU.64 R28, [R1+0xc0] ;  /* 0x0000c000011c7983 */ /* 0x002ea20000300a00 */
[----:B0-----:R-:W-:-:S03]  /*1c590*/  IMAD.MOV.U32 R0, RZ, RZ, R17 ;  /* 0x000000ffff007224 */ /* 0x001fc600078e0011 */
[----:B------:R-:W-:Y:S04]  /*1c5a0*/  STL [R1+0x418], R14 ;  /* 0x0004180e01007387 */ /* 0x000fe80000100800 */
[----:B------:R0:W-:Y:S04]  /*1c5b0*/  STL [R1+0x20c], R0 ;  /* 0x00020c0001007387 */ /* 0x0001e80000100800 */
[----:B------:R-:W2:Y:S01]  /*1c5c0*/  LDL.LU.64 R16, [R1+0xb8] ;  /* 0x0000b80001107983 */ /* 0x000ea20000300a00 */
[----:B0-----:R-:W-:-:S03]  /*1c5d0*/  IMAD.MOV.U32 R0, RZ, RZ, R15 ;  /* 0x000000ffff007224 */ /* 0x001fc600078e000f */
[----:B------:R-:W2:Y:S04]  /*1c5e0*/  LDL.LU.64 R14, [R1+0xb0] ;  /* 0x0000b000010e7983 */ /* 0x000ea80000300a00 */
[----:B------:R0:W-:Y:S04]  /*1c5f0*/  STL [R1+0x37c], R0 ;  /* 0x00037c0001007387 */ /* 0x0001e80000100800 */
[----:B------:R-:W-:Y:S01]  /*1c600*/  STL [R1+0x41c], R26 ;  /* 0x00041c1a01007387 */ /* 0x000fe20000100800 */
[----:B0-----:R-:W-:-:S03]  /*1c610*/  IMAD.MOV.U32 R0, RZ, RZ, R27 ;  /* 0x000000ffff007224 */ /* 0x001fc600078e001b */
[----:B------:R-:W-:Y:S04]  /*1c620*/  STL [R1+0x420], R24 ;  /* 0x0004201801007387 */ /* 0x000fe80000100800 */
[----:B------:R0:W-:Y:S02]  /*1c630*/  STL [R1+0x384], R0 ;  /* 0x0003840001007387 */ /* 0x0001e40000100800 */
[----:B0-----:R-:W-:Y:S02]  /*1c640*/  IMAD.MOV.U32 R0, RZ, RZ, R25 ;  /* 0x000000ffff007224 */ /* 0x001fe400078e0019 */
[----:B------:R-:W-:Y:S04]  /*1c650*/  STL [R1+0x428], R12 ;  /* 0x0004280c01007387 */ /* 0x000fe80000100800 */
[----:B------:R0:W-:Y:S02]  /*1c660*/  STL [R1+0x38c], R0 ;  /* 0x00038c0001007387 */ /* 0x0001e40000100800 */
[----:B0-----:R-:W-:-:S02]  /*1c670*/  IMAD.MOV.U32 R0, RZ, RZ, R13 ;  /* 0x000000ffff007224 */ /* 0x001fc400078e000d */
[----:B------:R-:W-:Y:S04]  /*1c680*/  STL [R1+0x434], R22 ;  /* 0x0004341601007387 */ /* 0x000fe80000100800 */
        /* <DEDUP_REMOVED lines=8> */
[----:B---3--:R1:W-:Y:S04]  /*1c710*/  STL [R1+0x444], R8 ;  /* 0x0004440801007387 */ /* 0x0083e80000100800 */
[----:B------:R-:W-:Y:S01]  /*1c720*/  STL [R1+0x44c], R20 ;  /* 0x00044c1401007387 */ /* 0x000fe20000100800 */
[----:B0-----:R-:W-:-:S05]  /*1c730*/  IMAD.MOV.U32 R0, RZ, RZ, R9 ;  /* 0x000000ffff007224 */ /* 0x001fca00078e0009 */
[----:B------:R0:W-:Y:S04]  /*1c740*/  STL [R1+0x440], R0 ;  /* 0x0004400001007387 */ /* 0x0001e80000100800 */
[----:B-1----:R-:W3:Y:S04]  /*1c750*/  LDL.LU.64 R8, [R1+0x98] ;  /* 0x0000980001087983 */ /* 0x002ee80000300a00 */
[----:B------:R-:W-:Y:S01]  /*1c760*/  STL [R1+0x454], R6 ;  /* 0x0004540601007387 */ /* 0x000fe20000100800 */
[----:B0-----:R-:W-:-:S05]  /*1c770*/  IMAD.MOV.U32 R0, RZ, RZ, R21 ;  /* 0x000000ffff007224 */ /* 0x001fca00078e0015 */
[----:B------:R0:W-:Y:S02]  /*1c780*/  STL [R1+0x448], R0 ;  /* 0x0004480001007387 */ /* 0x0001e40000100800 */
[----:B0-----:R-:W-:Y:S02]  /*1c790*/  IMAD.MOV.U32 R0, RZ, RZ, R7 ;  /* 0x000000ffff007224 */ /* 0x001fe400078e0007 */
[----:B------:R-:W3:Y:S04]  /*1c7a0*/  LDL.LU.64 R6, [R1+0x90] ;  /* 0x0000900001067983 */ /* 0x000ee80000300a00 */
[----:B------:R0:W-:Y:S04]  /*1c7b0*/  STL [R1+0x450], R0 ;  /* 0x0004500001007387 */ /* 0x0001e80000100800 */
[----:B----4-:R1:W-:Y:S04]  /*1c7c0*/  STL [R1+0x45c], R4 ;  /* 0x00045c0401007387 */ /* 0x0103e80000100800 */
[----:B------:R-:W-:Y:S01]  /*1c7d0*/  STL [R1+0x464], R18 ;  /* 0x0004641201007387 */ /* 0x000fe20000100800 */
[----:B0-----:R-:W-:-:S05]  /*1c7e0*/  IMAD.MOV.U32 R0, RZ, RZ, R5 ;  /* 0x000000ffff007224 */ /* 0x001fca00078e0005 */
[----:B------:R0:W-:Y:S04]  /*1c7f0*/  STL [R1+0x458], R0 ;  /* 0x0004580001007387 */ /* 0x0001e80000100800 */
[----:B-1----:R-:W4:Y:S01]  /*1c800*/  LDL.LU.64 R4, [R1+0x88] ;  /* 0x0000880001047983 */ /* 0x002f220000300a00 */
[----:B0-----:R-:W-:-:S03]  /*1c810*/  IMAD.MOV.U32 R0, RZ, RZ, R19 ;  /* 0x000000ffff007224 */ /* 0x001fc600078e0013 */
[----:B--2---:R-:W-:Y:S04]  /*1c820*/  STL [R1+0x46c], R28 ;  /* 0x00046c1c01007387 */ /* 0x004fe80000100800 */
[----:B------:R0:W-:Y:S02]  /*1c830*/  STL [R1+0x460], R0 ;  /* 0x0004600001007387 */ /* 0x0001e40000100800 */
[----:B0-----:R-:W-:Y:S02]  /*1c840*/  IMAD.MOV.U32 R0, RZ, RZ, R29 ;  /* 0x000000ffff007224 */ /* 0x001fe400078e001d */
[----:B------:R-:W2:Y:S04]  /*1c850*/  LDL.LU.64 R28, [R1+0x80] ;  /* 0x00008000011c7983 */ /* 0x000ea80000300a00 */
[----:B------:R0:W-:Y:S04]  /*1c860*/  STL [R1+0x468], R0 ;  /* 0x0004680001007387 */ /* 0x0001e80000100800 */
[----:B------:R-:W-:Y:S01]  /*1c870*/  STL [R1+0x474], R16 ;  /* 0x0004741001007387 */ /* 0x000fe20000100800 */
[----:B0-----:R-:W-:-:S03]  /*1c880*/  IMAD.MOV.U32 R0, RZ, RZ, R17 ;  /* 0x000000ffff007224 */ /* 0x001fc600078e0011 */
[----:B------:R-:W-:Y:S04]  /*1c890*/  STL [R1+0x47c], R14 ;  /* 0x00047c0e01007387 */ /* 0x000fe80000100800 */
[----:B------:R-:W-:Y:S04]  /*1c8a0*/  STL [R1+0x470], R0 ;  /* 0x0004700001007387 */ /* 0x000fe80000100800 */
[----:B------:R-:W2:Y:S04]  /*1c8b0*/  LDL.LU.64 R26, [R1+0x68] ;  /* 0x00006800011a7983 */ /* 0x000ea80000300a00 */
[----:B--2---:R0:W-:Y:S04]  /*1c8c0*/  STL.64 [R1+0x6f8], R26 ;  /* 0x0006f81a01007387 */ /* 0x0041e80000100a00 */
[----:B0-----:R-:W2:Y:S01]  /*1c8d0*/  LDL.LU.64 R26, [R1+0x70] ;  /* 0x00007000011a7983 */ /* 0x001ea20000300a00 */
[----:B------:R-:W-:-:S03]  /*1c8e0*/  IMAD.MOV.U32 R0, RZ, RZ, R15 ;  /* 0x000000ffff007224 */ /* 0x000fc600078e000f */
[----:B--2---:R0:W-:Y:S04]  /*1c8f0*/  STL.64 [R1+0x700], R26 ;  /* 0x0007001a01007387 */ /* 0x0041e80000100a00 */
[----:B0-----:R-:W2:Y:S04]  /*1c900*/  LDL.LU.64 R26, [R1+0x78] ;  /* 0x00007800011a7983 */ /* 0x001ea80000300a00 */
[----:B------:R-:W2:Y:S04]  /*1c910*/  LDL.LU.64 R2, [R1+0x60] ;  /* 0x0000600001027983 */ /* 0x000ea80000300a00 */
[----:B------:R0:W-:Y:S04]  /*1c920*/  STL [R1+0x478], R0 ;  /* 0x0004780001007387 */ /* 0x0001e80000100800 */
[----:B------:R-:W-:Y:S04]  /*1c930*/  STL [R1+0x484], R12 ;  /* 0x0004840c01007387 */ /* 0x000fe80000100800 */
[----:B------:R-:W2:Y:S04]  /*1c940*/  LDL.LU.64 R24, [R1+0x58] ;  /* 0x0000580001187983 */ /* 0x000ea80000300a00 */
[----:B------:R-:W2:Y:S01]  /*1c950*/  LDL.LU.64 R22, [R1+0x50] ;  /* 0x0000500001167983 */ /* 0x000ea20000300a00 */
[----:B0-----:R-:W-:-:S05]  /*1c960*/  IMAD.MOV.U32 R0, RZ, RZ, R13 ;  /* 0x000000ffff007224 */ /* 0x001fca00078e000d */
[----:B------:R0:W-:Y:S04]  /*1c970*/  STL [R1+0x480], R0 ;  /* 0x0004800001007387 */ /* 0x0001e80000100800 */
[----:B------:R-:W-:Y:S04]  /*1c980*/  STL [R1+0x48c], R10 ;  /* 0x00048c0a01007387 */ /* 0x000fe80000100800 */
[----:B------:R-:W2:Y:S04]  /*1c990*/  LDL.LU.64 R20, [R1+0x48] ;  /* 0x0000480001147983 */ /* 0x000ea80000300a00 */
[----:B------:R-:W2:Y:S01]  /*1c9a0*/  LDL.LU.64 R18, [R1+0x40] ;  /* 0x0000400001127983 */ /* 0x000ea20000300a00 */
[----:B0-----:R-:W-:-:S05]  /*1c9b0*/  IMAD.MOV.U32 R0, RZ, RZ, R11 ;  /* 0x000000ffff007224 */ /* 0x001fca00078e000b */
[----:B------:R0:W-:Y:S04]  /*1c9c0*/  STL [R1+0x488], R0 ;  /* 0x0004880001007387 */ /* 0x0001e80000100800 */
[----:B---3--:R-:W-:Y:S04]  /*1c9d0*/  STL [R1+0x494], R8 ;  /* 0x0004940801007387 */ /* 0x008fe80000100800 */
[----:B------:R-:W3:Y:S04]  /*1c9e0*/  LDL.LU.64 R16, [R1+0x38] ;  /* 0x0000380001107983 */ /* 0x000ee80000300a00 */
[----:B------:R-:W3:Y:S01]  /*1c9f0*/  LDL.LU.64 R14, [R1+0x30] ;  /* 0x00003000010e7983 */ /* 0x000ee20000300a00 */
[----:B0-----:R-:W-:-:S05]  /*1ca00*/  IMAD.MOV.U32 R0, RZ, RZ, R9 ;  /* 0x000000ffff007224 */ /* 0x001fca00078e0009 */
[----:B------:R0:W-:Y:S04]  /*1ca10*/  STL [R1+0x490], R0 ;  /* 0x0004900001007387 */ /* 0x0001e80000100800 */
[----:B------:R1:W-:Y:S04]  /*1ca20*/  STL [R1+0x49c], R6 ;  /* 0x00049c0601007387 */ /* 0x0003e80000100800 */
[----:B------:R-:W3:Y:S04]  /*1ca30*/  LDL.LU.64 R12, [R1+0x28] ;  /* 0x00002800010c7983 */ /* 0x000ee80000300a00 */
[----:B------:R-:W3:Y:S01]  /*1ca40*/  LDL.LU.64 R10, [R1+0x20] ;  /* 0x00002000010a7983 */ /* 0x000ee20000300a00 */
[----:B0-----:R-:W-:-:S05]  /*1ca50*/  IMAD.MOV.U32 R0, RZ, RZ, R7 ;  /* 0x000000ffff007224 */ /* 0x001fca00078e0007 */
[----:B------:R0:W-:Y:S04]  /*1ca60*/  STL [R1+0x498], R0 ;  /* 0x0004980001007387 */ /* 0x0001e80000100800 */
[----:B----4-:R4:W-:Y:S04]  /*1ca70*/  STL [R1+0x4a4], R4 ;  /* 0x0004a40401007387 */ /* 0x0109e80000100800 */
[----:B------:R-:W3:Y:S04]  /*1ca80*/  LDL.LU.64 R8, [R1+0x18] ;  /* 0x0000180001087983 */ /* 0x000ee80000300a00 */
[----:B-1----:R-:W3:Y:S01]  /*1ca90*/  LDL.LU.64 R6, [R1+0x10] ;  /* 0x0000100001067983 */ /* 0x002ee20000300a00 */
[----:B0-----:R-:W-:-:S05]  /*1caa0*/  IMAD.MOV.U32 R0, RZ, RZ, R5 ;  /* 0x000000ffff007224 */ /* 0x001fca00078e0005 */
[----:B------:R0:W-:Y:S04]  /*1cab0*/  STL [R1+0x4a0], R0 ;  /* 0x0004a00001007387 */ /* 0x0001e80000100800 */
[----:B------:R1:W-:Y:S04]  /*1cac0*/  STL [R1+0x4ac], R28 ;  /* 0x0004ac1c01007387 */ /* 0x0003e80000100800 */
[----:B----4-:R-:W4:Y:S01]  /*1cad0*/  LDL.LU.64 R4, [R1+0x8] ;  /* 0x0000080001047983 */ /* 0x010f220000300a00 */
[----:B0-----:R-:W-:-:S03]  /*1cae0*/  IMAD.MOV.U32 R0, RZ, RZ, R29 ;  /* 0x000000ffff007224 */ /* 0x001fc600078e001d */
[----:B-1----:R-:W3:Y:S04]  /*1caf0*/  LDL.LU.64 R28, [R1] ;  /* 0x00000000011c7983 */ /* 0x002ee80000300a00 */
[----:B------:R0:W-:Y:S04]  /*1cb00*/  STL [R1+0x4a8], R0 ;  /* 0x0004a80001007387 */ /* 0x0001e80000100800 */
[----:B--2---:R1:W-:Y:S01]  /*1cb10*/  STL [R1+0x4b4], R26 ;  /* 0x0004b41a01007387 */ /* 0x0043e20000100800 */
[----:B0-----:R-:W-:-:S03]  /*1cb20*/  IMAD.MOV.U32 R0, RZ, RZ, R27 ;  /* 0x000000ffff007224 */ /* 0x001fc600078e001b */
[----:B-1----:R-:W2:Y:S04]  /*1cb30*/  LDL.LU.64 R26, [R1+0x700] ;  /* 0x00070000011a7983 */ /* 0x002ea80000300a00 */
[----:B--2---:R-:W-:Y:S04]  /*1cb40*/  STL [R1+0x4bc], R26 ;  /* 0x0004bc1a01007387 */ /* 0x004fe80000100800 */
[----:B------:R0:W-:Y:S02]  /*1cb50*/  STL [R1+0x4b0], R0 ;  /* 0x0004b00001007387 */ /* 0x0001e40000100800 */
[----:B0-----:R-:W-:-:S02]  /*1cb60*/  IMAD.MOV.U32 R0, RZ, RZ, R27 ;  /* 0x000000ffff007224 */ /* 0x001fc400078e001b */
[----:B------:R-:W2:Y:S04]  /*1cb70*/  LDL.LU.64 R26, [R1+0x6f8] ;  /* 0x0006f800011a7983 */ /* 0x000ea80000300a00 */
[----:B--2---:R-:W-:Y:S04]  /*1cb80*/  STL [R1+0x4c4], R26 ;  /* 0x0004c41a01007387 */ /* 0x004fe80000100800 */
[----:B------:R0:W-:Y:S02]  /*1cb90*/  STL [R1+0x4b8], R0 ;  /* 0x0004b80001007387 */ /* 0x0001e40000100800 */
[----:B0-----:R-:W-:-:S02]  /*1cba0*/  IMAD.MOV.U32 R0, RZ, RZ, R27 ;  /* 0x000000ffff007224 */ /* 0x001fc400078e001b */
[----:B------:R-:W2:Y:S04]  /*1cbb0*/  LDL.LU.64 R26, [R1+0x6f0] ;  /* 0x0006f000011a7983 */ /* 0x000ea80000300a00 */
[----:B------:R0:W-:Y:S04]  /*1cbc0*/  STL [R1+0x4c0], R0 ;  /* 0x0004c00001007387 */ /* 0x0001e80000100800 */
[----:B0-----:R0:W5:Y:S04]  /*1cbd0*/  LDL.LU R0, [R1+0x6ec] ;  /* 0x0006ec0001007983 */ /* 0x0011680000300800 */
[----:B------:R1:W-:Y:S04]  /*1cbe0*/  STL [R1+0x4cc], R2 ;  /* 0x0004cc0201007387 */ /* 0x0003e80000100800 */
[----:B-1----:R0:W5:Y:S04]  /*1cbf0*/  LDL.LU R2, [R1+0x6e8] ;  /* 0x0006e80001027983 */ /* 0x0021680000300800 */
[----:B------:R-:W-:Y:S04]  /*1cc00*/  STL [R1+0x4d4], R24 ;  /* 0x0004d41801007387 */ /* 0x000fe80000100800 */
[----:B------:R1:W-:Y:S02]  /*1cc10*/  STL [R1+0x4c8], R3 ;  /* 0x0004c80301007387 */ /* 0x0003e40000100800 */
[----:B-1----:R-:W-:-:S02]  /*1cc20*/  IMAD.MOV.U32 R3, RZ, RZ, R25 ;  /* 0x000000ffff037224 */ /* 0x002fc400078e0019 */
[----:B------:R-:W2:Y:S04]  /*1cc30*/  LDL.LU.64 R24, [R1+0x6e0] ;  /* 0x0006e00001187983 */ /* 0x000ea80000300a00 */
        /* <DEDUP_REMOVED lines=12> */
[----:B---3--:R-:W-:Y:S04]  /*1cd00*/  STL [R1+0x4f4], R16 ;  /* 0x0004f41001007387 */ /* 0x008fe80000100800 */
[----:B------:R1:W-:Y:S02]  /*1cd10*/  STL [R1+0x4e8], R3 ;  /* 0x0004e80301007387 */ /* 0x0003e40000100800 */
[----:B-1----:R-:W-:-:S02]  /*1cd20*/  IMAD.MOV.U32 R3, RZ, RZ, R17 ;  /* 0x000000ffff037224 */ /* 0x002fc400078e0011 */
[----:B------:R-:W3:Y:S04]  /*1cd30*/  LDL.LU.64 R16, [R1+0x6c0] ;  /* 0x0006c00001107983 */ /* 0x000ee80000300a00 */
        /* <DEDUP_REMOVED lines=20> */
[----:B----4-:R-:W-:Y:S04]  /*1ce80*/  STL [R1+0x524], R4 ;  /* 0x0005240401007387 */ /* 0x010fe80000100800 */
[----:B------:R1:W-:Y:S02]  /*1ce90*/  STL [R1+0x518], R3 ;  /* 0x0005180301007387 */ /* 0x0003e40000100800 */
[----:B-1----:R-:W-:-:S02]  /*1cea0*/  IMAD.MOV.U32 R3, RZ, RZ, R5 ;  /* 0x000000ffff037224 */ /* 0x002fc400078e0005 */
[----:B------:R-:W4:Y:S04]  /*1ceb0*/  LDL.LU.64 R4, [R1+0x690] ;  /* 0x0006900001047983 */ /* 0x000f280000300a00 */
[----:B------:R-:W-:Y:S04]  /*1cec0*/  STL [R1+0x52c], R28 ;  /* 0x00052c1c01007387 */ /* 0x000fe80000100800 */
[----:B------:R1:W-:Y:S02]  /*1ced0*/  STL [R1+0x520], R3 ;  /* 0x0005200301007387 */ /* 0x0003e40000100800 */
[----:B-1----:R-:W-:-:S02]  /*1cee0*/  IMAD.MOV.U32 R3, RZ, RZ, R29 ;  /* 0x000000ffff037224 */ /* 0x002fc400078e001d */
[----:B------:R-:W2:Y:S01]  /*1cef0*/  LDL.LU.64 R28, [R1+0x688] ;  /* 0x00068800011c7983 */ /* 0x000ea20000300a00 */
[----:B------:R-:W-:-:S04]  /*1cf00*/  UIADD3 UR5, UPT, UPT, UR5, -0x1, URZ ;  /* 0xffffffff05057890 */ /* 0x000fc8000fffe0ff */
[----:B------:R-:W-:Y:S02]  /*1cf10*/  UISETP.NE.U32.AND UP0, UPT, UR5, URZ, UPT ;  /* 0x000000ff0500728c */ /* 0x000fe4000bf05070 */
[----:B------:R-:W-:Y:S01]  /*1cf20*/  UIADD3 UR7, UPT, UPT, UR7, -0x80, URZ ;  /* 0xffffff8007077890 */ /* 0x000fe2000fffe0ff */
[----:B--2---:R0:W-:Y:S04]  /*1cf30*/  STL [R1+0x534], R28 ;  /* 0x0005341c01007387 */ /* 0x0041e80000100800 */
[----:B------:R0:W-:Y:S04]  /*1cf40*/  STL [R1+0x528], R3 ;  /* 0x0005280301007387 */ /* 0x0001e80000100800 */
[----:B------:R0:W-:Y:S04]  /*1cf50*/  STL [R1+0x530], R29 ;  /* 0x0005301d01007387 */ /* 0x0001e80000100800 */
[----:B----4-:R0:W-:Y:S04]  /*1cf60*/  STL [R1+0x53c], R4 ;  /* 0x00053c0401007387 */ /* 0x0101e80000100800 */
[----:B------:R0:W-:Y:S04]  /*1cf70*/  STL [R1+0x538], R5 ;  /* 0x0005380501007387 */ /* 0x0001e80000100800 */
        /* <DEDUP_REMOVED lines=10> */
[----:B---3--:R0:W-:Y:S04]  /*1d020*/  STL [R1+0x56c], R16 ;  /* 0x00056c1001007387 */ /* 0x0081e80000100800 */
        /* <DEDUP_REMOVED lines=10> */
[----:B------:R0:W-:Y:S01]  /*1d0d0*/  STL [R1+0x590], R27 ;  /* 0x0005901b01007387 */ /* 0x0001e20000100800 */
[----:B------:R-:W-:Y:S05]  /*1d0e0*/  BRA.U UP0, `(.L_x_2) ;  /* 0xfffffef900bc7547 */ /* 0x000fea000b83ffff */
[----:B0-----:R-:W2:Y:S04]  /*1d0f0*/  LDL.LU R3, [R1+0x5bc] ;  /* 0x0005bc0001037983 */ /* 0x001ea80000300800 */
[----:B-----5:R-:W3:Y:S04]  /*1d100*/  LDL.LU R2, [R1+0x5dc] ;  /* 0x0005dc0001027983 */ /* 0x020ee80000300800 */
[----:B---3--:R0:W-:Y:S04]  /*1d110*/  STL [R1+0x690], R2 ;  /* 0x0006900201007387 */ /* 0x0081e80000100800 */
[----:B0-----:R-:W2:Y:S04]  /*1d120*/  LDL.LU R2, [R1+0x5ac] ;  /* 0x0005ac0001027983 */ /* 0x001ea80000300800 */
[----:B------:R-:W3:Y:S04]  /*1d130*/  LDL.LU R5, [R1+0x5b8] ;  /* 0x0005b80001057983 */ /* 0x000ee80000300800 */
[----:B---3--:R0:W-:Y:S04]  /*1d140*/  STL [R1+0x68c], R5 ;  /* 0x00068c0501007387 */ /* 0x0081e80000100800 */
[----:B0-----:R-:W3:Y:S04]  /*1d150*/  LDL.LU R5, [R1+0x5cc] ;  /* 0x0005cc0001057983 */ /* 0x001ee80000300800 */
[----:B------:R-:W4:Y:S01]  /*1d160*/  LDL.LU R0, [R1+0x5c8] ;  /* 0x0005c80001007983 */ /* 0x000f220000300800 */
[----:B--2---:R-:W-:-:S03]  /*1d170*/  F2FP.BF16.F32.PACK_AB R3, R2, R3 ;  /* 0x000000030203723e */ /* 0x004fc600000010ff */
[----:B----4-:R0:W-:Y:S04]  /*1d180*/  STL [R1+0x688], R0 ;  /* 0x0006880001007387 */ /* 0x0101e80000100800 */
[----:B0-----:R-:W2:Y:S04]  /*1d190*/  LDL.LU R0, [R1+0x5a8] ;  /* 0x0005a80001007983 */ /* 0x001ea80000300800 */
[----:B------:R-:W4:Y:S04]  /*1d1a0*/  LDL.LU R4, [R1+0x5d8] ;  /* 0x0005d80001047983 */ /* 0x000f280000300800 */
        /* <DEDUP_REMOVED lines=24> */
[----:B------:R-:W3:Y:S02]  /*1d330*/  LDL.LU R2, [R1+0x690] ;  /* 0x0006900001027983 */ /* 0x000ee40000300800 */
[----:B---3--:R-:W-:-:S02]  /*1d340*/  F2FP.BF16.F32.PACK_AB R2, R5, R2 ;  /* 0x000000020502723e */ /* 0x008fc400000010ff */
[----:B------:R-:W2:Y:S02]  /*1d350*/  LDL.LU R5, [R1+0x68c] ;  /* 0x00068c0001057983 */ /* 0x000ea40000300800 */
[----:B--2---:R-:W-:Y:S02]  /*1d360*/  F2FP.BF16.F32.PACK_AB R5, R0, R5 ;  /* 0x000000050005723e */ /* 0x004fe400000010ff */
[----:B------:R-:W4:Y:S01]  /*1d370*/  LDL.LU R0, [R1+0x688] ;  /* 0x0006880001007983 */ /* 0x000f220000300800 */
[----:B------:R-:W-:Y:S02]  /*1d380*/  F2FP.BF16.F32.PACK_AB R17, R16, R17 ;  /* 0x000000111011723e */ /* 0x000fe400000010ff */
[----:B------:R-:W-:Y:S02]  /*1d390*/  F2FP.BF16.F32.PACK_AB R7, R26, R7 ;  /* 0x000000071a07723e */ /* 0x000fe400000010ff */
[----:B------:R-:W-:Y:S02]  /*1d3a0*/  F2FP.BF16.F32.PACK_AB R6, R27, R6 ;  /* 0x000000061b06723e */ /* 0x000fe400000010ff */
[----:B------:R-:W-:-:S02]  /*1d3b0*/  F2FP.BF16.F32.PACK_AB R11, R24, R11 ;  /* 0x0000000b180b723e */ /* 0x000fc400000010ff */
[----:B------:R-:W-:Y:S02]  /*1d3c0*/  F2FP.BF16.F32.PACK_AB R10, R25, R10 ;  /* 0x0000000a190a723e */ /* 0x000fe400000010ff */
[----:B------:R-:W-:Y:S02]  /*1d3d0*/  F2FP.BF16.F32.PACK_AB R9, R22, R9 ;  /* 0x000000091609723e */ /* 0x000fe400000010ff */
[----:B------:R-:W-:Y:S02]  /*1d3e0*/  F2FP.BF16.F32.PACK_AB R8, R23, R8 ;  /* 0x000000081708723e */ /* 0x000fe400000010ff */
[----:B------:R-:W-:Y:S02]  /*1d3f0*/  F2FP.BF16.F32.PACK_AB R15, R20, R15 ;  /* 0x0000000f140f723e */ /* 0x000fe400000010ff */
[----:B------:R-:W-:Y:S02]  /*1d400*/  F2FP.BF16.F32.PACK_AB R14, R21, R14 ;  /* 0x0000000e150e723e */ /* 0x000fe400000010ff */
[----:B------:R-:W-:-:S02]  /*1d410*/  F2FP.BF16.F32.PACK_AB R13, R18, R13 ;  /* 0x0000000d120d723e */ /* 0x000fc400000010ff */
[----:B------:R-:W-:Y:S02]  /*1d420*/  F2FP.BF16.F32.PACK_AB R12, R19, R12 ;  /* 0x0000000c130c723e */ /* 0x000fe400000010ff */
[----:B------:R-:W-:Y:S02]  /*1d430*/  F2FP.BF16.F32.PACK_AB R16, R28, R29 ;  /* 0x0000001d1c10723e */ /* 0x000fe400000010ff */
[----:B----4-:R-:W-:-:S07]  /*1d440*/  F2FP.BF16.F32.PACK_AB R4, R0, R4 ;  /* 0x000000040004723e */ /* 0x010fce00000010ff */
.L_x_1:
[----:B-1----:R-:W2:Y:S01]  /*1d450*/  LDL.LU R0, [R1+0x648] ;  /* 0x0006480001007983 */ /* 0x002ea20000300800 */
[----:B------:R-:W0:Y:S01]  /*1d460*/  S2R R20, SR_TID.X ;  /* 0x0000000000147919 */ /* 0x000e220000002100 */
[----:B------:R-:W1:Y:S01]  /*1d470*/  S2UR UR5, SR_CgaCtaId ;  /* 0x00000000000579c3 */ /* 0x000e620000008800 */
[----:B------:R-:W-:Y:S01]  /*1d480*/  UMOV UR4, 0x400 ;  /* 0x0000040000047882 */ /* 0x000fe20000000000 */
[----:B------:R-:W3:Y:S01]  /*1d490*/  LDCU.128 UR8, c[0x0][0x390] ;  /* 0x00007200ff0877ac */ /* 0x000ee20008000c00 */
[----:B------:R-:W4:Y:S04]  /*1d4a0*/  LDL.LU R21, [R1+0x64c] ;  /* 0x00064c0001157983 */ /* 0x000f280000300800 */
[----:B------:R-:W5:Y:S01]  /*1d4b0*/  LDL.LU R24, [R1+0x624] ;  /* 0x0006240001187983 */ /* 0x000f620000300800 */
[----:B------:R-:W2:Y:S01]  /*1d4c0*/  LDC R22, c[0x0][0x3b8] ;  /* 0x0000ee00ff167b82 */ /* 0x000ea20000000800 */
[----:B0-----:R-:W-:-:S02]  /*1d4d0*/  SHF.R.S32.HI R19, RZ, 0x4, R20 ;  /* 0x00000004ff137819 */ /* 0x001fc40000011414 */
[C---:B------:R-:W-:Y:S02]  /*1d4e0*/  LOP3.LUT R23, R20.reuse, 0xe0, RZ, 0xc0, !PT ;  /* 0x000000e014177812 */ /* 0x040fe400078ec0ff */
[----:B------:R-:W-:Y:S02]  /*1d4f0*/  SGXT R19, R19, 0x1 ;  /* 0x000000011313781a */ /* 0x000fe40000000200 */
[----:B------:R-:W-:Y:S02]  /*1d500*/  LOP3.LUT R18, R20, 0xc, RZ, 0xc0, !PT ;  /* 0x0000000c14127812 */ /* 0x000fe400078ec0ff */
[----:B------:R-:W-:Y:S01]  /*1d510*/  LOP3.LUT R19, R19, 0x1020, RZ, 0xc0, !PT ;  /* 0x0000102013137812 */ /* 0x000fe200078ec0ff */
[----:B-1----:R-:W-:Y:S01]  /*1d520*/  ULEA UR4, UR5, UR4, 0x18 ;  /* 0x0000000405047291 */ /* 0x002fe2000f8ec0ff */
[----:B------:R-:W-:Y:S01]  /*1d530*/  SHF.R.U32.HI R25, RZ, 0x5, R20 ;  /* 0x00000005ff197819 */ /* 0x000fe20000011614 */
[----:B------:R-:W0:Y:S02]  /*1d540*/  LDCU UR5, c[0x0][0x3b4] ;  /* 0x00007680ff0577ac */ /* 0x000e240008000800 */
[----:B------:R-:W-:Y:S01]  /*1d550*/  IMAD R19, R18, 0x2, R19 ;  /* 0x0000000212137824 */ /* 0x000fe200078e0213 */
[----:B------:R-:W-:Y:S01]  /*1d560*/  SGXT.U32 R25, R25, 0x3 ;  /* 0x000000031919781a */ /* 0x000fe20000000000 */
[----:B------:R-:W-:Y:S01]  /*1d570*/  BAR.SYNC.DEFER_BLOCKING 0x0 ;  /* 0x0000000000007b1d */ /* 0x000fe20000010000 */
[----:B--2---:R-:W-:-:S05]  /*1d580*/  LOP3.LUT R0, R0, 0x60, RZ, 0xc0, !PT ;  /* 0x0000006000007812 */ /* 0x004fca00078ec0ff */
[----:B------:R-:W-:Y:S01]  /*1d590*/  IMAD R0, R23, 0x10, R0 ;  /* 0x0000001017007824 */ /* 0x000fe200078e0200 */
[----:B----4-:R-:W-:-:S04]  /*1d5a0*/  LOP3.LUT R21, R21, 0x1f8, RZ, 0xc0, !PT ;  /* 0x000001f815157812 */ /* 0x010fc800078ec0ff */
[----:B------:R-:W-:Y:S01]  /*1d5b0*/  LOP3.LUT R19, R19, R0, RZ, 0x3c, !PT ;  /* 0x0000000013137212 */ /* 0x000fe200078e3cff */
[----:B------:R-:W-:Y:S01]  /*1d5c0*/  IMAD R21, R18, 0x400, R21 ;  /* 0x0000040012157824 */ /* 0x000fe200078e0215 */
[----:B------:R-:W-:-:S04]  /*1d5d0*/  SHF.R.U32.HI R18, RZ, 0x1, R20 ;  /* 0x00000001ff127819 */ /* 0x000fc80000011614 */
[----:B------:R-:W-:Y:S02]  /*1d5e0*/  LOP3.LUT R0, R21, 0x60, R18, 0x78, !PT ;  /* 0x0000006015007812 */ /* 0x000fe400078e7812 */
[----:B------:R-:W-:Y:S01]  /*1d5f0*/  LOP3.LUT R18, R19, 0x40, RZ, 0x3c, !PT ;  /* 0x0000004013127812 */ /* 0x000fe200078e3cff */
[----:B------:R-:W-:Y:S04]  /*1d600*/  STS.64 [R19+UR4], R16 ;  /* 0x0000001013007988 */ /* 0x000fe80008000a04 */
[----:B------:R-:W-:Y:S04]  /*1d610*/  STS.64 [R19+UR4+0x100], R12 ;  /* 0x0001000c13007988 */ /* 0x000fe80008000a04 */
[----:B------:R-:W-:Y:S04]  /*1d620*/  STS.64 [R19+UR4+0x80], R14 ;  /* 0x0000800e13007988 */ /* 0x000fe80008000a04 */
[----:B------:R-:W-:Y:S04]  /*1d630*/  STS.64 [R19+UR4+0x180], R8 ;  /* 0x0001800813007988 */ /* 0x000fe80008000a04 */
[----:B------:R5:W-:Y:S04]  /*1d640*/  STS.64 [R18+UR4+0x2100], R6 ;  /* 0x0021000612007988 */ /* 0x000be80008000a04 */
[----:B------:R1:W-:Y:S04]  /*1d650*/  STS.64 [R18+UR4+0x2080], R4 ;  /* 0x0020800412007988 */ /* 0x0003e80008000a04 */
[----:B------:R2:W-:Y:S01]  /*1d660*/  STS.64 [R18+UR4+0x2180], R2 ;  /* 0x0021800212007988 */ /* 0x0005e20008000a04 */
[----:B-----5:R-:W-:-:S02]  /*1d670*/  LOP3.LUT R6, R24, 0xe8, R25, 0xfe, !PT ;  /* 0x000000e818067812 */ /* 0x020fc400078efe19 */
[----:B-1----:R-:W-:-:S03]  /*1d680*/  LOP3.LUT R5, R24, 0xe0, R25, 0xfe, !PT ;  /* 0x000000e018057812 */ /* 0x002fc600078efe19 */
[----:B------:R1:W-:Y:S01]  /*1d690*/  STL [R1+0x60], R6 ;  /* 0x0000600601007387 */ /* 0x0003e20000100800 */
[----:B--2---:R-:W-:-:S03]  /*1d6a0*/  LOP3.LUT R3, R24, 0xd8, R25, 0xfe, !PT ;  /* 0x000000d818037812 */ /* 0x004fc600078efe19 */
[----:B------:R2:W-:Y:S04]  /*1d6b0*/  STL [R1+0x2c], R5 ;  /* 0x00002c0501007387 */ /* 0x0005e80000100800 */
[----:B------:R4:W-:Y:S01]  /*1d6c0*/  STL [R1+0x5c], R3 ;  /* 0x00005c0301007387 */ /* 0x0009e20000100800 */
[C-C-:B-1----:R-:W-:Y:S02]  /*1d6d0*/  LOP3.LUT R6, R24.reuse, 0xd0, R25.reuse, 0xfe, !PT ;  /* 0x000000d018067812 */ /* 0x142fe400078efe19 */
[----:B--2---:R-:W-:-:S03]  /*1d6e0*/  LOP3.LUT R5, R24, 0xc8, R25, 0xfe, !PT ;  /* 0x000000c818057812 */ /* 0x004fc600078efe19 */
[----:B------:R1:W-:Y:S01]  /*1d6f0*/  STL [R1+0x58], R6 ;  /* 0x0000580601007387 */ /* 0x0003e20000100800 */
[----:B----4-:R-:W-:-:S03]  /*1d700*/  LOP3.LUT R3, R24, 0xc0, R25, 0xfe, !PT ;  /* 0x000000c018037812 */ /* 0x010fc600078efe19 */
[----:B------:R2:W-:Y:S04]  /*1d710*/  STL [R1+0x54], R5 ;  /* 0x0000540501007387 */ /* 0x0005e80000100800 */
[----:B------:R4:W-:Y:S01]  /*1d720*/  STL [R1+0x50], R3 ;  /* 0x0000500301007387 */ /* 0x0009e20000100800 */
[C-C-:B-1----:R-:W-:Y:S02]  /*1d730*/  LOP3.LUT R6, R24.reuse, 0xb8, R25.reuse, 0xfe, !PT ;  /* 0x000000b818067812 */ /* 0x142fe400078efe19 */
[----:B--2---:R-:W-:-:S03]  /*1d740*/  LOP3.LUT R5, R24, 0xb0, R25, 0xfe, !PT ;  /* 0x000000b018057812 */ /* 0x004fc600078efe19 */
[----:B------:R-:W-:Y:S01]  /*1d750*/  STL [R1+0x4c], R6 ;  /* 0x00004c0601007387 */ /* 0x000fe20000100800 */
[----:B----4-:R-:W-:-:S03]  /*1d760*/  LOP3.LUT R3, R24, 0xa8, R25, 0xfe, !PT ;  /* 0x000000a818037812 */ /* 0x010fc600078efe19 */
[----:B------:R-:W-:Y:S04]  /*1d770*/  STL [R1+0x48], R5 ;  /* 0x0000480501007387 */ /* 0x000fe80000100800 */
[----:B------:R1:W-:Y:S04]  /*1d780*/  STL [R1+0x44], R3 ;  /* 0x0000440301007387 */ /* 0x0003e80000100800 */
[----:B-1----:R-:W3:Y:S04]  /*1d790*/  LDL.LU R3, [R1+0x644] ;  /* 0x0006440001037983 */ /* 0x002ee80000300800 */
[----:B------:R-:W-:Y:S01]  /*1d7a0*/  STS.64 [R18+UR4+0x2000], R10 ;  /* 0x0020000a12007988 */ /* 0x000fe20008000a04 */
[----:B------:R-:W-:Y:S01]  /*1d7b0*/  BAR.SYNC.DEFER_BLOCKING 0x0 ;  /* 0x0000000000007b1d */ /* 0x000fe20000010000 */
[----:B------:R-:W-:-:S05]  /*1d7c0*/  LOP3.LUT R6, R24, 0xa0, R25, 0xfe, !PT ;  /* 0x000000a018067812 */ /* 0x000fca00078efe19 */
[----:B------:R-:W1:Y:S04]  /*1d7d0*/  LDS.64 R20, [R0+UR4] ;  /* 0x0000000400147984 */ /* 0x000e680008000a00 */
[----:B------:R-:W2:Y:S01]  /*1d7e0*/  LDS.64 R18, [R0+UR4+0x200] ;  /* 0x0002000400127984 */ /* 0x000ea20008000a00 */
[----:B------:R-:W-:-:S03]  /*1d7f0*/  LOP3.LUT R5, R24, 0x98, R25, 0xfe, !PT ;  /* 0x0000009818057812 */ /* 0x000fc600078efe19 */
[----:B------:R4:W-:Y:S04]  /*1d800*/  STL [R1+0x40], R6 ;  /* 0x0000400601007387 */ /* 0x0009e80000100800 */
[----:B------:R5:W-:Y:S01]  /*1d810*/  STL [R1+0x3c], R5 ;  /* 0x00003c0501007387 */ /* 0x000be20000100800 */
[----:B------:R-:W-:-:S03]  /*1d820*/  LOP3.LUT R7, R24, 0x80, R25, 0xfe, !PT ;  /* 0x0000008018077812 */ /* 0x000fc600078efe19 */
[----:B------:R-:W0:Y:S01]  /*1d830*/  LDS.64 R16, [R0+UR4+0x400] ;  /* 0x0004000400107984 */ /* 0x000e220008000a00 */
[----:B----4-:R-:W-:-:S03]  /*1d840*/  LOP3.LUT R6, R24, 0x90, R25, 0xfe, !PT ;  /* 0x0000009018067812 */ /* 0x010fc600078efe19 */
[----:B------:R-:W4:Y:S01]  /*1d850*/  LDS.64 R14, [R0+UR4+0x600] ;  /* 0x00060004000e7984 */ /* 0x000f220008000a00 */
[----:B-----5:R-:W-:-:S03]  /*1d860*/  LOP3.LUT R5, R24, 0x88, R25, 0xfe, !PT ;  /* 0x0000008818057812 */ /* 0x020fc600078efe19 */
[----:B------:R5:W-:Y:S04]  /*1d870*/  STL [R1+0x38], R6 ;  /* 0x0000380601007387 */ /* 0x000be80000100800 */
[----:B------:R1:W-:Y:S01]  /*1d880*/  STL [R1+0x34], R5 ;  /* 0x0000340501007387 */ /* 0x0003e20000100800 */
[----:B------:R-:W-:-:S03]  /*1d890*/  LOP3.LUT R4, R24, R25, RZ, 0xfc, !PT ;  /* 0x0000001918047212 */ /* 0x000fc600078efcff */
[----:B------:R-:W0:Y:S01]  /*1d8a0*/  LDS.64 R12, [R0+UR4+0x800] ;  /* 0x00080004000c7984 */ /* 0x000e220008000a00 */
[----:B-----5:R-:W-:-:S03]  /*1d8b0*/  LOP3.LUT R6, R24, 0xf8, R25, 0xfe, !PT ;  /* 0x000000f818067812 */ /* 0x020fc600078efe19 */
[----:B------:R-:W5:Y:S01]  /*1d8c0*/  LDS.64 R10, [R0+UR4+0xa00] ;  /* 0x000a0004000a7984 */ /* 0x000f620008000a00 */
[----:B-1----:R-:W-:-:S03]  /*1d8d0*/  LOP3.LUT R5, R24, 0x78, R25, 0xfe, !PT ;  /* 0x0000007818057812 */ /* 0x002fc600078efe19 */
[----:B------:R-:W-:Y:S04]  /*1d8e0*/  STL [R1+0x30], R7 ;  /* 0x0000300701007387 */ /* 0x000fe80000100800 */
[----:B------:R-:W-:Y:S04]  /*1d8f0*/  STL [R1+0x64], R6 ;  /* 0x0000640601007387 */ /* 0x000fe80000100800 */
[----:B------:R1:W-:Y:S04]  /*1d900*/  STL [R1+0x28], R5 ;  /* 0x0000280501007387 */ /* 0x0003e80000100800 */
[----:B------:R2:W-:Y:S04]  /*1d910*/  STL [R1+0x688], R21 ;  /* 0x0006881501007387 */ /* 0x0005e80000100800 */
[----:B------:R-:W0:Y:S01]  /*1d920*/  LDS.64 R8, [R0+UR4+0xc00] ;  /* 0x000c000400087984 */ /* 0x000e220008000a00 */
[----:B-1----:R-:W-:-:S03]  /*1d930*/  LOP3.LUT R5, R24, 0x70, R25, 0xfe, !PT ;  /* 0x0000007018057812 */ /* 0x002fc600078efe19 */
[----:B------:R1:W0:Y:S01]  /*1d940*/  LDS.64 R26, [R0+UR4+0xe00] ;  /* 0x000e0004001a7984 */ /* 0x0002220008000a00 */
[----:B--2---:R-:W-:-:S05]  /*1d950*/  LOP3.LUT R21, R24, 0x68, R25, 0xfe, !PT ;  /* 0x0000006818157812 */ /* 0x004fca00078efe19 */
[----:B------:R2:W-:Y:S01]  /*1d960*/  STL [R1+0x68c], R21 ;  /* 0x00068c1501007387 */ /* 0x0005e20000100800 */
[----:B-1----:R-:W1:Y:S03]  /*1d970*/  LDC R0, c[0x0][0x3b8] ;  /* 0x0000ee00ff007b82 */ /* 0x002e660000000800 */
[----:B------:R4:W-:Y:S01]  /*1d980*/  STL [R1+0x24], R5 ;  /* 0x0000240501007387 */ /* 0x0009e20000100800 */
[C-C-:B--2---:R-:W-:Y:S02]  /*1d990*/  LOP3.LUT R21, R24.reuse, 0x58, R25.reuse, 0xfe, !PT ;  /* 0x0000005818157812 */ /* 0x144fe400078efe19 */
[----:B----4-:R-:W-:-:S03]  /*1d9a0*/  LOP3.LUT R5, R24, 0x60, R25, 0xfe, !PT ;  /* 0x0000006018057812 */ /* 0x010fc600078efe19 */
[----:B------:R2:W-:Y:S04]  /*1d9b0*/  STL [R1+0x690], R21 ;  /* 0x0006901501007387 */ /* 0x0005e80000100800 */
[----:B------:R4:W-:Y:S01]  /*1d9c0*/  STL [R1+0x1c], R5 ;  /* 0x00001c0501007387 */ /* 0x0009e20000100800 */
[C-C-:B------:R-:W-:Y:S02]  /*1d9d0*/  LOP3.LUT R2, R24.reuse, 0xf0, R25.reuse, 0xfe, !PT ;  /* 0x000000f018027812 */ /* 0x140fe400078efe19 */
[C-C-:B--2---:R-:W-:Y:S01]  /*1d9e0*/  LOP3.LUT R21, R24.reuse, 0x48, R25.reuse, 0xfe, !PT ;  /* 0x0000004818157812 */ /* 0x144fe200078efe19 */
[----:B------:R2:W-:Y:S01]  /*1d9f0*/  STL [R1+0x694], R19 ;  /* 0x0006941301007387 */ /* 0x0005e20000100800 */
[----:B----4-:R-:W-:-:S03]  /*1da00*/  LOP3.LUT R5, R24, 0x50, R25, 0xfe, !PT ;  /* 0x0000005018057812 */ /* 0x010fc600078efe19 */
[----:B------:R-:W-:Y:S01]  /*1da10*/  STL [R1+0x698], R21 ;  /* 0x0006981501007387 */ /* 0x000fe20000100800 */
[----:B------:R-:W-:-:S03]  /*1da20*/  LOP3.LUT R23, R24, 0x8, R25, 0xfe, !PT ;  /* 0x0000000818177812 */ /* 0x000fc600078efe19 */
[----:B------:R4:W-:Y:S01]  /*1da30*/  STL [R1+0x14], R5 ;  /* 0x0000140501007387 */ /* 0x0009e20000100800 */
[C-C-:B--2---:R-:W-:Y:S02]  /*1da40*/  LOP3.LUT R19, R24.reuse, 0x40, R25.reuse, 0xfe, !PT ;  /* 0x0000004018137812 */ /* 0x144fe400078efe19 */
[C-C-:B------:R-:W-:Y:S02]  /*1da50*/  LOP3.LUT R28, R24.reuse, 0x18, R25.reuse, 0xfe, !PT ;  /* 0x00000018181c7812 */ /* 0x140fe400078efe19 */
[C-C-:B------:R-:W-:Y:S02]  /*1da60*/  LOP3.LUT R7, R24.reuse, 0x10, R25.reuse, 0xfe, !PT ;  /* 0x0000001018077812 */ /* 0x140fe400078efe19 */
[C-C-:B----4-:R-:W-:Y:S01]  /*1da70*/  LOP3.LUT R5, R24.reuse, 0x38, R25.reuse, 0xfe, !PT ;  /* 0x0000003818057812 */ /* 0x150fe200078efe19 */
[----:B------:R2:W-:Y:S01]  /*1da80*/  STL [R1+0x69c], R19 ;  /* 0x00069c1301007387 */ /* 0x0005e20000100800 */
[C-C-:B------:R-:W-:Y:S02]  /*1da90*/  LOP3.LUT R21, R24.reuse, 0x30, R25.reuse, 0xfe, !PT ;  /* 0x0000003018157812 */ /* 0x140fe400078efe19 */
[C-C-:B------:R-:W-:Y:S01]  /*1daa0*/  LOP3.LUT R29, R24.reuse, 0x20, R25.reuse, 0xfe, !PT ;  /* 0x00000020181d7812 */ /* 0x140fe200078efe19 */
[----:B------:R4:W-:Y:S01]  /*1dab0*/  STL [R1+0x8], R5 ;  /* 0x0000080501007387 */ /* 0x0009e20000100800 */
[----:B--2---:R-:W-:Y:S01]  /*1dac0*/  LOP3.LUT R19, R24, 0x28, R25, 0xfe, !PT ;  /* 0x0000002818137812 */ /* 0x004fe200078efe19 */
[----:B----4-:R-:W-:Y:S01]  /*1dad0*/  IMAD R5, R28, R22, RZ ;  /* 0x000000161c057224 */ /* 0x010fe200078e02ff */
[C---:B---3--:R-:W-:Y:S01]  /*1dae0*/  ISETP.GE.AND P0, PT, R3.reuse, UR10, PT ;  /* 0x0000000a03007c0c */ /* 0x048fe2000bf06270 */
[----:B0-----:R-:W-:-:S03]  /*1daf0*/  IMAD R3, R3, UR5, RZ ;  /* 0x0000000503037c24 */ /* 0x001fc6000f8e02ff */
[C---:B------:R-:W-:Y:S01]  /*1db00*/  ISETP.LT.AND P2, PT, R4.reuse, UR11, !P0 ;  /* 0x0000000b04007c0c */ /* 0x040fe2000c741270 */
[-C--:B------:R-:W-:Y:S01]  /*1db10*/  IMAD R4, R4, R22.reuse, RZ ;  /* 0x0000001604047224 */ /* 0x080fe200078e02ff */
[----:B------:R-:W-:Y:S02]  /*1db20*/  ISETP.LT.AND P1, PT, R2, UR11, !P0 ;  /* 0x0000000b02007c0c */ /* 0x000fe4000c721270 */
[C---:B------:R-:W-:Y:S01]  /*1db30*/  ISETP.LT.AND P3, PT, R23.reuse, UR11, !P0 ;  /* 0x0000000b17007c0c */ /* 0x040fe2000c761270 */
[-C--:B------:R-:W-:Y:S01]  /*1db40*/  IMAD R23, R23, R22.reuse, RZ ;  /* 0x0000001617177224 */ /* 0x080fe200078e02ff */
[----:B------:R-:W-:Y:S02]  /*1db50*/  LEA R2, P5, R3, UR8, 0x1 ;  /* 0x0000000803027c11 */ /* 0x000fe4000f8a08ff */
[C---:B------:R-:W-:Y:S01]  /*1db60*/  ISETP.LT.AND P4, PT, R7.reuse, UR11, !P0 ;  /* 0x0000000b07007c0c */ /* 0x040fe2000c781270 */
[----:B------:R-:W-:Y:S01]  /*1db70*/  IMAD R7, R7, R22, RZ ;  /* 0x0000001607077224 */ /* 0x000fe200078e02ff */
[----:B------:R-:W-:-:S02]  /*1db80*/  LEA.HI.X.SX32 R3, R3, UR9, 0x1, P5 ;  /* 0x0000000903037c11 */ /* 0x000fc4000a8f0eff */
[CC--:B------:R-:W-:Y:S02]  /*1db90*/  LEA R24, P6, R4.reuse, R2.reuse, 0x1 ;  /* 0x0000000204187211 */ /* 0x0c0fe400078c08ff */
[CC--:B------:R-:W-:Y:S02]  /*1dba0*/  LEA R22, P5, R23.reuse, R2.reuse, 0x1 ;  /* 0x0000000217167211 */ /* 0x0c0fe400078a08ff */
[-C--:B------:R-:W-:Y:S02]  /*1dbb0*/  LEA.HI.X.SX32 R25, R4, R3.reuse, 0x1, P6 ;  /* 0x0000000304197211 */ /* 0x080fe400030f0eff */
[-C--:B------:R-:W-:Y:S02]  /*1dbc0*/  LEA.HI.X.SX32 R23, R23, R3.reuse, 0x1, P5 ;  /* 0x0000000317177211 */ /* 0x080fe400028f0eff */
[C---:B------:R-:W-:Y:S01]  /*1dbd0*/  LEA R6, P6, R7.reuse, R2, 0x1 ;  /* 0x0000000207067211 */ /* 0x040fe200078c08ff */
[----:B------:R0:W-:Y:S03]  /*1dbe0*/  @P2 STG.E.U16 desc[UR12][R24.64], R20 ;  /* 0x0000001418002986 */ /* 0x0001e6000c10150c */
[----:B------:R-:W-:Y:S01]  /*1dbf0*/  LEA.HI.X.SX32 R7, R7, R3, 0x1, P6 ;  /* 0x0000000307077211 */ /* 0x000fe200030f0eff */
[----:B------:R-:W-:Y:S01]  /*1dc00*/  @P3 STG.E.U16 desc[UR12][R22.64], R18 ;  /* 0x0000001216003986 */ /* 0x000fe2000c10150c */
[C---:B------:R-:W-:Y:S01]  /*1dc10*/  ISETP.LT.AND P3, PT, R29.reuse, UR11, !P0 ;  /* 0x0000000b1d007c0c */ /* 0x040fe2000c761270 */
[----:B-1----:R-:W-:-:S02]  /*1dc20*/  IMAD R29, R29, R0, RZ ;  /* 0x000000001d1d7224 */ /* 0x002fc400078e02ff */
[----:B------:R1:W-:Y:S01]  /*1dc30*/  @P4 STG.E.U16 desc[UR12][R6.64], R16 ;  /* 0x0000001006004986 */ /* 0x0003e2000c10150c */
[----:B------:R-:W-:Y:S02]  /*1dc40*/  ISETP.LT.AND P2, PT, R28, UR11, !P0 ;  /* 0x0000000b1c007c0c */ /* 0x000fe4000c741270 */
[-C--:B0-----:R-:W-:Y:S01]  /*1dc50*/  LEA R24, P5, R5, R2.reuse, 0x1 ;  /* 0x0000000205187211 */ /* 0x081fe200078a08ff */
[----:B------:R-:W2:Y:S01]  /*1dc60*/  LDL.LU R28, [R1+0x2c] ;  /* 0x00002c00011c7983 */ /* 0x000ea20000300800 */
[----:B-1----:R-:W-:-:S04]  /*1dc70*/  LEA R6, P4, R29, R2, 0x1 ;  /* 0x000000021d067211 */ /* 0x002fc800078808ff */
[-C--:B------:R-:W-:Y:S02]  /*1dc80*/  LEA.HI.X.SX32 R7, R29, R3.reuse, 0x1, P4 ;  /* 0x000000031d077211 */ /* 0x080fe400020f0eff */
[----:B------:R-:W0:Y:S01]  /*1dc90*/  LDC R29, c[0x0][0x3b8] ;  /* 0x0000ee00ff1d7b82 */ /* 0x000e220000000800 */
[----:B------:R-:W-:Y:S01]  /*1dca0*/  LEA.HI.X.SX32 R25, R5, R3, 0x1, P5 ;  /* 0x0000000305197211 */ /* 0x000fe200028f0eff */
[C---:B------:R-:W-:Y:S01]  /*1dcb0*/  IMAD R0, R19.reuse, R0, RZ ;  /* 0x0000000013007224 */ /* 0x040fe200078e02ff */
[----:B------:R-:W-:Y:S02]  /*1dcc0*/  ISETP.LT.AND P5, PT, R19, UR11, !P0 ;  /* 0x0000000b13007c0c */ /* 0x000fe4000c7a1270 */
[----:B------:R-:W3:Y:S04]  /*1dcd0*/  LDL.LU R19, [R1+0x69c] ;  /* 0x00069c0001137983 */ /* 0x000ee80000300800 */
[----:B------:R1:W-:Y:S01]  /*1dce0*/  @P2 STG.E.U16 desc[UR12][R24.64], R14 ;  /* 0x0000000e18002986 */ /* 0x0003e2000c10150c */
[----:B------:R-:W-:-:S03]  /*1dcf0*/  ISETP.LT.AND P2, PT, R21, UR11, !P0 ;  /* 0x0000000b15007c0c */ /* 0x000fc6000c741270 */
[----:B-1----:R-:W4:Y:S01]  /*1dd00*/  LDL.LU R25, [R1+0x8] ;  /* 0x0000080001197983 */ /* 0x002f220000300800 */
[----:B0-----:R-:W-:-:S03]  /*1dd10*/  IMAD R5, R21, R29, RZ ;  /* 0x0000001d15057224 */ /* 0x001fc600078e02ff */
[----:B------:R-:W2:Y:S04]  /*1dd20*/  LDL.LU R24, [R1+0x14] ;  /* 0x0000140001187983 */ /* 0x000ea80000300800 */
[----:B------:R-:W2:Y:S01]  /*1dd30*/  LDL.LU R21, [R1+0x698] ;  /* 0x0006980001157983 */ /* 0x000ea20000300800 */
[----:B------:R-:W-:-:S04]  /*1dd40*/  LEA R22, P6, R0, R2, 0x1 ;  /* 0x0000000200167211 */ /* 0x000fc800078c08ff */
[----:B------:R-:W-:Y:S01]  /*1dd50*/  LEA.HI.X.SX32 R23, R0, R3, 0x1, P6 ;  /* 0x0000000300177211 */ /* 0x000fe200030f0eff */
[----:B------:R0:W-:Y:S04]  /*1dd60*/  @P3 STG.E.U16 desc[UR12][R6.64], R12 ;  /* 0x0000000c06003986 */ /* 0x0001e8000c10150c */
[----:B-----5:R1:W-:Y:S01]  /*1dd70*/  @P5 STG.E.U16 desc[UR12][R22.64], R10 ;  /* 0x0000000a16005986 */ /* 0x0203e2000c10150c */
[----:B0-----:R-:W-:-:S04]  /*1dd80*/  LEA R6, P3, R5, R2, 0x1 ;  /* 0x0000000205067211 */ /* 0x001fc800078608ff */
[----:B------:R-:W-:Y:S01]  /*1dd90*/  LEA.HI.X.SX32 R7, R5, R3, 0x1, P3 ;  /* 0x0000000305077211 */ /* 0x000fe200018f0eff */
[CC--:B---3--:R-:W-:Y:S01]  /*1dda0*/  IMAD R5, R19.reuse, R29.reuse, RZ ;  /* 0x0000001d13057224 */ /* 0x0c8fe200078e02ff */
[----:B------:R-:W-:Y:S01]  /*1ddb0*/  ISETP.LT.AND P6, PT, R19, UR11, !P0 ;  /* 0x0000000b13007c0c */ /* 0x000fe2000c7c1270 */
[C---:B----4-:R-:W-:Y:S01]  /*1ddc0*/  IMAD R0, R25.reuse, R29, RZ ;  /* 0x0000001d19007224 */ /* 0x050fe200078e02ff */
[----:B------:R-:W-:Y:S02]  /*1ddd0*/  ISETP.LT.AND P4, PT, R25, UR11, !P0 ;  /* 0x0000000b19007c0c */ /* 0x000fe4000c781270 */
[----:B------:R-:W3:Y:S02]  /*1dde0*/  LDL.LU R25, [R1+0x1c] ;  /* 0x00001c0001197983 */ /* 0x000ee40000300800 */
[C---:B-1----:R-:W-:Y:S02]  /*1ddf0*/  LEA R22, P5, R0.reuse, R2, 0x1 ;  /* 0x0000000200167211 */ /* 0x042fe400078a08ff */
[----:B------:R-:W4:Y:S02]  /*1de00*/  LDL.LU R19, [R1+0x694] ;  /* 0x0006940001137983 */ /* 0x000f240000300800 */
[----:B------:R-:W-:Y:S01]  /*1de10*/  LEA.HI.X.SX32 R23, R0, R3, 0x1, P5 ;  /* 0x0000000300177211 */ /* 0x000fe200028f0eff */
[C---:B--2---:R-:W-:Y:S01]  /*1de20*/  IMAD R0, R21.reuse, R29, RZ ;  /* 0x0000001d15007224 */ /* 0x044fe200078e02ff */
[----:B------:R-:W-:-:S02]  /*1de30*/  ISETP.LT.AND P5, PT, R21, UR11, !P0 ;  /* 0x0000000b15007c0c */ /* 0x000fc4000c7a1270 */
[----:B------:R-:W2:Y:S04]  /*1de40*/  LDL.LU R21, [R1+0x690] ;  /* 0x0006900001157983 */ /* 0x000ea80000300800 */
[----:B------:R0:W-:Y:S04]  /*1de50*/  @P2 STG.E.U16 desc[UR12][R6.64], R8 ;  /* 0x0000000806002986 */ /* 0x0001e8000c10150c */
[----:B------:R1:W-:Y:S01]  /*1de60*/  @P4 STG.E.U16 desc[UR12][R22.64], R26 ;  /* 0x0000001a16004986 */ /* 0x0003e2000c10150c */
[----:B0-----:R-:W-:-:S04]  /*1de70*/  LEA R6, P2, R5, R2, 0x1 ;  /* 0x0000000205067211 */ /* 0x001fc800078408ff */
[-C--:B------:R-:W-:Y:S02]  /*1de80*/  LEA.HI.X.SX32 R7, R5, R3.reuse, 0x1, P2 ;  /* 0x0000000305077211 */ /* 0x080fe400010f0eff */
[----:B-1----:R-:W-:Y:S02]  /*1de90*/  LEA R22, P2, R0, R2, 0x1 ;  /* 0x0000000200167211 */ /* 0x002fe400078408ff */
[----:B------:R-:W-:Y:S02]  /*1dea0*/  ISETP.LT.AND P3, PT, R28, UR11, !P0 ;  /* 0x0000000b1c007c0c */ /* 0x000fe4000c761270 */
[----:B------:R-:W-:Y:S01]  /*1deb0*/  LEA.HI.X.SX32 R23, R0, R3, 0x1, P2 ;  /* 0x0000000300177211 */ /* 0x000fe200010f0eff */
[----:B------:R-:W5:Y:S01]  /*1dec0*/  LDL.LU R28, [R1+0x24] ;  /* 0x00002400011c7983 */ /* 0x000f620000300800 */
[----:B------:R-:W-:Y:S01]  /*1ded0*/  PRMT R20, R20, 0x7632, R20 ;  /* 0x0000763214147816 */ /* 0x000fe20000000014 */
[-C--:B------:R-:W-:Y:S01]  /*1dee0*/  IMAD R5, R24, R29.reuse, RZ ;  /* 0x0000001d18057224 */ /* 0x080fe200078e02ff */
[C---:B--2---:R-:W-:Y:S01]  /*1def0*/  ISETP.LT.AND P2, PT, R21.reuse, UR11, !P0 ;  /* 0x0000000b15007c0c */ /* 0x044fe2000c741270 */
[----:B------:R-:W-:-:S02]  /*1df00*/  IMAD R0, R21, R29, RZ ;  /* 0x0000001d15007224 */ /* 0x000fc400078e02ff */
[----:B------:R-:W2:Y:S01]  /*1df10*/  LDL.LU R21, [R1+0x68c] ;  /* 0x00068c0001157983 */ /* 0x000ea20000300800 */
[----:B------:R-:W-:-:S03]  /*1df20*/  ISETP.LT.AND P4, PT, R24, UR11, !P0 ;  /* 0x0000000b18007c0c */ /* 0x000fc6000c781270 */
[----:B------:R0:W-:Y:S01]  /*1df30*/  @P6 STG.E.U16 desc[UR12][R6.64], R20 ;  /* 0x0000001406006986 */ /* 0x0001e2000c10150c */
[----:B------:R-:W-:Y:S02]  /*1df40*/  PRMT R18, R18, 0x7632, R18 ;  /* 0x0000763212127816 */ /* 0x000fe40000000012 */
[----:B------:R-:W-:Y:S02]  /*1df50*/  PRMT R16, R16, 0x7632, R16 ;  /* 0x0000763210107816 */ /* 0x000fe40000000010 */
[----:B0-----:R-:W-:-:S04]  /*1df60*/  LEA R6, P6, R5, R2, 0x1 ;  /* 0x0000000205067211 */ /* 0x001fc800078c08ff */
[----:B------:R-:W-:Y:S01]  /*1df70*/  LEA.HI.X.SX32 R7, R5, R3, 0x1, P6 ;  /* 0x0000000305077211 */ /* 0x000fe200030f0eff */
[----:B------:R0:W-:Y:S04]  /*1df80*/  @P5 STG.E.U16 desc[UR12][R22.64], R18 ;  /* 0x0000001216005986 */ /* 0x0001e8000c10150c */
[----:B------:R1:W-:Y:S04]  /*1df90*/  @P4 STG.E.U16 desc[UR12][R6.64], R16 ;  /* 0x0000001006004986 */ /* 0x0003e8000c10150c */
[----:B0-----:R-:W4:Y:S04]  /*1dfa0*/  LDL.LU R18, [R1+0x30] ;  /* 0x0000300001127983 */ /* 0x001f280000300800 */
[----:B-1----:R-:W4:Y:S01]  /*1dfb0*/  LDL.LU R16, [R1+0x28] ;  /* 0x0000280001107983 */ /* 0x002f220000300800 */
[C---:B------:R-:W-:Y:S01]  /*1dfc0*/  LEA R22, P6, R0.reuse, R2, 0x1 ;  /* 0x0000000200167211 */ /* 0x040fe200078c08ff */
[C---:B---3--:R-:W-:Y:S01]  /*1dfd0*/  IMAD R5, R25.reuse, R29, RZ ;  /* 0x0000001d19057224 */ /* 0x048fe200078e02ff */
[----:B------:R-:W-:Y:S01]  /*1dfe0*/  ISETP.LT.AND P5, PT, R25, UR11, !P0 ;  /* 0x0000000b19007c0c */ /* 0x000fe2000c7a1270 */
[----:B------:R-:W3:Y:S01]  /*1dff0*/  LDL.LU R24, [R1+0x34] ;  /* 0x0000340001187983 */ /* 0x000ee20000300800 */
[----:B------:R-:W-:-:S02]  /*1e000*/  LEA.HI.X.SX32 R23, R0, R3, 0x1, P6 ;  /* 0x0000000300177211 */ /* 0x000fc400030f0eff */
[----:B------:R-:W-:-:S04]  /*1e010*/  LEA R6, P6, R5, R2, 0x1 ;  /* 0x0000000205067211 */ /* 0x000fc800078c08ff */
[----:B------:R-:W-:Y:S01]  /*1e020*/  LEA.HI.X.SX32 R7, R5, R3, 0x1, P6 ;  /* 0x0000000305077211 */ /* 0x000fe200030f0eff */
[CC--:B-----5:R-:W-:Y:S01]  /*1e030*/  IMAD R5, R28.reuse, R29.reuse, RZ ;  /* 0x0000001d1c057224 */ /* 0x0e0fe200078e02ff */
[----:B------:R-:W-:Y:S02]  /*1e040*/  ISETP.LT.AND P6, PT, R28, UR11, !P0 ;  /* 0x0000000b1c007c0c */ /* 0x000fe4000c7c1270 */
[C---:B--2---:R-:W-:Y:S01]  /*1e050*/  ISETP.LT.AND P4, PT, R21.reuse, UR11, !P0 ;  /* 0x0000000b15007c0c */ /* 0x044fe2000c781270 */
[----:B------:R-:W-:Y:S02]  /*1e060*/  IMAD R0, R21, R29, RZ ;  /* 0x0000001d15007224 */ /* 0x000fe400078e02ff */
[----:B------:R-:W2:Y:S04]  /*1e070*/  LDL.LU R21, [R1+0x688] ;  /* 0x0006880001157983 */ /* 0x000ea80000300800 */
[----:B------:R-:W5:Y:S04]  /*1e080*/  LDL.LU R25, [R1+0x38] ;  /* 0x0000380001197983 */ /* 0x000f680000300800 */
[----:B------:R-:W2:Y:S01]  /*1e090*/  LDL.LU R28, [R1+0x3c] ;  /* 0x00003c00011c7983 */ /* 0x000ea20000300800 */
[----:B------:R-:W-:-:S02]  /*1e0a0*/  PRMT R14, R14, 0x7632, R14 ;  /* 0x000076320e0e7816 */ /* 0x000fc4000000000e */
[----:B------:R-:W-:Y:S01]  /*1e0b0*/  PRMT R12, R12, 0x7632, R12 ;  /* 0x000076320c0c7816 */ /* 0x000fe2000000000c */
[----:B------:R-:W2:Y:S04]  /*1e0c0*/  LDL.LU R20, [R1+0x40] ;  /* 0x0000400001147983 */ /* 0x000ea80000300800 */
[----:B------:R0:W-:Y:S01]  /*1e0d0*/  @P2 STG.E.U16 desc[UR12][R22.64], R14 ;  /* 0x0000000e16002986 */ /* 0x0001e2000c10150c */
[----:B------:R-:W-:-:S03]  /*1e0e0*/  PRMT R10, R10, 0x7632, R10 ;  /* 0x000076320a0a7816 */ /* 0x000fc6000000000a */
[----:B------:R1:W-:Y:S01]  /*1e0f0*/  @P5 STG.E.U16 desc[UR12][R6.64], R12 ;  /* 0x0000000c06005986 */ /* 0x0003e2000c10150c */
[----:B0-----:R-:W-:-:S04]  /*1e100*/  LEA R22, P2, R0, R2, 0x1 ;  /* 0x0000000200167211 */ /* 0x001fc800078408ff */
[----:B------:R-:W-:Y:S02]  /*1e110*/  LEA.HI.X.SX32 R23, R0, R3, 0x1, P2 ;  /* 0x0000000300177211 */ /* 0x000fe400010f0eff */
[CC--:B-1----:R-:W-:Y:S01]  /*1e120*/  LEA R6, P2, R5.reuse, R2.reuse, 0x1 ;  /* 0x0000000205067211 */ /* 0x0c2fe200078408ff */
[C---:B----4-:R-:W-:Y:S02]  /*1e130*/  IMAD R0, R16.reuse, R29, RZ ;  /* 0x0000001d10007224 */ /* 0x050fe400078e02ff */
[----:B------:R-:W-:Y:S01]  /*1e140*/  @P4 STG.E.U16 desc[UR12][R22.64], R10 ;  /* 0x0000000a16004986 */ /* 0x000fe2000c10150c */
[----:B------:R-:W-:Y:S02]  /*1e150*/  ISETP.LT.AND P4, PT, R16, UR11, !P0 ;  /* 0x0000000b10007c0c */ /* 0x000fe4000c781270 */
[----:B------:R-:W-:Y:S01]  /*1e160*/  LEA.HI.X.SX32 R7, R5, R3, 0x1, P2 ;  /* 0x0000000305077211 */ /* 0x000fe200010f0eff */
[----:B------:R-:W4:Y:S01]  /*1e170*/  LDL.LU R16, [R1+0x44] ;  /* 0x0000440001107983 */ /* 0x000f220000300800 */
[----:B------:R-:W-:Y:S01]  /*1e180*/  PRMT R5, R8, 0x7632, R5 ;  /* 0x0000763208057816 */ /* 0x000fe20000000005 */
[----:B------:R-:W-:Y:S01]  /*1e190*/  IMAD R8, R29, 0x80, R4 ;  /* 0x000000801d087824 */ /* 0x000fe200078e0204 */
[----:B------:R-:W-:-:S02]  /*1e1a0*/  LEA R4, P5, R0, R2, 0x1 ;  /* 0x0000000200047211 */ /* 0x000fc400078a08ff */
[----:B------:R-:W-:Y:S01]  /*1e1b0*/  ISETP.LT.AND P2, PT, R18, UR11, !P0 ;  /* 0x0000000b12007c0c */ /* 0x000fe2000c741270 */
[----:B------:R0:W-:Y:S01]  /*1e1c0*/  @P6 STG.E.U16 desc[UR12][R6.64], R5 ;  /* 0x0000000506006986 */ /* 0x0001e2000c10150c */
[----:B------:R-:W-:-:S03]  /*1e1d0*/  PRMT R26, R26, 0x7632, R26 ;  /* 0x000076321a1a7816 */ /* 0x000fc6000000001a */
[----:B------:R-:W4:Y:S01]  /*1e1e0*/  LDL.LU R18, [R1+0x48] ;  /* 0x0000480001127983 */ /* 0x000f220000300800 */
[----:B0-----:R-:W-:Y:S01]  /*1e1f0*/  LEA.HI.X.SX32 R5, R0, R3, 0x1, P5 ;  /* 0x0000000300057211 */ /* 0x001fe200028f0eff */
[----:B------:R-:W-:Y:S01]  /*1e200*/  IMAD R0, R29, 0x8, R8 ;  /* 0x000000081d007824 */ /* 0x000fe200078e0208 */
[----:B------:R-:W-:-:S03]  /*1e210*/  LEA R6, P6, R8, R2, 0x1 ;  /* 0x0000000208067211 */ /* 0x000fc600078c08ff */
[----:B------:R0:W-:Y:S01]  /*1e220*/  @P4 STG.E.U16 desc[UR12][R4.64], R26 ;  /* 0x0000001a04004986 */ /* 0x0001e2000c10150c */
[----:B------:R-:W-:Y:S02]  /*1e230*/  LEA.HI.X.SX32 R7, R8, R3, 0x1, P6 ;  /* 0x0000000308077211 */ /* 0x000fe400030f0eff */
[----:B---3--:R-:W-:Y:S02]  /*1e240*/  ISETP.LT.AND P5, PT, R24, UR11, !P0 ;  /* 0x0000000b18007c0c */ /* 0x008fe4000c7a1270 */
[----:B------:R-:W3:Y:S01]  /*1e250*/  LDL.LU R24, [R1+0x4c] ;  /* 0x00004c0001187983 */ /* 0x000ee20000300800 */
[----:B0-----:R-:W-:-:S04]  /*1e260*/  LEA R4, P6, R0, R2, 0x1 ;  /* 0x0000000200047211 */ /* 0x001fc800078c08ff */
[----:B------:R-:W-:Y:S02]  /*1e270*/  LEA.HI.X.SX32 R5, R0, R3, 0x1, P6 ;  /* 0x0000000300057211 */ /* 0x000fe400030f0eff */
[----:B-----5:R-:W-:Y:S02]  /*1e280*/  ISETP.LT.AND P4, PT, R25, UR11, !P0 ;  /* 0x0000000b19007c0c */ /* 0x020fe4000c781270 */
[----:B------:R-:W5:Y:S01]  /*1e290*/  LDL.LU R25, [R1+0x54] ;  /* 0x0000540001197983 */ /* 0x000f620000300800 */
[----:B--2---:R-:W-:-:S03]  /*1e2a0*/  ISETP.LT.AND P6, PT, R28, UR11, !P0 ;  /* 0x0000000b1c007c0c */ /* 0x004fc6000c7c1270 */
[----:B------:R-:W2:Y:S01]  /*1e2b0*/  LDL.LU R28, [R1+0x50] ;  /* 0x00005000011c7983 */ /* 0x000ea20000300800 */
[----:B------:R-:W-:-:S03]  /*1e2c0*/  IMAD R8, R29, 0x8, R0 ;  /* 0x000000081d087824 */ /* 0x000fc600078e0200 */
[----:B------:R0:W-:Y:S01]  /*1e2d0*/  @P2 STG.E.U16 desc[UR12][R6.64], R21 ;  /* 0x0000001506002986 */ /* 0x0001e2000c10150c */
[----:B------:R-:W-:-:S03]  /*1e2e0*/  IMAD R0, R29, 0x8, R8 ;  /* 0x000000081d007824 */ /* 0x000fc600078e0208 */
[----:B------:R1:W-:Y:S01]  /*1e2f0*/  @P5 STG.E.U16 desc[UR12][R4.64], R19 ;  /* 0x0000001304005986 */ /* 0x0003e2000c10150c */
[----:B0-----:R-:W-:-:S04]  /*1e300*/  LEA R6, P2, R8, R2, 0x1 ;  /* 0x0000000208067211 */ /* 0x001fc800078408ff */
[-C--:B------:R-:W-:Y:S01]  /*1e310*/  LEA.HI.X.SX32 R7, R8, R3.reuse, 0x1, P2 ;  /* 0x0000000308077211 */ /* 0x080fe200010f0eff */
[C---:B------:R-:W-:Y:S01]  /*1e320*/  IMAD R8, R29.reuse, 0x8, R0 ;  /* 0x000000081d087824 */ /* 0x040fe200078e0200 */
[----:B-1----:R-:W-:Y:S02]  /*1e330*/  LEA R4, P5, R0, R2, 0x1 ;  /* 0x0000000200047211 */ /* 0x002fe400078a08ff */
[----:B------:R-:W-:Y:S01]  /*1e340*/  ISETP.LT.AND P2, PT, R20, UR11, !P0 ;  /* 0x0000000b14007c0c */ /* 0x000fe2000c741270 */
[----:B------:R0:W-:Y:S01]  /*1e350*/  @P4 STG.E.U16 desc[UR12][R6.64], R17 ;  /* 0x0000001106004986 */ /* 0x0001e2000c10150c */
[----:B------:R-:W-:Y:S01]  /*1e360*/  LEA.HI.X.SX32 R5, R0, R3, 0x1, P5 ;  /* 0x0000000300057211 */ /* 0x000fe200028f0eff */
[----:B------:R-:W-:Y:S02]  /*1e370*/  IMAD R0, R29, 0x8, R8 ;  /* 0x000000081d007824 */ /* 0x000fe400078e0208 */
[----:B------:R-:W2:Y:S01]  /*1e380*/  LDL.LU R20, [R1+0x58] ;  /* 0x0000580001147983 */ /* 0x000ea20000300800 */
[----:B----4-:R-:W-:-:S02]  /*1e390*/  ISETP.LT.AND P5, PT, R16, UR11, !P0 ;  /* 0x0000000b10007c0c */ /* 0x010fc4000c7a1270 */
[----:B0-----:R-:W-:-:S04]  /*1e3a0*/  LEA R6, P4, R8, R2, 0x1 ;  /* 0x0000000208067211 */ /* 0x001fc800078808ff */
[----:B------:R-:W-:Y:S01]  /*1e3b0*/  LEA.HI.X.SX32 R7, R8, R3, 0x1, P4 ;  /* 0x0000000308077211 */ /* 0x000fe200020f0eff */
[----:B------:R-:W-:Y:S01]  /*1e3c0*/  IMAD R8, R29, 0x8, R0 ;  /* 0x000000081d087824 */ /* 0x000fe200078e0200 */
[----:B------:R-:W-:Y:S01]  /*1e3d0*/  ISETP.LT.AND P4, PT, R18, UR11, !P0 ;  /* 0x0000000b12007c0c */ /* 0x000fe2000c781270 */
[----:B------:R0:W-:Y:S04]  /*1e3e0*/  @P6 STG.E.U16 desc[UR12][R4.64], R15 ;  /* 0x0000000f04006986 */ /* 0x0001e8000c10150c */
[----:B------:R1:W-:Y:S01]  /*1e3f0*/  @P2 STG.E.U16 desc[UR12][R6.64], R13 ;  /* 0x0000000d06002986 */ /* 0x0003e2000c10150c */
[-C--:B0-----:R-:W-:Y:S02]  /*1e400*/  LEA R4, P6, R0, R2.reuse, 0x1 ;  /* 0x0000000200047211 */ /* 0x081fe400078c08ff */
[----:B-1----:R-:W-:-:S02]  /*1e410*/  LEA R6, P2, R8, R2, 0x1 ;  /* 0x0000000208067211 */ /* 0x002fc400078408ff */
[-C--:B------:R-:W-:Y:S02]  /*1e420*/  LEA.HI.X.SX32 R5, R0, R3.reuse, 0x1, P6 ;  /* 0x0000000300057211 */ /* 0x080fe400030f0eff */
[----:B------:R-:W-:Y:S02]  /*1e430*/  LEA.HI.X.SX32 R7, R8, R3, 0x1, P2 ;  /* 0x0000000308077211 */ /* 0x000fe400010f0eff */
[----:B---3--:R-:W-:Y:S01]  /*1e440*/  ISETP.LT.AND P6, PT, R24, UR11, !P0 ;  /* 0x0000000b18007c0c */ /* 0x008fe2000c7c1270 */
[----:B------:R0:W-:Y:S04]  /*1e450*/  @P5 STG.E.U16 desc[UR12][R4.64], R11 ;  /* 0x0000000b04005986 */ /* 0x0001e8000c10150c */
[----:B------:R-:W3:Y:S04]  /*1e460*/  LDL.LU R24, [R1+0x5c] ;  /* 0x00005c0001187983 */ /* 0x000ee80000300800 */
[----:B------:R1:W-:Y:S01]  /*1e470*/  @P4 STG.E.U16 desc[UR12][R6.64], R9 ;  /* 0x0000000906004986 */ /* 0x0003e2000c10150c */
[----:B-----5:R-:W-:-:S03]  /*1e480*/  ISETP.LT.AND P2, PT, R25, UR11, !P0 ;  /* 0x0000000b19007c0c */ /* 0x020fc6000c741270 */
[----:B------:R-:W4:Y:S01]  /*1e490*/  LDL.LU R25, [R1+0x60] ;  /* 0x0000600001197983 */ /* 0x000f220000300800 */
[----:B--2---:R-:W-:-:S03]  /*1e4a0*/  ISETP.LT.AND P4, PT, R28, UR11, !P0 ;  /* 0x0000000b1c007c0c */ /* 0x004fc6000c781270 */
[----:B------:R-:W2:Y:S01]  /*1e4b0*/  LDL.LU R28, [R1+0x64] ;  /* 0x00006400011c7983 */ /* 0x000ea20000300800 */
[----:B------:R-:W-:-:S04]  /*1e4c0*/  IMAD R0, R29, 0x8, R8 ;  /* 0x000000081d007824 */ /* 0x000fc800078e0208 */
[----:B------:R-:W-:Y:S01]  /*1e4d0*/  IMAD R8, R29, 0x8, R0 ;  /* 0x000000081d087824 */ /* 0x000fe200078e0200 */
[----:B0-----:R-:W-:-:S03]  /*1e4e0*/  LEA R4, P5, R0, R2, 0x1 ;  /* 0x0000000200047211 */ /* 0x001fc600078a08ff */
[C---:B------:R-:W-:Y:S01]  /*1e4f0*/  IMAD R10, R29.reuse, 0x8, R8 ;  /* 0x000000081d0a7824 */ /* 0x040fe200078e0208 */
[-C--:B------:R-:W-:Y:S02]  /*1e500*/  LEA.HI.X.SX32 R5, R0, R3.reuse, 0x1, P5 ;  /* 0x0000000300057211 */ /* 0x080fe400028f0eff */
[C---:B-1----:R-:W-:Y:S01]  /*1e510*/  LEA R6, P5, R8.reuse, R2, 0x1 ;  /* 0x0000000208067211 */ /* 0x042fe200078a08ff */
[C---:B------:R-:W-:Y:S02]  /*1e520*/  IMAD R0, R29.reuse, 0x8, R10 ;  /* 0x000000081d007824 */ /* 0x040fe400078e020a */
[----:B------:R0:W-:Y:S01]  /*1e530*/  @P6 STG.E.U16 desc[UR12][R4.64], R27 ;  /* 0x0000001b04006986 */ /* 0x0001e2000c10150c */
[----:B------:R-:W-:Y:S01]  /*1e540*/  LEA.HI.X.SX32 R7, R8, R3, 0x1, P5 ;  /* 0x0000000308077211 */ /* 0x000fe200028f0eff */
[----:B------:R-:W-:Y:S01]  /*1e550*/  IMAD R8, R29, 0x8, R0 ;  /* 0x000000081d087824 */ /* 0x000fe200078e0200 */
[----:B------:R-:W-:Y:S02]  /*1e560*/  PRMT R21, R21, 0x7632, R21 ;  /* 0x0000763215157816 */ /* 0x000fe40000000015 */
[----:B------:R-:W-:-:S02]  /*1e570*/  PRMT R19, R19, 0x7632, R19 ;  /* 0x0000763213137816 */ /* 0x000fc40000000013 */
[----:B0-----:R-:W-:-:S04]  /*1e580*/  LEA R4, P6, R10, R2, 0x1 ;  /* 0x000000020a047211 */ /* 0x001fc800078c08ff */
[----:B------:R-:W-:Y:S01]  /*1e590*/  LEA.HI.X.SX32 R5, R10, R3, 0x1, P6 ;  /* 0x000000030a057211 */ /* 0x000fe200030f0eff */
[C---:B------:R-:W-:Y:S01]  /*1e5a0*/  IMAD R10, R29.reuse, 0x8, R8 ;  /* 0x000000081d0a7824 */ /* 0x040fe200078e0208 */
[----:B------:R-:W-:Y:S04]  /*1e5b0*/  @P4 STG.E.U16 desc[UR12][R6.64], R21 ;  /* 0x0000001506004986 */ /* 0x000fe8000c10150c */
[----:B------:R0:W-:Y:S01]  /*1e5c0*/  @P2 STG.E.U16 desc[UR12][R4.64], R19 ;  /* 0x0000001304002986 */ /* 0x0001e2000c10150c */
[----:B------:R-:W-:Y:S01]  /*1e5d0*/  IMAD R12, R29, 0x8, R10 ;  /* 0x000000081d0c7824 */ /* 0x000fe200078e020a */
[----:B0-----:R-:W-:-:S04]  /*1e5e0*/  LEA R4, P2, R0, R2, 0x1 ;  /* 0x0000000200047211 */ /* 0x001fc800078408ff */
[-C--:B------:R-:W-:Y:S01]  /*1e5f0*/  LEA.HI.X.SX32 R5, R0, R3.reuse, 0x1, P2 ;  /* 0x0000000300057211 */ /* 0x080fe200010f0eff */
[----:B------:R-:W-:Y:S01]  /*1e600*/  IMAD R0, R29, 0x8, R12 ;  /* 0x000000081d007824 */ /* 0x000fe200078e020c */
[-C--:B------:R-:W-:Y:S02]  /*1e610*/  LEA R6, P4, R8, R2.reuse, 0x1 ;  /* 0x0000000208067211 */ /* 0x080fe400078808ff */
[----:B------:R-:W-:Y:S02]  /*1e620*/  ISETP.LT.AND P5, PT, R20, UR11, !P0 ;  /* 0x0000000b14007c0c */ /* 0x000fe4000c7a1270 */
[-C--:B------:R-:W-:Y:S02]  /*1e630*/  LEA R22, P2, R0, R2.reuse, 0x1 ;  /* 0x0000000200167211 */ /* 0x080fe400078408ff */
[----:B------:R-:W-:Y:S02]  /*1e640*/  LEA.HI.X.SX32 R7, R8, R3, 0x1, P4 ;  /* 0x0000000308077211 */ /* 0x000fe400020f0eff */
[----:B------:R-:W-:-:S02]  /*1e650*/  LEA R18, P6, R10, R2, 0x1 ;  /* 0x000000020a127211 */ /* 0x000fc400078c08ff */
[-C--:B------:R-:W-:Y:S02]  /*1e660*/  LEA.HI.X.SX32 R23, R0, R3.reuse, 0x1, P2 ;  /* 0x0000000300177211 */ /* 0x080fe400010f0eff */
[----:B---3--:R-:W-:Y:S02]  /*1e670*/  ISETP.LT.AND P4, PT, R24, UR11, !P0 ;  /* 0x0000000b18007c0c */ /* 0x008fe4000c781270 */
[----:B------:R-:W-:Y:S02]  /*1e680*/  LEA.HI.X.SX32 R19, R10, R3, 0x1, P6 ;  /* 0x000000030a137211 */ /* 0x000fe400030f0eff */
[----:B------:R-:W-:Y:S02]  /*1e690*/  LEA R20, P6, R12, R2, 0x1 ;  /* 0x000000020c147211 */ /* 0x000fe400078c08ff */
[----:B------:R-:W-:Y:S02]  /*1e6a0*/  PRMT R17, R17, 0x7632, R17 ;  /* 0x0000763211117816 */ /* 0x000fe40000000011 */
[----:B------:R-:W-:-:S02]  /*1e6b0*/  PRMT R9, R13, 0x7632, R9 ;  /* 0x000076320d097816 */ /* 0x000fc40000000009 */
[----:B------:R-:W-:Y:S01]  /*1e6c0*/  PRMT R15, R15, 0x7632, R15 ;  /* 0x000076320f0f7816 */ /* 0x000fe2000000000f */
[----:B------:R-:W-:Y:S01]  /*1e6d0*/  IMAD R8, R29, 0x8, R0 ;  /* 0x000000081d087824 */ /* 0x000fe200078e0200 */
[----:B------:R-:W-:Y:S02]  /*1e6e0*/  LEA.HI.X.SX32 R21, R12, R3, 0x1, P6 ;  /* 0x000000030c157211 */ /* 0x000fe400030f0eff */
[----:B------:R-:W-:Y:S01]  /*1e6f0*/  PRMT R10, R11, 0x7632, R10 ;  /* 0x000076320b0a7816 */ /* 0x000fe2000000000a */
[----:B------:R0:W-:Y:S01]  /*1e700*/  @P5 STG.E.U16 desc[UR12][R4.64], R17 ;  /* 0x0000001104005986 */ /* 0x0001e2000c10150c */
[----:B------:R-:W-:-:S03]  /*1e710*/  PRMT R11, R9, 0x7632, R11 ;  /* 0x00007632090b7816 */ /* 0x000fc6000000000b */
[----:B------:R0:W-:Y:S01]  /*1e720*/  @P4 STG.E.U16 desc[UR12][R6.64], R15 ;  /* 0x0000000f06004986 */ /* 0x0001e2000c10150c */
[----:B------:R-:W-:-:S03]  /*1e730*/  LEA R2, P6, R8, R2, 0x1 ;  /* 0x0000000208027211 */ /* 0x000fc600078c08ff */
[----:B------:R0:W-:Y:S01]  /*1e740*/  @P3 STG.E.U16 desc[UR12][R18.64], R9 ;  /* 0x0000000912003986 */ /* 0x0001e2000c10150c */
[----:B------:R-:W-:Y:S02]  /*1e750*/  LEA.HI.X.SX32 R3, R8, R3, 0x1, P6 ;  /* 0x0000000308037211 */ /* 0x000fe400030f0eff */
[----:B----4-:R-:W-:Y:S02]  /*1e760*/  ISETP.LT.AND P2, PT, R25, UR11, !P0 ;  /* 0x0000000b19007c0c */ /* 0x010fe4000c741270 */
[----:B--2---:R-:W-:-:S11]  /*1e770*/  ISETP.LT.AND P0, PT, R28, UR11, !P0 ;  /* 0x0000000b1c007c0c */ /* 0x004fd6000c701270 */
[----:B------:R0:W-:Y:S04]  /*1e780*/  @P2 STG.E.U16 desc[UR12][R20.64], R10 ;  /* 0x0000000a14002986 */ /* 0x0001e8000c10150c */
[----:B------:R0:W-:Y:S01]  /*1e790*/  @P1 STG.E.U16 desc[UR12][R22.64], R11 ;  /* 0x0000000b16001986 */ /* 0x0001e2000c10150c */
[----:B------:R-:W-:Y:S05]  /*1e7a0*/  @!P0 EXIT ;  /* 0x000000000000894d */ /* 0x000fea0003800000 */
[----:B------:R-:W-:-:S05]  /*1e7b0*/  PRMT R27, R27, 0x7632, R27 ;  /* 0x000076321b1b7816 */ /* 0x000fca000000001b */
[----:B------:R-:W-:Y:S01]  /*1e7c0*/  STG.E.U16 desc[UR12][R2.64], R27 ;  /* 0x0000001b02007986 */ /* 0x000fe2000c10150c */
[----:B------:R-:W-:Y:S05]  /*1e7d0*/  EXIT ;  /* 0x000000000000794d */ /* 0x000fea0003800000 */
.L_x_3:
[----:B------:R-:W-:-:S00]  /*1e7e0*/  BRA `(.L_x_3) ;  /* 0xfffffffc00fc7947 */ /* 0x000fc0000383ffff */
[----:B------:R-:W-:-:S00]  /*1e7f0*/  NOP ;  /* 0x0000000000007918 */ /* 0x000fc00000000000 */
        /* <DEDUP_REMOVED lines=8> */
.L_x_4:


//--------------------- .nv.shared.matmul_kernel  --------------------------
	.section	.nv.shared.matmul_kernel,"aw",@nobits
	.sectionflags	@""
	.align	16
	.zero		1024


//--------------------- .nv.shared.reserved.0     --------------------------
	.section	.nv.shared.reserved.0,"aw",@nobits
	.weak		__nv_reservedSMEM_offset_0_alias
	.size		__nv_reservedSMEM_offset_0_alias, 0, 64
	.other		__nv_reservedSMEM_offset_0_alias,@"STO_CUDA_RESERVED_SHARED STV_DEFAULT"
__nv_reservedSMEM_offset_0_alias:
	.zero		0
	.zero		64


//--------------------- .nv.constant0.matmul_kernel --------------------------
	.section	.nv.constant0.matmul_kernel,"a",@progbits
	.sectionflags	@""
	.align	4
.nv.constant0.matmul_kernel:
	.zero		976


//--------------------- SYMBOLS --------------------------

	.type		.nv.reservedSmem.offset0,@object
	.size		.nv.reservedSmem.offset0,0x4
	.type		.nv.reservedSmem.cap,@object
	.size		.nv.reservedSmem.cap,0x4
